//
// Generated by NVIDIA NVVM Compiler
//
// Compiler Build ID: CL-36424714
// Cuda compilation tools, release 13.0, V13.0.88
// Based on NVVM 20.0.0
//

.version 9.0
.target sm_100
.address_size 64

	// .globl	_Z26six_frame_translate_kernelPKcPKiS2_iP15TranslatedFramePj
.extern .func  (.param .b32 func_retval0) vprintf
(
	.param .b64 vprintf_param_0,
	.param .b64 vprintf_param_1
)
;
.const .align 1 .b8 GENETIC_CODE[64] = {75, 78, 75, 78, 84, 84, 84, 84, 82, 83, 82, 83, 73, 73, 77, 73, 81, 72, 81, 72, 80, 80, 80, 80, 82, 82, 82, 82, 76, 76, 76, 76, 69, 68, 69, 68, 65, 65, 65, 65, 71, 71, 71, 71, 86, 86, 86, 86, 42, 89, 42, 89, 83, 83, 83, 83, 87, 67, 42, 67, 76, 70, 76, 70};
.const .align 4 .b8 BLOSUM62_SCORES[2304] = {0, 0, 128, 64, 0, 0, 128, 191, 0, 0, 0, 192, 0, 0, 0, 192, 0, 0, 0, 0, 0, 0, 128, 191, 0, 0, 128, 191, 0, 0, 0, 0, 0, 0, 0, 192, 0, 0, 128, 191, 0, 0, 128, 191, 0, 0, 128, 191, 0, 0, 128, 191, 0, 0, 0, 192, 0, 0, 128, 191, 0, 0, 128, 63, 0, 0, 0, 0, 0, 0, 64, 192, 0, 0, 0, 192, 0, 0, 0, 0, 0, 0, 0, 192, 0, 0, 128, 191, 0, 0, 0, 0, 0, 0, 128, 192, 0, 0, 128, 191, 0, 0, 160, 64, 0, 0, 0, 0, 0, 0, 0, 192, 0, 0, 64, 192, 0, 0, 128, 63, 0, 0, 0, 0, 0, 0, 0, 192, 0, 0, 0, 0, 0, 0, 64, 192, 0, 0, 0, 192, 0, 0, 0, 64, 0, 0, 128, 191, 0, 0, 64, 192, 0, 0, 0, 192, 0, 0, 128, 191, 0, 0, 128, 191, 0, 0, 64, 192, 0, 0, 0, 192, 0, 0, 64, 192, 0, 0, 128, 191, 0, 0, 0, 0, 0, 0, 128, 191, 0, 0, 128, 192, 0, 0, 0, 192, 0, 0, 0, 0, 0, 0, 192, 64, 0, 0, 128, 63, 0, 0, 64, 192, 0, 0, 0, 0, 0, 0, 0, 0, 0, 0, 0, 0, 0, 0, 128, 63, 0, 0, 64, 192, 0, 0, 64, 192, 0, 0, 0, 0, 0, 0, 0, 192, 0, 0, 64, 192, 0, 0, 0, 192, 0, 0, 128, 63, 0, 0, 0, 0, 0, 0, 128, 192, 0, 0, 0, 192, 0, 0, 64, 192, 0, 0, 64, 64, 0, 0, 0, 0, 0, 0, 128, 191, 0, 0, 128, 192, 0, 0, 0, 192, 0, 0, 0, 192, 0, 0, 128, 63, 0, 0, 192, 64, 0, 0, 64, 192, 0, 0, 0, 0, 0, 0, 0, 64, 0, 0, 128, 191, 0, 0, 128, 191, 0, 0, 64, 192, 0, 0, 128, 192, 0, 0, 128, 191, 0, 0, 64, 192, 0, 0, 64, 192, 0, 0, 128, 191, 0, 0, 0, 0, 0, 0, 128, 191, 0, 0, 128, 192, 0, 0, 64, 192, 0, 0, 64, 192, 0, 0, 128, 64, 0, 0, 128, 63, 0, 0, 128, 191, 0, 0, 128, 192, 0, 0, 0, 0, 0, 0, 64, 192, 0, 0, 64, 192, 0, 0, 64, 192, 0, 0, 16, 65, 0, 0, 64, 192, 0, 0, 128, 192, 0, 0, 64, 192, 0, 0, 64, 192, 0, 0, 128, 191, 0, 0, 128, 191, 0, 0, 64, 192, 0, 0, 128, 191, 0, 0, 0, 192, 0, 0, 64, 192, 0, 0, 128, 191, 0, 0, 128, 191, 0, 0, 0, 192, 0, 0, 0, 192, 0, 0, 128, 191, 0, 0, 64, 192, 0, 0, 64, 192, 0, 0, 0, 192, 0, 0, 128, 192, 0, 0, 128, 191, 0, 0, 128, 63, 0, 0, 0, 0, 0, 0, 0, 0, 0, 0, 64, 192, 0, 0, 160, 64, 0, 0, 0, 64, 0, 0, 0, 192, 0, 0, 0, 0, 0, 0, 64, 192, 0, 0, 0, 192, 0, 0, 128, 63, 0, 0, 0, 0, 0, 0, 64, 192, 0, 0, 128, 191, 0, 0, 0, 0, 0, 0, 128, 191, 0, 0, 0, 192, 0, 0, 128, 191, 0, 0, 0, 192, 0, 0, 0, 0, 0, 0, 64, 64, 0, 0, 128, 191, 0, 0, 128, 192, 0, 0, 128, 191, 0, 0, 0, 0, 0, 0, 0, 0, 0, 0, 0, 64, 0, 0, 128, 192, 0, 0, 0, 64, 0, 0, 160, 64, 0, 0, 0, 192, 0, 0, 0, 0, 0, 0, 64, 192, 0, 0, 64, 192, 0, 0, 128, 63, 0, 0, 0, 192, 0, 0, 64, 192, 0, 0, 128, 191, 0, 0, 0, 0, 0, 0, 128, 191, 0, 0, 64, 192, 0, 0, 0, 192, 0, 0, 0, 192, 0, 0, 128, 63, 0, 0, 128, 64, 0, 0, 128, 191, 0, 0, 128, 192, 0, 0, 0, 0, 0, 0, 0, 192, 0, 0, 0, 0, 0, 0, 128, 191, 0, 0, 64, 192, 0, 0, 0, 192, 0, 0, 0, 192, 0, 0, 192, 64, 0, 0, 0, 192, 0, 0, 128, 192, 0, 0, 128, 192, 0, 0, 0, 192, 0, 0, 64, 192, 0, 0, 64, 192, 0, 0, 0, 192, 0, 0, 0, 0, 0, 0, 0, 192, 0, 0, 0, 192, 0, 0, 64, 192, 0, 0, 64, 192, 0, 0, 128, 191, 0, 0, 0, 192, 0, 0, 128, 191, 0, 0, 128, 192, 0, 0, 0, 192, 0, 0, 0, 0, 0, 0, 128, 63, 0, 0, 128, 191, 0, 0, 64, 192, 0, 0, 0, 0, 0, 0, 0, 0, 0, 0, 0, 192, 0, 0, 0, 65, 0, 0, 64, 192, 0, 0, 64, 192, 0, 0, 128, 191, 0, 0, 0, 192, 0, 0, 128, 191, 0, 0, 0, 192, 0, 0, 128, 191, 0, 0, 0, 192, 0, 0, 0, 192, 0, 0, 0, 64, 0, 0, 64, 192, 0, 0, 0, 0, 0, 0, 0, 0, 0, 0, 128, 191, 0, 0, 128, 192, 0, 0, 128, 191, 0, 0, 64, 192, 0, 0, 64, 192, 0, 0, 64, 192, 0, 0, 128, 191, 0, 0, 64, 192, 0, 0, 64, 192, 0, 0, 128, 192, 0, 0, 64, 192, 0, 0, 128, 64, 0, 0, 0, 64, 0, 0, 64, 192, 0, 0, 128, 63, 0, 0, 0, 0, 0, 0, 64, 192, 0, 0, 0, 192, 0, 0, 128, 191, 0, 0, 64, 192, 0, 0, 128, 191, 0, 0, 64, 64, 0, 0, 64, 192, 0, 0, 64, 192, 0, 0, 128, 191, 0, 0, 128, 192, 0, 0, 128, 191, 0, 0, 0, 192, 0, 0, 64, 192, 0, 0, 128, 192, 0, 0, 128, 191, 0, 0, 0, 192, 0, 0, 64, 192, 0, 0, 128, 192, 0, 0, 64, 192, 0, 0, 0, 64, 0, 0, 128, 64, 0, 0, 0, 192, 0, 0, 0, 64, 0, 0, 0, 0, 0, 0, 64, 192, 0, 0, 0, 192, 0, 0, 128, 191, 0, 0, 0, 192, 0, 0, 128, 191, 0, 0, 128, 63, 0, 0, 128, 192, 0, 0, 64, 192, 0, 0, 128, 191, 0, 0, 128, 192, 0, 0, 128, 191, 0, 0, 0, 64, 0, 0, 0, 0, 0, 0, 128, 191, 0, 0, 64, 192, 0, 0, 128, 63, 0, 0, 128, 63, 0, 0, 0, 192, 0, 0, 128, 191, 0, 0, 64, 192, 0, 0, 0, 192, 0, 0, 160, 64, 0, 0, 128, 191, 0, 0, 64, 192, 0, 0, 128, 191, 0, 0, 0, 0, 0, 0, 128, 191, 0, 0, 64, 192, 0, 0, 0, 192, 0, 0, 0, 192, 0, 0, 0, 0, 0, 0, 128, 63, 0, 0, 128, 191, 0, 0, 128, 192, 0, 0, 128, 191, 0, 0, 128, 191, 0, 0, 0, 192, 0, 0, 64, 192, 0, 0, 128, 191, 0, 0, 0, 0, 0, 0, 0, 192, 0, 0, 64, 192, 0, 0, 0, 192, 0, 0, 128, 63, 0, 0, 0, 64, 0, 0, 128, 191, 0, 0, 160, 64, 0, 0, 0, 0, 0, 0, 0, 192, 0, 0, 128, 191, 0, 0, 128, 191, 0, 0, 128, 191, 0, 0, 128, 191, 0, 0, 128, 63, 0, 0, 64, 192, 0, 0, 128, 191, 0, 0, 128, 191, 0, 0, 128, 192, 0, 0, 0, 192, 0, 0, 64, 192, 0, 0, 64, 192, 0, 0, 64, 192, 0, 0, 0, 192, 0, 0, 64, 192, 0, 0, 64, 192, 0, 0, 64, 192, 0, 0, 128, 191, 0, 0, 0, 0, 0, 0, 0, 0, 0, 0, 64, 192, 0, 0, 0, 0, 0, 0, 192, 64, 0, 0, 128, 192, 0, 0, 0, 192, 0, 0, 0, 192, 0, 0, 128, 63, 0, 0, 64, 64, 0, 0, 128, 191, 0, 0, 64, 192, 0, 0, 64, 192, 0, 0, 128, 191, 0, 0, 128, 192, 0, 0, 128, 191, 0, 0, 0, 192, 0, 0, 0, 192, 0, 0, 128, 191, 0, 0, 64, 192, 0, 0, 128, 191, 0, 0, 128, 191, 0, 0, 0, 192, 0, 0, 0, 192, 0, 0, 64, 192, 0, 0, 64, 192, 0, 0, 128, 191, 0, 0, 0, 192, 0, 0, 128, 192, 0, 0, 224, 64, 0, 0, 128, 191, 0, 0, 128, 191, 0, 0, 128, 192, 0, 0, 64, 192, 0, 0, 0, 192, 0, 0, 0, 192, 0, 0, 128, 191, 0, 0, 0, 192, 0, 0, 128, 192, 0, 0, 128, 63, 0, 0, 128, 191, 0, 0, 128, 63, 0, 0, 0, 0, 0, 0, 128, 191, 0, 0, 0, 0, 0, 0, 0, 0, 0, 0, 0, 0, 0, 0, 128, 191, 0, 0, 0, 192, 0, 0, 0, 192, 0, 0, 0, 0, 0, 0, 128, 191, 0, 0, 0, 192, 0, 0, 128, 191, 0, 0, 128, 64, 0, 0, 128, 63, 0, 0, 64, 192, 0, 0, 0, 192, 0, 0, 0, 192, 0, 0, 0, 0, 0, 0, 0, 0, 0, 0, 0, 0, 0, 0, 128, 192, 0, 0, 0, 0, 0, 0, 128, 191, 0, 0, 0, 0, 0, 0, 128, 191, 0, 0, 128, 191, 0, 0, 128, 191, 0, 0, 128, 191, 0, 0, 0, 192, 0, 0, 0, 192, 0, 0, 128, 191, 0, 0, 128, 191, 0, 0, 128, 191, 0, 0, 128, 191, 0, 0, 0, 192, 0, 0, 128, 191, 0, 0, 128, 63, 0, 0, 160, 64, 0, 0, 0, 192, 0, 0, 0, 192, 0, 0, 0, 0, 0, 0, 128, 191, 0, 0, 128, 191, 0, 0, 0, 0, 0, 0, 128, 192, 0, 0, 64, 192, 0, 0, 64, 192, 0, 0, 128, 192, 0, 0, 128, 192, 0, 0, 0, 192, 0, 0, 0, 192, 0, 0, 64, 192, 0, 0, 0, 192, 0, 0, 0, 192, 0, 0, 64, 192, 0, 0, 0, 192, 0, 0, 64, 192, 0, 0, 128, 191, 0, 0, 128, 63, 0, 0, 128, 192, 0, 0, 64, 192, 0, 0, 0, 192, 0, 0, 48, 65, 0, 0, 0, 64, 0, 0, 64, 192, 0, 0, 128, 192, 0, 0, 64, 192, 0, 0, 0, 192, 0, 0, 128, 192, 0, 0, 0, 192, 0, 0, 0, 192, 0, 0, 0, 192, 0, 0, 64, 192, 0, 0, 0, 192, 0, 0, 128, 191, 0, 0, 0, 192, 0, 0, 64, 192, 0, 0, 0, 64, 0, 0, 128, 191, 0, 0, 128, 191, 0, 0, 0, 192, 0, 0, 128, 191, 0, 0, 64, 64, 0, 0, 64, 192, 0, 0, 0, 192, 0, 0, 0, 192, 0, 0, 0, 64, 0, 0, 224, 64, 0, 0, 128, 191, 0, 0, 64, 192, 0, 0, 0, 192, 0, 0, 128, 191, 0, 0, 128, 192, 0, 0, 0, 0, 0, 0, 64, 192, 0, 0, 64, 192, 0, 0, 64, 192, 0, 0, 128, 191, 0, 0, 0, 192, 0, 0, 0, 192, 0, 0, 64, 192, 0, 0, 64, 192, 0, 0, 64, 64, 0, 0, 128, 63, 0, 0, 0, 192, 0, 0, 128, 63, 0, 0, 128, 191, 0, 0, 0, 192, 0, 0, 0, 192, 0, 0, 0, 0, 0, 0, 64, 192, 0, 0, 128, 191, 0, 0, 128, 64, 0, 0, 64, 192, 0, 0, 0, 192, 0, 0, 128, 191, 0, 0, 128, 192, 0, 0, 0, 192, 0, 0, 128, 191, 0, 0, 64, 64, 0, 0, 128, 64, 0, 0, 64, 192, 0, 0, 0, 0, 0, 0, 128, 63, 0, 0, 128, 191, 0, 0, 0, 0, 0, 0, 64, 192, 0, 0, 128, 192, 0, 0, 0, 0, 0, 0, 64, 192, 0, 0, 64, 192, 0, 0, 0, 192, 0, 0, 0, 0, 0, 0, 128, 191, 0, 0, 128, 192, 0, 0, 64, 192, 0, 0, 64, 192, 0, 0, 128, 64, 0, 0, 128, 63, 0, 0, 128, 191, 0, 0, 128, 192, 0, 0, 128, 191, 0, 0, 0, 0, 0, 0, 0, 0, 0, 0, 128, 63, 0, 0, 64, 192, 0, 0, 64, 64, 0, 0, 128, 64, 0, 0, 0, 192, 0, 0, 0, 0, 0, 0, 64, 192, 0, 0, 64, 192, 0, 0, 128, 63, 0, 0, 128, 191, 0, 0, 64, 192, 0, 0, 128, 191, 0, 0, 0, 0, 0, 0, 128, 191, 0, 0, 64, 192, 0, 0, 0, 192, 0, 0, 0, 192, 0, 0, 128, 63, 0, 0, 128, 64, 0, 0, 128, 191, 0, 0, 128, 192, 0, 0, 0, 0, 0, 0, 128, 191, 0, 0, 128, 191, 0, 0, 128, 191, 0, 0, 0, 192, 0, 0, 128, 191, 0, 0, 128, 191, 0, 0, 128, 191, 0, 0, 128, 191, 0, 0, 128, 191, 0, 0, 128, 191, 0, 0, 128, 191, 0, 0, 128, 191, 0, 0, 128, 191, 0, 0, 0, 192, 0, 0, 0, 0, 0, 0, 0, 0, 0, 0, 0, 192, 0, 0, 128, 191, 0, 0, 128, 191, 0, 0, 128, 191, 0, 0, 128, 191, 0, 0, 128, 191, 0, 0, 128, 192, 0, 0, 128, 192, 0, 0, 128, 192, 0, 0, 128, 192, 0, 0, 128, 192, 0, 0, 128, 192, 0, 0, 128, 192, 0, 0, 128, 192, 0, 0, 128, 192, 0, 0, 128, 192, 0, 0, 128, 192, 0, 0, 128, 192, 0, 0, 128, 192, 0, 0, 128, 192, 0, 0, 128, 192, 0, 0, 128, 192, 0, 0, 128, 192, 0, 0, 128, 192, 0, 0, 128, 192, 0, 0, 128, 192, 0, 0, 128, 192, 0, 0, 128, 192, 0, 0, 128, 192, 0, 0, 128, 192, 0, 0, 128, 63};
// _ZZ34enhanced_protein_kmer_match_kernelPK15TranslatedFramePKjiPK15ProteinDatabaseP12ProteinMatchPjjbE19qrdr_coverage_count has been demoted
// _ZZ34enhanced_protein_kmer_match_kernelPK15TranslatedFramePKjiPK15ProteinDatabaseP12ProteinMatchPjjbE19qrdr_mutation_count has been demoted
.global .align 1 .b8 $str$10[47] = {10, 91, 77, 85, 84, 65, 84, 73, 79, 78, 32, 68, 69, 66, 85, 71, 93, 32, 82, 101, 97, 100, 32, 37, 100, 44, 32, 70, 114, 97, 109, 101, 32, 37, 100, 44, 32, 71, 101, 110, 101, 32, 37, 100, 58, 10};
.global .align 1 .b8 $str$11[48] = {32, 32, 65, 108, 105, 103, 110, 109, 101, 110, 116, 58, 32, 81, 117, 101, 114, 121, 32, 112, 111, 115, 32, 37, 100, 45, 37, 100, 32, 226, 134, 146, 32, 82, 101, 102, 32, 112, 111, 115, 32, 37, 100, 45, 37, 100, 10};
.global .align 1 .b8 $str$12[44] = {32, 32, 73, 100, 101, 110, 116, 105, 116, 121, 58, 32, 37, 46, 49, 102, 37, 37, 32, 40, 37, 100, 32, 109, 117, 116, 97, 116, 105, 111, 110, 115, 32, 105, 110, 32, 37, 100, 32, 65, 65, 41, 10};
.global .align 1 .b8 $str$13[54] = {32, 32, 77, 117, 116, 97, 116, 105, 111, 110, 32, 37, 100, 58, 32, 80, 111, 115, 105, 116, 105, 111, 110, 32, 37, 100, 44, 32, 37, 99, 32, 226, 134, 146, 32, 37, 99, 32, 40, 66, 76, 79, 83, 85, 77, 58, 32, 37, 46, 49, 102, 41, 10};
.global .align 1 .b8 $str$14[39] = {32, 32, 32, 32, 42, 42, 42, 32, 81, 82, 68, 82, 32, 77, 85, 84, 65, 84, 73, 79, 78, 58, 32, 103, 121, 114, 65, 32, 83, 56, 51, 37, 99, 32, 42, 42, 42, 10};
.global .align 1 .b8 $str$15[39] = {32, 32, 32, 32, 42, 42, 42, 32, 81, 82, 68, 82, 32, 77, 85, 84, 65, 84, 73, 79, 78, 58, 32, 103, 121, 114, 65, 32, 68, 56, 55, 37, 99, 32, 42, 42, 42, 10};
.global .align 1 .b8 $str$16[39] = {32, 32, 32, 32, 42, 42, 42, 32, 81, 82, 68, 82, 32, 77, 85, 84, 65, 84, 73, 79, 78, 58, 32, 112, 97, 114, 67, 32, 83, 56, 48, 37, 99, 32, 42, 42, 42, 10};
.global .align 1 .b8 $str$17[39] = {32, 32, 32, 32, 42, 42, 42, 32, 81, 82, 68, 82, 32, 77, 85, 84, 65, 84, 73, 79, 78, 58, 32, 112, 97, 114, 67, 32, 69, 56, 52, 37, 99, 32, 42, 42, 42, 10};
.global .align 1 .b8 $str$18[39] = {32, 32, 32, 32, 42, 42, 42, 32, 81, 82, 68, 82, 32, 77, 85, 84, 65, 84, 73, 79, 78, 58, 32, 103, 114, 108, 65, 32, 83, 56, 52, 37, 99, 32, 42, 42, 42, 10};
.global .align 1 .b8 $str$19[39] = {32, 32, 32, 32, 42, 42, 42, 32, 81, 82, 68, 82, 32, 77, 85, 84, 65, 84, 73, 79, 78, 58, 32, 103, 114, 108, 65, 32, 69, 56, 56, 37, 99, 32, 42, 42, 42, 10};
.global .align 1 .b8 $str$20[51] = {32, 32, 78, 111, 116, 101, 58, 32, 77, 117, 116, 97, 116, 105, 111, 110, 115, 32, 102, 111, 117, 110, 100, 32, 98, 117, 116, 32, 78, 79, 84, 32, 105, 110, 32, 81, 82, 68, 82, 32, 112, 111, 115, 105, 116, 105, 111, 110, 115, 10};
.global .align 1 .b8 $str$21[18] = {32, 32, 81, 117, 101, 114, 121, 32, 112, 101, 112, 116, 105, 100, 101, 58, 32};
.global .align 1 .b8 $str$22[3] = {37, 99};
.global .align 1 .b8 $str$23[2] = {10};
.global .align 1 .b8 $str$24[18] = {32, 32, 82, 101, 102, 32, 112, 101, 112, 116, 105, 100, 101, 58, 32, 32, 32};
.global .align 1 .b8 $str$25[3] = {10, 10};
.global .align 1 .b8 $str$27[60] = {91, 83, 85, 77, 77, 65, 82, 89, 93, 32, 81, 82, 68, 82, 32, 99, 111, 118, 101, 114, 97, 103, 101, 58, 32, 37, 100, 32, 97, 108, 105, 103, 110, 109, 101, 110, 116, 115, 44, 32, 81, 82, 68, 82, 32, 109, 117, 116, 97, 116, 105, 111, 110, 115, 58, 32, 37, 100, 10};

.visible .entry _Z26six_frame_translate_kernelPKcPKiS2_iP15TranslatedFramePj(
	.param .u64 .ptr .align 1 _Z26six_frame_translate_kernelPKcPKiS2_iP15TranslatedFramePj_param_0,
	.param .u64 .ptr .align 1 _Z26six_frame_translate_kernelPKcPKiS2_iP15TranslatedFramePj_param_1,
	.param .u64 .ptr .align 1 _Z26six_frame_translate_kernelPKcPKiS2_iP15TranslatedFramePj_param_2,
	.param .u32 _Z26six_frame_translate_kernelPKcPKiS2_iP15TranslatedFramePj_param_3,
	.param .u64 .ptr .align 1 _Z26six_frame_translate_kernelPKcPKiS2_iP15TranslatedFramePj_param_4,
	.param .u64 .ptr .align 1 _Z26six_frame_translate_kernelPKcPKiS2_iP15TranslatedFramePj_param_5
)
{
	.reg .pred 	%p<269>;
	.reg .b16 	%rs<149>;
	.reg .b32 	%r<95>;
	.reg .b64 	%rd<192>;

	ld.param.u64 	%rd35, [_Z26six_frame_translate_kernelPKcPKiS2_iP15TranslatedFramePj_param_0];
	ld.param.u64 	%rd36, [_Z26six_frame_translate_kernelPKcPKiS2_iP15TranslatedFramePj_param_1];
	ld.param.u64 	%rd37, [_Z26six_frame_translate_kernelPKcPKiS2_iP15TranslatedFramePj_param_2];
	ld.param.u32 	%r49, [_Z26six_frame_translate_kernelPKcPKiS2_iP15TranslatedFramePj_param_3];
	ld.param.u64 	%rd38, [_Z26six_frame_translate_kernelPKcPKiS2_iP15TranslatedFramePj_param_4];
	ld.param.u64 	%rd39, [_Z26six_frame_translate_kernelPKcPKiS2_iP15TranslatedFramePj_param_5];
	mov.u32 	%r50, %ctaid.x;
	mov.u32 	%r51, %ntid.x;
	mov.u32 	%r52, %tid.x;
	mad.lo.s32 	%r1, %r50, %r51, %r52;
	setp.ge.s32 	%p13, %r1, %r49;
	@%p13 bra 	$L__BB0_282;
	cvta.to.global.u64 	%rd40, %rd37;
	cvta.to.global.u64 	%rd41, %rd36;
	cvta.to.global.u64 	%rd1, %rd38;
	cvta.to.global.u64 	%rd42, %rd35;
	mul.wide.s32 	%rd43, %r1, 4;
	add.s64 	%rd44, %rd40, %rd43;
	ld.global.s32 	%rd45, [%rd44];
	add.s64 	%rd2, %rd42, %rd45;
	add.s64 	%rd46, %rd41, %rd43;
	ld.global.u32 	%r2, [%rd46];
	mul.lo.s32 	%r3, %r1, 6;
	mul.wide.s32 	%rd47, %r3, 206;
	add.s64 	%rd3, %rd1, %rd47;
	mov.b16 	%rs26, 1;
	st.global.u8 	[%rd3+202], %rs26;
	mov.b16 	%rs139, 0;
	st.global.u16 	[%rd3+204], %rs139;
	st.global.u16 	[%rd3+200], %rs139;
	setp.lt.s32 	%p14, %r2, 3;
	mov.b32 	%r78, 0;
	@%p14 bra 	$L__BB0_61;
	mov.b32 	%r68, 0;
	mov.u32 	%r71, %r68;
$L__BB0_3:
	mov.u32 	%r78, %r71;
	mov.u32 	%r4, %r68;
	ld.global.u16 	%rs139, [%rd3+200];
	setp.gt.u16 	%p15, %rs139, 198;
	@%p15 bra 	$L__BB0_61;
	cvt.u64.u32 	%rd49, %r4;
	add.s64 	%rd4, %rd2, %rd49;
	ld.global.u8 	%rs27, [%rd4];
	mov.b64 	%rd178, 0;
	mov.pred 	%p257, 0;
	setp.gt.s16 	%p17, %rs27, 96;
	@%p17 bra 	$L__BB0_9;
	setp.gt.s16 	%p23, %rs27, 83;
	@%p23 bra 	$L__BB0_16;
	setp.eq.s16 	%p25, %rs27, 65;
	@%p25 bra 	$L__BB0_18;
	setp.eq.s16 	%p26, %rs27, 67;
	@%p26 bra 	$L__BB0_283;
	setp.eq.s16 	%p27, %rs27, 71;
	@%p27 bra 	$L__BB0_13;
	bra.uni 	$L__BB0_17;
$L__BB0_9:
	setp.gt.s16 	%p18, %rs27, 115;
	@%p18 bra 	$L__BB0_14;
	setp.eq.s16 	%p20, %rs27, 97;
	@%p20 bra 	$L__BB0_18;
	setp.eq.s16 	%p21, %rs27, 99;
	@%p21 bra 	$L__BB0_283;
	setp.eq.s16 	%p22, %rs27, 103;
	@%p22 bra 	$L__BB0_13;
	bra.uni 	$L__BB0_17;
$L__BB0_13:
	mov.b64 	%rd178, 137438953472;
	bra.uni 	$L__BB0_18;
$L__BB0_14:
	add.s16 	%rs28, %rs27, -116;
	setp.lt.u16 	%p19, %rs28, 2;
	@%p19 bra 	$L__BB0_15;
	bra.uni 	$L__BB0_17;
$L__BB0_15:
	mov.b64 	%rd178, 206158430208;
	bra.uni 	$L__BB0_18;
$L__BB0_16:
	add.s16 	%rs29, %rs27, -84;
	setp.lt.u16 	%p24, %rs29, 2;
	@%p24 bra 	$L__BB0_15;
$L__BB0_17:
	mov.b64 	%rd178, -68719476736;
	mov.pred 	%p257, -1;
$L__BB0_18:
	mov.b16 	%rs138, 88;
	@%p257 bra 	$L__BB0_58;
	ld.global.u8 	%rs31, [%rd4+1];
	mov.b64 	%rd179, 0;
	mov.pred 	%p258, 0;
	setp.gt.s16 	%p33, %rs31, 96;
	@%p33 bra 	$L__BB0_24;
	setp.gt.s16 	%p39, %rs31, 83;
	@%p39 bra 	$L__BB0_32;
	setp.eq.s16 	%p41, %rs31, 65;
	@%p41 bra 	$L__BB0_34;
	setp.eq.s16 	%p42, %rs31, 67;
	@%p42 bra 	$L__BB0_31;
	setp.eq.s16 	%p43, %rs31, 71;
	@%p43 bra 	$L__BB0_28;
	bra.uni 	$L__BB0_33;
$L__BB0_24:
	setp.gt.s16 	%p34, %rs31, 115;
	@%p34 bra 	$L__BB0_29;
	setp.eq.s16 	%p36, %rs31, 97;
	@%p36 bra 	$L__BB0_34;
	setp.eq.s16 	%p37, %rs31, 99;
	@%p37 bra 	$L__BB0_31;
	setp.eq.s16 	%p38, %rs31, 103;
	@%p38 bra 	$L__BB0_28;
	bra.uni 	$L__BB0_33;
$L__BB0_28:
	mov.b64 	%rd179, 34359738368;
	bra.uni 	$L__BB0_34;
$L__BB0_29:
	add.s16 	%rs32, %rs31, -116;
	setp.gt.u16 	%p35, %rs32, 1;
	@%p35 bra 	$L__BB0_33;
$L__BB0_30:
	mov.b64 	%rd179, 51539607552;
	bra.uni 	$L__BB0_34;
$L__BB0_31:
	mov.b64 	%rd179, 17179869184;
	bra.uni 	$L__BB0_34;
$L__BB0_32:
	add.s16 	%rs33, %rs31, -84;
	setp.lt.u16 	%p40, %rs33, 2;
	@%p40 bra 	$L__BB0_30;
$L__BB0_33:
	mov.b64 	%rd179, -17179869184;
	mov.pred 	%p258, -1;
$L__BB0_34:
	@%p258 bra 	$L__BB0_58;
	or.b64  	%rd7, %rd179, %rd178;
	ld.global.u8 	%rs35, [%rd4+2];
	mov.b64 	%rd180, 0;
	mov.pred 	%p259, 0;
	setp.gt.s16 	%p49, %rs35, 96;
	@%p49 bra 	$L__BB0_40;
	setp.gt.s16 	%p55, %rs35, 83;
	@%p55 bra 	$L__BB0_48;
	setp.eq.s16 	%p57, %rs35, 65;
	@%p57 bra 	$L__BB0_50;
	setp.eq.s16 	%p58, %rs35, 67;
	@%p58 bra 	$L__BB0_47;
	setp.eq.s16 	%p59, %rs35, 71;
	@%p59 bra 	$L__BB0_44;
	bra.uni 	$L__BB0_49;
$L__BB0_40:
	setp.gt.s16 	%p50, %rs35, 115;
	@%p50 bra 	$L__BB0_45;
	setp.eq.s16 	%p52, %rs35, 97;
	@%p52 bra 	$L__BB0_50;
	setp.eq.s16 	%p53, %rs35, 99;
	@%p53 bra 	$L__BB0_47;
	setp.eq.s16 	%p54, %rs35, 103;
	@%p54 bra 	$L__BB0_44;
	bra.uni 	$L__BB0_49;
$L__BB0_44:
	mov.b64 	%rd180, 8589934592;
	bra.uni 	$L__BB0_50;
$L__BB0_45:
	add.s16 	%rs36, %rs35, -116;
	setp.gt.u16 	%p51, %rs36, 1;
	@%p51 bra 	$L__BB0_49;
$L__BB0_46:
	mov.b64 	%rd180, 12884901888;
	bra.uni 	$L__BB0_50;
$L__BB0_47:
	mov.b64 	%rd180, 4294967296;
	bra.uni 	$L__BB0_50;
$L__BB0_48:
	add.s16 	%rs37, %rs35, -84;
	setp.lt.u16 	%p56, %rs37, 2;
	@%p56 bra 	$L__BB0_46;
$L__BB0_49:
	mov.b64 	%rd180, -4294967296;
	mov.pred 	%p259, -1;
$L__BB0_50:
	@%p259 bra 	$L__BB0_58;
	or.b64  	%rd64, %rd180, %rd7;
	shr.s64 	%rd65, %rd64, 32;
	mov.u64 	%rd66, GENETIC_CODE;
	add.s64 	%rd67, %rd66, %rd65;
	ld.const.u8 	%rs138, [%rd67];
	setp.ne.s16 	%p64, %rs138, 42;
	@%p64 bra 	$L__BB0_58;
	setp.lt.u16 	%p65, %rs139, 20;
	@%p65 bra 	$L__BB0_57;
	cvt.u64.u16 	%rd68, %rs139;
	add.s64 	%rd69, %rd3, %rd68;
	mov.b16 	%rs42, 0;
	st.global.u8 	[%rd69], %rs42;
	add.s32 	%r71, %r78, 1;
	setp.gt.s32 	%p66, %r78, 4;
	@%p66 bra 	$L__BB0_59;
	mul.wide.s32 	%rd70, %r78, 206;
	add.s64 	%rd9, %rd3, %rd70;
	mov.b32 	%r70, 0;
$L__BB0_55:
	mul.wide.u32 	%rd71, %r70, 2;
	add.s64 	%rd72, %rd9, %rd71;
	ld.global.u16 	%rs43, [%rd72+206];
	add.s64 	%rd73, %rd3, %rd71;
	st.global.u16 	[%rd73], %rs43;
	add.s32 	%r8, %r70, 1;
	setp.lt.u32 	%p67, %r70, 102;
	mov.u32 	%r70, %r8;
	@%p67 bra 	$L__BB0_55;
	mov.b16 	%rs44, 1;
	st.global.u8 	[%rd3+202], %rs44;
	cvt.u16.u32 	%rs45, %r4;
	add.s16 	%rs46, %rs45, 3;
	st.global.u16 	[%rd3+204], %rs46;
	mov.b16 	%rs47, 0;
	st.global.u16 	[%rd3+200], %rs47;
	bra.uni 	$L__BB0_59;
$L__BB0_57:
	mov.b16 	%rs39, 0;
	st.global.u16 	[%rd3+200], %rs39;
	cvt.u16.u32 	%rs40, %r4;
	add.s16 	%rs41, %rs40, 3;
	st.global.u16 	[%rd3+204], %rs41;
	mov.u32 	%r71, %r78;
	bra.uni 	$L__BB0_59;
$L__BB0_58:
	add.s16 	%rs48, %rs139, 1;
	st.global.u16 	[%rd3+200], %rs48;
	cvt.u64.u16 	%rd74, %rs139;
	add.s64 	%rd75, %rd3, %rd74;
	st.global.u8 	[%rd75], %rs138;
	mov.u32 	%r71, %r78;
$L__BB0_59:
	add.s32 	%r68, %r4, 3;
	add.s32 	%r56, %r4, 5;
	setp.lt.s32 	%p68, %r56, %r2;
	@%p68 bra 	$L__BB0_3;
	ld.global.u16 	%rs139, [%rd3+200];
	mov.u32 	%r78, %r71;
$L__BB0_61:
	setp.lt.u16 	%p69, %rs139, 20;
	@%p69 bra 	$L__BB0_63;
	cvt.u64.u16 	%rd76, %rs139;
	add.s64 	%rd77, %rd3, %rd76;
	mov.b16 	%rs49, 0;
	st.global.u8 	[%rd77], %rs49;
	add.s32 	%r78, %r78, 1;
$L__BB0_63:
	mul.wide.s32 	%rd78, %r78, 206;
	add.s64 	%rd10, %rd3, %rd78;
	mov.b16 	%rs51, 2;
	st.global.u8 	[%rd10+202], %rs51;
	mov.b16 	%rs52, 1;
	st.global.u16 	[%rd10+204], %rs52;
	mov.b16 	%rs141, 0;
	st.global.u16 	[%rd10+200], %rs141;
	setp.lt.s32 	%p70, %r2, 4;
	@%p70 bra 	$L__BB0_124;
	mov.b32 	%r74, 1;
	mov.u32 	%r77, %r78;
$L__BB0_65:
	mov.u32 	%r78, %r77;
	mov.u32 	%r14, %r74;
	ld.global.u16 	%rs141, [%rd10+200];
	setp.gt.u16 	%p71, %rs141, 198;
	@%p71 bra 	$L__BB0_124;
	cvt.u64.u32 	%rd80, %r14;
	add.s64 	%rd11, %rd2, %rd80;
	ld.global.u8 	%rs53, [%rd11];
	mov.b64 	%rd181, 0;
	mov.pred 	%p260, 0;
	setp.gt.s16 	%p73, %rs53, 96;
	@%p73 bra 	$L__BB0_71;
	setp.gt.s16 	%p79, %rs53, 83;
	@%p79 bra 	$L__BB0_79;
	setp.eq.s16 	%p81, %rs53, 65;
	@%p81 bra 	$L__BB0_81;
	setp.eq.s16 	%p82, %rs53, 67;
	@%p82 bra 	$L__BB0_78;
	setp.eq.s16 	%p83, %rs53, 71;
	@%p83 bra 	$L__BB0_75;
	bra.uni 	$L__BB0_80;
$L__BB0_71:
	setp.gt.s16 	%p74, %rs53, 115;
	@%p74 bra 	$L__BB0_76;
	setp.eq.s16 	%p76, %rs53, 97;
	@%p76 bra 	$L__BB0_81;
	setp.eq.s16 	%p77, %rs53, 99;
	@%p77 bra 	$L__BB0_78;
	setp.eq.s16 	%p78, %rs53, 103;
	@%p78 bra 	$L__BB0_75;
	bra.uni 	$L__BB0_80;
$L__BB0_75:
	mov.b64 	%rd181, 137438953472;
	bra.uni 	$L__BB0_81;
$L__BB0_76:
	add.s16 	%rs54, %rs53, -116;
	setp.gt.u16 	%p75, %rs54, 1;
	@%p75 bra 	$L__BB0_80;
$L__BB0_77:
	mov.b64 	%rd181, 206158430208;
	bra.uni 	$L__BB0_81;
$L__BB0_78:
	mov.b64 	%rd181, 68719476736;
	bra.uni 	$L__BB0_81;
$L__BB0_79:
	add.s16 	%rs55, %rs53, -84;
	setp.lt.u16 	%p80, %rs55, 2;
	@%p80 bra 	$L__BB0_77;
$L__BB0_80:
	mov.b64 	%rd181, -68719476736;
	mov.pred 	%p260, -1;
$L__BB0_81:
	mov.b16 	%rs140, 88;
	@%p260 bra 	$L__BB0_121;
	ld.global.u8 	%rs57, [%rd11+1];
	mov.b64 	%rd182, 0;
	mov.pred 	%p261, 0;
	setp.gt.s16 	%p89, %rs57, 96;
	@%p89 bra 	$L__BB0_87;
	setp.gt.s16 	%p95, %rs57, 83;
	@%p95 bra 	$L__BB0_95;
	setp.eq.s16 	%p97, %rs57, 65;
	@%p97 bra 	$L__BB0_97;
	setp.eq.s16 	%p98, %rs57, 67;
	@%p98 bra 	$L__BB0_94;
	setp.eq.s16 	%p99, %rs57, 71;
	@%p99 bra 	$L__BB0_91;
	bra.uni 	$L__BB0_96;
$L__BB0_87:
	setp.gt.s16 	%p90, %rs57, 115;
	@%p90 bra 	$L__BB0_92;
	setp.eq.s16 	%p92, %rs57, 97;
	@%p92 bra 	$L__BB0_97;
	setp.eq.s16 	%p93, %rs57, 99;
	@%p93 bra 	$L__BB0_94;
	setp.eq.s16 	%p94, %rs57, 103;
	@%p94 bra 	$L__BB0_91;
	bra.uni 	$L__BB0_96;
$L__BB0_91:
	mov.b64 	%rd182, 34359738368;
	bra.uni 	$L__BB0_97;
$L__BB0_92:
	add.s16 	%rs58, %rs57, -116;
	setp.gt.u16 	%p91, %rs58, 1;
	@%p91 bra 	$L__BB0_96;
$L__BB0_93:
	mov.b64 	%rd182, 51539607552;
	bra.uni 	$L__BB0_97;
$L__BB0_94:
	mov.b64 	%rd182, 17179869184;
	bra.uni 	$L__BB0_97;
$L__BB0_95:
	add.s16 	%rs59, %rs57, -84;
	setp.lt.u16 	%p96, %rs59, 2;
	@%p96 bra 	$L__BB0_93;
$L__BB0_96:
	mov.b64 	%rd182, -17179869184;
	mov.pred 	%p261, -1;
$L__BB0_97:
	@%p261 bra 	$L__BB0_121;
	or.b64  	%rd14, %rd182, %rd181;
	ld.global.u8 	%rs61, [%rd11+2];
	mov.b64 	%rd183, 0;
	mov.pred 	%p262, 0;
	setp.gt.s16 	%p105, %rs61, 96;
	@%p105 bra 	$L__BB0_103;
	setp.gt.s16 	%p111, %rs61, 83;
	@%p111 bra 	$L__BB0_111;
	setp.eq.s16 	%p113, %rs61, 65;
	@%p113 bra 	$L__BB0_113;
	setp.eq.s16 	%p114, %rs61, 67;
	@%p114 bra 	$L__BB0_110;
	setp.eq.s16 	%p115, %rs61, 71;
	@%p115 bra 	$L__BB0_107;
	bra.uni 	$L__BB0_112;
$L__BB0_103:
	setp.gt.s16 	%p106, %rs61, 115;
	@%p106 bra 	$L__BB0_108;
	setp.eq.s16 	%p108, %rs61, 97;
	@%p108 bra 	$L__BB0_113;
	setp.eq.s16 	%p109, %rs61, 99;
	@%p109 bra 	$L__BB0_110;
	setp.eq.s16 	%p110, %rs61, 103;
	@%p110 bra 	$L__BB0_107;
	bra.uni 	$L__BB0_112;
$L__BB0_107:
	mov.b64 	%rd183, 8589934592;
	bra.uni 	$L__BB0_113;
$L__BB0_108:
	add.s16 	%rs62, %rs61, -116;
	setp.gt.u16 	%p107, %rs62, 1;
	@%p107 bra 	$L__BB0_112;
$L__BB0_109:
	mov.b64 	%rd183, 12884901888;
	bra.uni 	$L__BB0_113;
$L__BB0_110:
	mov.b64 	%rd183, 4294967296;
	bra.uni 	$L__BB0_113;
$L__BB0_111:
	add.s16 	%rs63, %rs61, -84;
	setp.lt.u16 	%p112, %rs63, 2;
	@%p112 bra 	$L__BB0_109;
$L__BB0_112:
	mov.b64 	%rd183, -4294967296;
	mov.pred 	%p262, -1;
$L__BB0_113:
	@%p262 bra 	$L__BB0_121;
	or.b64  	%rd95, %rd183, %rd14;
	shr.s64 	%rd96, %rd95, 32;
	mov.u64 	%rd97, GENETIC_CODE;
	add.s64 	%rd98, %rd97, %rd96;
	ld.const.u8 	%rs140, [%rd98];
	setp.ne.s16 	%p120, %rs140, 42;
	@%p120 bra 	$L__BB0_121;
	setp.gt.u16 	%p121, %rs141, 19;
	@%p121 bra 	$L__BB0_117;
	mov.b16 	%rs65, 0;
	st.global.u16 	[%rd10+200], %rs65;
	cvt.u16.u32 	%rs66, %r14;
	add.s16 	%rs67, %rs66, 3;
	st.global.u16 	[%rd10+204], %rs67;
	mov.u32 	%r77, %r78;
	bra.uni 	$L__BB0_122;
$L__BB0_117:
	cvt.u64.u16 	%rd99, %rs141;
	add.s64 	%rd100, %rd10, %rd99;
	mov.b16 	%rs68, 0;
	st.global.u8 	[%rd100], %rs68;
	add.s32 	%r77, %r78, 1;
	setp.gt.s32 	%p122, %r78, 4;
	@%p122 bra 	$L__BB0_122;
	mul.wide.s32 	%rd101, %r78, 206;
	add.s64 	%rd16, %rd3, %rd101;
	mov.b32 	%r76, 0;
$L__BB0_119:
	mul.wide.u32 	%rd102, %r76, 2;
	add.s64 	%rd103, %rd16, %rd102;
	ld.global.u16 	%rs69, [%rd103+206];
	add.s64 	%rd104, %rd10, %rd102;
	st.global.u16 	[%rd104], %rs69;
	add.s32 	%r18, %r76, 1;
	setp.lt.u32 	%p123, %r76, 102;
	mov.u32 	%r76, %r18;
	@%p123 bra 	$L__BB0_119;
	mov.b16 	%rs70, 2;
	st.global.u8 	[%rd10+202], %rs70;
	cvt.u16.u32 	%rs71, %r14;
	add.s16 	%rs72, %rs71, 3;
	st.global.u16 	[%rd10+204], %rs72;
	mov.b16 	%rs73, 0;
	st.global.u16 	[%rd10+200], %rs73;
	bra.uni 	$L__BB0_122;
$L__BB0_121:
	add.s16 	%rs74, %rs141, 1;
	st.global.u16 	[%rd10+200], %rs74;
	cvt.u64.u16 	%rd105, %rs141;
	add.s64 	%rd106, %rd10, %rd105;
	st.global.u8 	[%rd106], %rs140;
	mov.u32 	%r77, %r78;
$L__BB0_122:
	add.s32 	%r74, %r14, 3;
	add.s32 	%r59, %r14, 5;
	setp.lt.s32 	%p124, %r59, %r2;
	@%p124 bra 	$L__BB0_65;
	ld.global.u16 	%rs141, [%rd10+200];
	mov.u32 	%r78, %r77;
$L__BB0_124:
	setp.lt.u16 	%p125, %rs141, 20;
	@%p125 bra 	$L__BB0_126;
	cvt.u64.u16 	%rd107, %rs141;
	add.s64 	%rd108, %rd10, %rd107;
	mov.b16 	%rs75, 0;
	st.global.u8 	[%rd108], %rs75;
	add.s32 	%r78, %r78, 1;
$L__BB0_126:
	mul.wide.s32 	%rd109, %r78, 206;
	add.s64 	%rd17, %rd3, %rd109;
	mov.b16 	%rs77, 3;
	st.global.u8 	[%rd17+202], %rs77;
	mov.b16 	%rs78, 2;
	st.global.u16 	[%rd17+204], %rs78;
	mov.b16 	%rs143, 0;
	st.global.u16 	[%rd17+200], %rs143;
	setp.lt.s32 	%p126, %r2, 5;
	@%p126 bra 	$L__BB0_187;
	mov.b32 	%r80, 2;
	mov.u32 	%r83, %r78;
$L__BB0_128:
	mov.u32 	%r78, %r83;
	mov.u32 	%r24, %r80;
	ld.global.u16 	%rs143, [%rd17+200];
	setp.gt.u16 	%p127, %rs143, 198;
	@%p127 bra 	$L__BB0_187;
	cvt.u64.u32 	%rd111, %r24;
	add.s64 	%rd18, %rd2, %rd111;
	ld.global.u8 	%rs79, [%rd18];
	mov.b64 	%rd184, 0;
	mov.pred 	%p263, 0;
	setp.gt.s16 	%p129, %rs79, 96;
	@%p129 bra 	$L__BB0_134;
	setp.gt.s16 	%p135, %rs79, 83;
	@%p135 bra 	$L__BB0_142;
	setp.eq.s16 	%p137, %rs79, 65;
	@%p137 bra 	$L__BB0_144;
	setp.eq.s16 	%p138, %rs79, 67;
	@%p138 bra 	$L__BB0_141;
	setp.eq.s16 	%p139, %rs79, 71;
	@%p139 bra 	$L__BB0_138;
	bra.uni 	$L__BB0_143;
$L__BB0_134:
	setp.gt.s16 	%p130, %rs79, 115;
	@%p130 bra 	$L__BB0_139;
	setp.eq.s16 	%p132, %rs79, 97;
	@%p132 bra 	$L__BB0_144;
	setp.eq.s16 	%p133, %rs79, 99;
	@%p133 bra 	$L__BB0_141;
	setp.eq.s16 	%p134, %rs79, 103;
	@%p134 bra 	$L__BB0_138;
	bra.uni 	$L__BB0_143;
$L__BB0_138:
	mov.b64 	%rd184, 137438953472;
	bra.uni 	$L__BB0_144;
$L__BB0_139:
	add.s16 	%rs80, %rs79, -116;
	setp.gt.u16 	%p131, %rs80, 1;
	@%p131 bra 	$L__BB0_143;
$L__BB0_140:
	mov.b64 	%rd184, 206158430208;
	bra.uni 	$L__BB0_144;
$L__BB0_141:
	mov.b64 	%rd184, 68719476736;
	bra.uni 	$L__BB0_144;
$L__BB0_142:
	add.s16 	%rs81, %rs79, -84;
	setp.lt.u16 	%p136, %rs81, 2;
	@%p136 bra 	$L__BB0_140;
$L__BB0_143:
	mov.b64 	%rd184, -68719476736;
	mov.pred 	%p263, -1;
$L__BB0_144:
	mov.b16 	%rs142, 88;
	@%p263 bra 	$L__BB0_184;
	ld.global.u8 	%rs83, [%rd18+1];
	mov.b64 	%rd185, 0;
	mov.pred 	%p264, 0;
	setp.gt.s16 	%p145, %rs83, 96;
	@%p145 bra 	$L__BB0_150;
	setp.gt.s16 	%p151, %rs83, 83;
	@%p151 bra 	$L__BB0_158;
	setp.eq.s16 	%p153, %rs83, 65;
	@%p153 bra 	$L__BB0_160;
	setp.eq.s16 	%p154, %rs83, 67;
	@%p154 bra 	$L__BB0_157;
	setp.eq.s16 	%p155, %rs83, 71;
	@%p155 bra 	$L__BB0_154;
	bra.uni 	$L__BB0_159;
$L__BB0_150:
	setp.gt.s16 	%p146, %rs83, 115;
	@%p146 bra 	$L__BB0_155;
	setp.eq.s16 	%p148, %rs83, 97;
	@%p148 bra 	$L__BB0_160;
	setp.eq.s16 	%p149, %rs83, 99;
	@%p149 bra 	$L__BB0_157;
	setp.eq.s16 	%p150, %rs83, 103;
	@%p150 bra 	$L__BB0_154;
	bra.uni 	$L__BB0_159;
$L__BB0_154:
	mov.b64 	%rd185, 34359738368;
	bra.uni 	$L__BB0_160;
$L__BB0_155:
	add.s16 	%rs84, %rs83, -116;
	setp.gt.u16 	%p147, %rs84, 1;
	@%p147 bra 	$L__BB0_159;
$L__BB0_156:
	mov.b64 	%rd185, 51539607552;
	bra.uni 	$L__BB0_160;
$L__BB0_157:
	mov.b64 	%rd185, 17179869184;
	bra.uni 	$L__BB0_160;
$L__BB0_158:
	add.s16 	%rs85, %rs83, -84;
	setp.lt.u16 	%p152, %rs85, 2;
	@%p152 bra 	$L__BB0_156;
$L__BB0_159:
	mov.b64 	%rd185, -17179869184;
	mov.pred 	%p264, -1;
$L__BB0_160:
	@%p264 bra 	$L__BB0_184;
	or.b64  	%rd21, %rd185, %rd184;
	ld.global.u8 	%rs87, [%rd18+2];
	mov.b64 	%rd186, 0;
	mov.pred 	%p265, 0;
	setp.gt.s16 	%p161, %rs87, 96;
	@%p161 bra 	$L__BB0_166;
	setp.gt.s16 	%p167, %rs87, 83;
	@%p167 bra 	$L__BB0_174;
	setp.eq.s16 	%p169, %rs87, 65;
	@%p169 bra 	$L__BB0_176;
	setp.eq.s16 	%p170, %rs87, 67;
	@%p170 bra 	$L__BB0_173;
	setp.eq.s16 	%p171, %rs87, 71;
	@%p171 bra 	$L__BB0_170;
	bra.uni 	$L__BB0_175;
$L__BB0_166:
	setp.gt.s16 	%p162, %rs87, 115;
	@%p162 bra 	$L__BB0_171;
	setp.eq.s16 	%p164, %rs87, 97;
	@%p164 bra 	$L__BB0_176;
	setp.eq.s16 	%p165, %rs87, 99;
	@%p165 bra 	$L__BB0_173;
	setp.eq.s16 	%p166, %rs87, 103;
	@%p166 bra 	$L__BB0_170;
	bra.uni 	$L__BB0_175;
$L__BB0_170:
	mov.b64 	%rd186, 8589934592;
	bra.uni 	$L__BB0_176;
$L__BB0_171:
	add.s16 	%rs88, %rs87, -116;
	setp.gt.u16 	%p163, %rs88, 1;
	@%p163 bra 	$L__BB0_175;
$L__BB0_172:
	mov.b64 	%rd186, 12884901888;
	bra.uni 	$L__BB0_176;
$L__BB0_173:
	mov.b64 	%rd186, 4294967296;
	bra.uni 	$L__BB0_176;
$L__BB0_174:
	add.s16 	%rs89, %rs87, -84;
	setp.lt.u16 	%p168, %rs89, 2;
	@%p168 bra 	$L__BB0_172;
$L__BB0_175:
	mov.b64 	%rd186, -4294967296;
	mov.pred 	%p265, -1;
$L__BB0_176:
	@%p265 bra 	$L__BB0_184;
	or.b64  	%rd126, %rd186, %rd21;
	shr.s64 	%rd127, %rd126, 32;
	mov.u64 	%rd128, GENETIC_CODE;
	add.s64 	%rd129, %rd128, %rd127;
	ld.const.u8 	%rs142, [%rd129];
	setp.ne.s16 	%p176, %rs142, 42;
	@%p176 bra 	$L__BB0_184;
	setp.gt.u16 	%p177, %rs143, 19;
	@%p177 bra 	$L__BB0_180;
	mov.b16 	%rs91, 0;
	st.global.u16 	[%rd17+200], %rs91;
	cvt.u16.u32 	%rs92, %r24;
	add.s16 	%rs93, %rs92, 3;
	st.global.u16 	[%rd17+204], %rs93;
	mov.u32 	%r83, %r78;
	bra.uni 	$L__BB0_185;
$L__BB0_180:
	cvt.u64.u16 	%rd130, %rs143;
	add.s64 	%rd131, %rd17, %rd130;
	mov.b16 	%rs94, 0;
	st.global.u8 	[%rd131], %rs94;
	add.s32 	%r83, %r78, 1;
	setp.gt.s32 	%p178, %r78, 4;
	@%p178 bra 	$L__BB0_185;
	mul.wide.s32 	%rd132, %r78, 206;
	add.s64 	%rd23, %rd3, %rd132;
	mov.b32 	%r82, 0;
$L__BB0_182:
	mul.wide.u32 	%rd133, %r82, 2;
	add.s64 	%rd134, %rd23, %rd133;
	ld.global.u16 	%rs95, [%rd134+206];
	add.s64 	%rd135, %rd17, %rd133;
	st.global.u16 	[%rd135], %rs95;
	add.s32 	%r28, %r82, 1;
	setp.lt.u32 	%p179, %r82, 102;
	mov.u32 	%r82, %r28;
	@%p179 bra 	$L__BB0_182;
	mov.b16 	%rs96, 3;
	st.global.u8 	[%rd17+202], %rs96;
	cvt.u16.u32 	%rs97, %r24;
	add.s16 	%rs98, %rs97, 3;
	st.global.u16 	[%rd17+204], %rs98;
	mov.b16 	%rs99, 0;
	st.global.u16 	[%rd17+200], %rs99;
	bra.uni 	$L__BB0_185;
$L__BB0_184:
	add.s16 	%rs100, %rs143, 1;
	st.global.u16 	[%rd17+200], %rs100;
	cvt.u64.u16 	%rd136, %rs143;
	add.s64 	%rd137, %rd17, %rd136;
	st.global.u8 	[%rd137], %rs142;
	mov.u32 	%r83, %r78;
$L__BB0_185:
	add.s32 	%r80, %r24, 3;
	add.s32 	%r62, %r24, 5;
	setp.lt.s32 	%p180, %r62, %r2;
	@%p180 bra 	$L__BB0_128;
	ld.global.u16 	%rs143, [%rd17+200];
	mov.u32 	%r78, %r83;
$L__BB0_187:
	setp.lt.u16 	%p181, %rs143, 20;
	@%p181 bra 	$L__BB0_189;
	cvt.u64.u16 	%rd138, %rs143;
	add.s64 	%rd139, %rd17, %rd138;
	mov.b16 	%rs101, 0;
	st.global.u8 	[%rd139], %rs101;
	add.s32 	%r78, %r78, 1;
$L__BB0_189:
	setp.gt.s32 	%p182, %r78, 5;
	@%p182 bra 	$L__BB0_281;
	add.s64 	%rd141, %rd47, %rd1;
	add.s64 	%rd24, %rd141, 206;
	mov.b32 	%r86, 0;
$L__BB0_191:
	mul.wide.s32 	%rd142, %r78, 206;
	add.s64 	%rd25, %rd3, %rd142;
	cvt.u16.u32 	%rs103, %r86;
	not.b16 	%rs16, %rs103;
	st.global.u8 	[%rd25+202], %rs16;
	not.b32 	%r64, %r86;
	add.s32 	%r88, %r2, %r64;
	st.global.u16 	[%rd25+204], %r88;
	mov.b16 	%rs148, 0;
	st.global.u16 	[%rd25+200], %rs148;
	setp.lt.s32 	%p183, %r88, 2;
	@%p183 bra 	$L__BB0_278;
	mov.u32 	%r91, %r78;
$L__BB0_193:
	mov.u32 	%r78, %r91;
	mov.u32 	%r37, %r88;
	ld.global.u16 	%rs148, [%rd25+200];
	setp.gt.u16 	%p184, %rs148, 198;
	@%p184 bra 	$L__BB0_278;
	cvt.u64.u32 	%rd143, %r37;
	add.s64 	%rd144, %rd2, %rd143;
	ld.global.u8 	%rs105, [%rd144];
	mov.b16 	%rs144, 84;
	setp.gt.s16 	%p185, %rs105, 96;
	@%p185 bra 	$L__BB0_201;
	setp.gt.s16 	%p191, %rs105, 70;
	@%p191 bra 	$L__BB0_198;
	setp.eq.s16 	%p194, %rs105, 65;
	@%p194 bra 	$L__BB0_209;
	setp.eq.s16 	%p195, %rs105, 67;
	@%p195 bra 	$L__BB0_204;
	bra.uni 	$L__BB0_200;
$L__BB0_198:
	setp.eq.s16 	%p192, %rs105, 71;
	@%p192 bra 	$L__BB0_208;
	setp.eq.s16 	%p193, %rs105, 84;
	@%p193 bra 	$L__BB0_207;
$L__BB0_200:
	mov.b16 	%rs144, 78;
	bra.uni 	$L__BB0_209;
$L__BB0_201:
	setp.gt.s16 	%p186, %rs105, 102;
	@%p186 bra 	$L__BB0_205;
	setp.eq.s16 	%p189, %rs105, 97;
	@%p189 bra 	$L__BB0_209;
	setp.eq.s16 	%p190, %rs105, 99;
	@%p190 bra 	$L__BB0_204;
	bra.uni 	$L__BB0_200;
$L__BB0_204:
	mov.b16 	%rs144, 71;
	bra.uni 	$L__BB0_209;
$L__BB0_205:
	setp.eq.s16 	%p187, %rs105, 103;
	@%p187 bra 	$L__BB0_208;
	setp.ne.s16 	%p188, %rs105, 116;
	@%p188 bra 	$L__BB0_200;
$L__BB0_207:
	mov.b16 	%rs144, 65;
	bra.uni 	$L__BB0_209;
$L__BB0_208:
	mov.b16 	%rs144, 67;
$L__BB0_209:
	add.s32 	%r65, %r37, -1;
	cvt.u64.u32 	%rd145, %r65;
	add.s64 	%rd146, %rd2, %rd145;
	ld.global.u8 	%rs111, [%rd146];
	mov.b16 	%rs145, 65;
	setp.gt.s16 	%p196, %rs111, 96;
	@%p196 bra 	$L__BB0_216;
	setp.gt.s16 	%p202, %rs111, 70;
	@%p202 bra 	$L__BB0_213;
	setp.eq.s16 	%p205, %rs111, 65;
	@%p205 bra 	$L__BB0_223;
	setp.eq.s16 	%p206, %rs111, 67;
	@%p206 bra 	$L__BB0_219;
	bra.uni 	$L__BB0_215;
$L__BB0_213:
	setp.eq.s16 	%p203, %rs111, 71;
	@%p203 bra 	$L__BB0_222;
	setp.eq.s16 	%p204, %rs111, 84;
	@%p204 bra 	$L__BB0_224;
$L__BB0_215:
	mov.b16 	%rs145, 78;
	bra.uni 	$L__BB0_224;
$L__BB0_216:
	setp.gt.s16 	%p197, %rs111, 102;
	@%p197 bra 	$L__BB0_220;
	setp.eq.s16 	%p200, %rs111, 97;
	@%p200 bra 	$L__BB0_223;
	setp.eq.s16 	%p201, %rs111, 99;
	@%p201 bra 	$L__BB0_219;
	bra.uni 	$L__BB0_215;
$L__BB0_219:
	mov.b16 	%rs145, 71;
	bra.uni 	$L__BB0_224;
$L__BB0_220:
	setp.eq.s16 	%p198, %rs111, 116;
	@%p198 bra 	$L__BB0_224;
	setp.ne.s16 	%p199, %rs111, 103;
	@%p199 bra 	$L__BB0_215;
$L__BB0_222:
	mov.b16 	%rs145, 67;
	bra.uni 	$L__BB0_224;
$L__BB0_223:
	mov.b16 	%rs145, 84;
$L__BB0_224:
	add.s32 	%r66, %r37, -2;
	cvt.u64.u32 	%rd147, %r66;
	add.s64 	%rd148, %rd2, %rd147;
	ld.global.u8 	%rs117, [%rd148];
	mov.b16 	%rs146, 65;
	setp.gt.s16 	%p207, %rs117, 96;
	@%p207 bra 	$L__BB0_231;
	setp.gt.s16 	%p213, %rs117, 70;
	@%p213 bra 	$L__BB0_228;
	setp.eq.s16 	%p216, %rs117, 65;
	@%p216 bra 	$L__BB0_238;
	setp.eq.s16 	%p217, %rs117, 67;
	@%p217 bra 	$L__BB0_234;
	bra.uni 	$L__BB0_230;
$L__BB0_228:
	setp.eq.s16 	%p214, %rs117, 71;
	@%p214 bra 	$L__BB0_237;
	setp.eq.s16 	%p215, %rs117, 84;
	@%p215 bra 	$L__BB0_239;
$L__BB0_230:
	mov.b16 	%rs146, 78;
	bra.uni 	$L__BB0_239;
$L__BB0_231:
	setp.gt.s16 	%p208, %rs117, 102;
	@%p208 bra 	$L__BB0_235;
	setp.eq.s16 	%p211, %rs117, 97;
	@%p211 bra 	$L__BB0_238;
	setp.eq.s16 	%p212, %rs117, 99;
	@%p212 bra 	$L__BB0_234;
	bra.uni 	$L__BB0_230;
$L__BB0_234:
	mov.b16 	%rs146, 71;
	bra.uni 	$L__BB0_239;
$L__BB0_235:
	setp.eq.s16 	%p209, %rs117, 116;
	@%p209 bra 	$L__BB0_239;
	setp.ne.s16 	%p210, %rs117, 103;
	@%p210 bra 	$L__BB0_230;
$L__BB0_237:
	mov.b16 	%rs146, 67;
	bra.uni 	$L__BB0_239;
$L__BB0_238:
	mov.b16 	%rs146, 84;
$L__BB0_239:
	mov.b64 	%rd187, 0;
	mov.pred 	%p266, 0;
	setp.gt.s16 	%p219, %rs144, 70;
	@%p219 bra 	$L__BB0_243;
	setp.eq.s16 	%p222, %rs144, 65;
	@%p222 bra 	$L__BB0_247;
	setp.eq.s16 	%p223, %rs144, 67;
	@%p223 bra 	$L__BB0_242;
	bra.uni 	$L__BB0_246;
$L__BB0_242:
	mov.b64 	%rd187, 68719476736;
	bra.uni 	$L__BB0_247;
$L__BB0_243:
	setp.eq.s16 	%p220, %rs144, 71;
	@%p220 bra 	$L__BB0_284;
	setp.eq.s16 	%p221, %rs144, 84;
	@%p221 bra 	$L__BB0_245;
	bra.uni 	$L__BB0_246;
$L__BB0_245:
	mov.b64 	%rd187, 206158430208;
	bra.uni 	$L__BB0_247;
$L__BB0_246:
	mov.b64 	%rd187, -68719476736;
	mov.pred 	%p266, -1;
$L__BB0_247:
	mov.b16 	%rs147, 88;
	@%p266 bra 	$L__BB0_275;
	mov.b64 	%rd188, 0;
	mov.pred 	%p267, 0;
	setp.gt.s16 	%p229, %rs145, 70;
	@%p229 bra 	$L__BB0_252;
	setp.eq.s16 	%p232, %rs145, 65;
	@%p232 bra 	$L__BB0_257;
	setp.eq.s16 	%p233, %rs145, 67;
	@%p233 bra 	$L__BB0_251;
	bra.uni 	$L__BB0_256;
$L__BB0_251:
	mov.b64 	%rd188, 17179869184;
	bra.uni 	$L__BB0_257;
$L__BB0_252:
	setp.eq.s16 	%p230, %rs145, 71;
	@%p230 bra 	$L__BB0_255;
	setp.ne.s16 	%p231, %rs145, 84;
	@%p231 bra 	$L__BB0_256;
	mov.b64 	%rd188, 51539607552;
	bra.uni 	$L__BB0_257;
$L__BB0_255:
	mov.b64 	%rd188, 34359738368;
	bra.uni 	$L__BB0_257;
$L__BB0_256:
	mov.b64 	%rd188, -17179869184;
	mov.pred 	%p267, -1;
$L__BB0_257:
	@%p267 bra 	$L__BB0_275;
	or.b64  	%rd28, %rd188, %rd187;
	mov.b64 	%rd189, 0;
	mov.pred 	%p268, 0;
	setp.gt.s16 	%p239, %rs146, 70;
	@%p239 bra 	$L__BB0_262;
	setp.eq.s16 	%p242, %rs146, 65;
	@%p242 bra 	$L__BB0_267;
	setp.eq.s16 	%p243, %rs146, 67;
	@%p243 bra 	$L__BB0_261;
	bra.uni 	$L__BB0_266;
$L__BB0_261:
	mov.b64 	%rd189, 4294967296;
	bra.uni 	$L__BB0_267;
$L__BB0_262:
	setp.eq.s16 	%p240, %rs146, 71;
	@%p240 bra 	$L__BB0_265;
	setp.ne.s16 	%p241, %rs146, 84;
	@%p241 bra 	$L__BB0_266;
	mov.b64 	%rd189, 12884901888;
	bra.uni 	$L__BB0_267;
$L__BB0_265:
	mov.b64 	%rd189, 8589934592;
	bra.uni 	$L__BB0_267;
$L__BB0_266:
	mov.b64 	%rd189, -4294967296;
	mov.pred 	%p268, -1;
$L__BB0_267:
	@%p268 bra 	$L__BB0_275;
	or.b64  	%rd164, %rd189, %rd28;
	shr.s64 	%rd165, %rd164, 32;
	mov.u64 	%rd166, GENETIC_CODE;
	add.s64 	%rd167, %rd166, %rd165;
	ld.const.u8 	%rs147, [%rd167];
	setp.ne.s16 	%p248, %rs147, 42;
	@%p248 bra 	$L__BB0_275;
	setp.lt.u16 	%p249, %rs148, 20;
	@%p249 bra 	$L__BB0_274;
	cvt.u64.u16 	%rd168, %rs148;
	add.s64 	%rd169, %rd25, %rd168;
	mov.b16 	%rs131, 0;
	st.global.u8 	[%rd169], %rs131;
	add.s32 	%r91, %r78, 1;
	setp.gt.s32 	%p250, %r78, 4;
	@%p250 bra 	$L__BB0_276;
	mul.wide.s32 	%rd170, %r78, 206;
	add.s64 	%rd190, %rd24, %rd170;
	mov.b32 	%r90, 0;
	mov.u64 	%rd191, %rd25;
$L__BB0_272:
	ld.global.u16 	%rs132, [%rd190];
	st.global.u16 	[%rd191], %rs132;
	add.s32 	%r41, %r90, 1;
	add.s64 	%rd191, %rd191, 2;
	add.s64 	%rd190, %rd190, 2;
	setp.lt.u32 	%p251, %r90, 102;
	mov.u32 	%r90, %r41;
	@%p251 bra 	$L__BB0_272;
	st.global.u8 	[%rd25+202], %rs16;
	cvt.u16.u32 	%rs133, %r37;
	add.s16 	%rs134, %rs133, -3;
	st.global.u16 	[%rd25+204], %rs134;
	mov.b16 	%rs135, 0;
	st.global.u16 	[%rd25+200], %rs135;
	bra.uni 	$L__BB0_276;
$L__BB0_274:
	mov.b16 	%rs128, 0;
	st.global.u16 	[%rd25+200], %rs128;
	cvt.u16.u32 	%rs129, %r37;
	add.s16 	%rs130, %rs129, -3;
	st.global.u16 	[%rd25+204], %rs130;
	mov.u32 	%r91, %r78;
	bra.uni 	$L__BB0_276;
$L__BB0_275:
	add.s16 	%rs136, %rs148, 1;
	st.global.u16 	[%rd25+200], %rs136;
	cvt.u64.u16 	%rd171, %rs148;
	add.s64 	%rd172, %rd25, %rd171;
	st.global.u8 	[%rd172], %rs147;
	mov.u32 	%r91, %r78;
$L__BB0_276:
	add.s32 	%r88, %r37, -3;
	setp.gt.u32 	%p252, %r37, 4;
	@%p252 bra 	$L__BB0_193;
	ld.global.u16 	%rs148, [%rd25+200];
	mov.u32 	%r78, %r91;
$L__BB0_278:
	setp.lt.u16 	%p253, %rs148, 20;
	@%p253 bra 	$L__BB0_280;
	cvt.u64.u16 	%rd173, %rs148;
	add.s64 	%rd174, %rd25, %rd173;
	mov.b16 	%rs137, 0;
	st.global.u8 	[%rd174], %rs137;
	add.s32 	%r78, %r78, 1;
$L__BB0_280:
	add.s32 	%r47, %r86, 1;
	setp.lt.u32 	%p254, %r86, 2;
	setp.lt.s32 	%p255, %r78, 6;
	and.pred  	%p256, %p254, %p255;
	mov.u32 	%r86, %r47;
	@%p256 bra 	$L__BB0_191;
$L__BB0_281:
	cvta.to.global.u64 	%rd175, %rd39;
	add.s64 	%rd177, %rd175, %rd43;
	st.global.u32 	[%rd177], %r78;
$L__BB0_282:
	ret;
$L__BB0_283:
	mov.b64 	%rd178, 68719476736;
	bra.uni 	$L__BB0_18;
$L__BB0_284:
	mov.b64 	%rd187, 137438953472;
	bra.uni 	$L__BB0_247;

}
	// .globl	_Z34enhanced_protein_kmer_match_kernelPK15TranslatedFramePKjiPK15ProteinDatabaseP12ProteinMatchPjjb
.visible .entry _Z34enhanced_protein_kmer_match_kernelPK15TranslatedFramePKjiPK15ProteinDatabaseP12ProteinMatchPjjb(
	.param .u64 .ptr .align 1 _Z34enhanced_protein_kmer_match_kernelPK15TranslatedFramePKjiPK15ProteinDatabaseP12ProteinMatchPjjb_param_0,
	.param .u64 .ptr .align 1 _Z34enhanced_protein_kmer_match_kernelPK15TranslatedFramePKjiPK15ProteinDatabaseP12ProteinMatchPjjb_param_1,
	.param .u32 _Z34enhanced_protein_kmer_match_kernelPK15TranslatedFramePKjiPK15ProteinDatabaseP12ProteinMatchPjjb_param_2,
	.param .u64 .ptr .align 1 _Z34enhanced_protein_kmer_match_kernelPK15TranslatedFramePKjiPK15ProteinDatabaseP12ProteinMatchPjjb_param_3,
	.param .u64 .ptr .align 1 _Z34enhanced_protein_kmer_match_kernelPK15TranslatedFramePKjiPK15ProteinDatabaseP12ProteinMatchPjjb_param_4,
	.param .u64 .ptr .align 1 _Z34enhanced_protein_kmer_match_kernelPK15TranslatedFramePKjiPK15ProteinDatabaseP12ProteinMatchPjjb_param_5,
	.param .u32 _Z34enhanced_protein_kmer_match_kernelPK15TranslatedFramePKjiPK15ProteinDatabaseP12ProteinMatchPjjb_param_6,
	.param .u8 _Z34enhanced_protein_kmer_match_kernelPK15TranslatedFramePKjiPK15ProteinDatabaseP12ProteinMatchPjjb_param_7
)
{
	.local .align 16 .b8 	__local_depot1[16576];
	.reg .b64 	%SP;
	.reg .b64 	%SPL;
	.reg .pred 	%p<913>;
	.reg .b16 	%rs<209>;
	.reg .b32 	%r<846>;
	.reg .b32 	%f<215>;
	.reg .b64 	%rd<1009>;
	.reg .b64 	%fd<9>;
	// demoted variable
	.shared .align 4 .u32 _ZZ34enhanced_protein_kmer_match_kernelPK15TranslatedFramePKjiPK15ProteinDatabaseP12ProteinMatchPjjbE19qrdr_coverage_count;
	// demoted variable
	.shared .align 4 .u32 _ZZ34enhanced_protein_kmer_match_kernelPK15TranslatedFramePKjiPK15ProteinDatabaseP12ProteinMatchPjjbE19qrdr_mutation_count;
	mov.u64 	%SPL, __local_depot1;
	cvta.local.u64 	%SP, %SPL;
	ld.param.u64 	%rd94, [_Z34enhanced_protein_kmer_match_kernelPK15TranslatedFramePKjiPK15ProteinDatabaseP12ProteinMatchPjjb_param_1];
	ld.param.u32 	%r266, [_Z34enhanced_protein_kmer_match_kernelPK15TranslatedFramePKjiPK15ProteinDatabaseP12ProteinMatchPjjb_param_2];
	ld.param.u64 	%rd97, [_Z34enhanced_protein_kmer_match_kernelPK15TranslatedFramePKjiPK15ProteinDatabaseP12ProteinMatchPjjb_param_5];
	cvta.to.global.u64 	%rd1, %rd97;
	add.u64 	%rd2, %SPL, 0;
	add.u64 	%rd3, %SPL, 14400;
	add.u64 	%rd4, %SPL, 16000;
	add.u64 	%rd5, %SPL, 16320;
	add.u64 	%rd6, %SPL, 16330;
	add.u64 	%rd7, %SPL, 16340;
	add.u64 	%rd8, %SPL, 16352;
	mov.u32 	%r267, %ctaid.x;
	mov.u32 	%r268, %ntid.x;
	mov.u32 	%r269, %tid.x;
	mad.lo.s32 	%r1, %r267, %r268, %r269;
	setp.ge.s32 	%p9, %r1, %r266;
	@%p9 bra 	$L__BB1_1341;
	cvta.to.global.u64 	%rd105, %rd94;
	mul.wide.s32 	%rd106, %r1, 4;
	add.s64 	%rd107, %rd105, %rd106;
	ld.global.u32 	%r2, [%rd107];
	setp.ne.s32 	%p10, %r2, 0;
	@%p10 bra 	$L__BB1_3;
	add.s64 	%rd977, %rd1, %rd106;
	mov.b32 	%r726, 0;
	st.global.u32 	[%rd977], %r726;
	bra.uni 	$L__BB1_1341;
$L__BB1_3:
	mov.b32 	%r793, 0;
	mul.lo.s32 	%r271, %r1, 6;
	cvt.s64.s32 	%rd109, %r271;
	mov.u32 	%r732, %r793;
$L__BB1_4:
	ld.param.u64 	%rd978, [_Z34enhanced_protein_kmer_match_kernelPK15TranslatedFramePKjiPK15ProteinDatabaseP12ProteinMatchPjjb_param_0];
	cvt.u64.u32 	%rd108, %r732;
	add.s64 	%rd110, %rd108, %rd109;
	cvta.to.global.u64 	%rd111, %rd978;
	mad.lo.s64 	%rd9, %rd110, 206, %rd111;
	ld.global.u16 	%rs1, [%rd9+200];
	setp.lt.u16 	%p11, %rs1, 5;
	@%p11 bra 	$L__BB1_1253;
	ld.param.u64 	%rd979, [_Z34enhanced_protein_kmer_match_kernelPK15TranslatedFramePKjiPK15ProteinDatabaseP12ProteinMatchPjjb_param_3];
	cvta.to.global.u64 	%rd10, %rd979;
	ld.global.u32 	%r273, [%rd10+4];
	add.s32 	%r5, %r273, -1;
	setp.lt.s32 	%p12, %r5, 0;
	mov.b32 	%r738, 0;
	@%p12 bra 	$L__BB1_13;
	ld.global.u8 	%rs3, [%rd9];
	ld.global.u64 	%rd11, [%rd10+8];
	cvt.u32.u16 	%r6, %rs1;
	mov.b32 	%r738, 0;
	mov.u32 	%r735, %r738;
$L__BB1_7:
	mov.u32 	%r8, %r738;
	mov.b64 	%rd984, 0;
	setp.gt.s16 	%p13, %rs3, 75;
	@%p13 bra 	$L__BB1_60;
	setp.gt.s16 	%p29, %rs3, 68;
	@%p29 bra 	$L__BB1_51;
	setp.gt.s16 	%p37, %rs3, 65;
	@%p37 bra 	$L__BB1_47;
	setp.eq.s16 	%p41, %rs3, 42;
	@%p41 bra 	$L__BB1_93;
	setp.eq.s16 	%p42, %rs3, 65;
	@%p42 bra 	$L__BB1_94;
$L__BB1_12:
	mov.b64 	%rd984, 682;
	bra.uni 	$L__BB1_94;
$L__BB1_13:
	ld.param.u32 	%r727, [_Z34enhanced_protein_kmer_match_kernelPK15TranslatedFramePKjiPK15ProteinDatabaseP12ProteinMatchPjjb_param_6];
	setp.lt.s32 	%p184, %r738, 1;
	setp.ge.u32 	%p185, %r793, %r727;
	or.pred  	%p186, %p184, %p185;
	@%p186 bra 	$L__BB1_1253;
	mov.b32 	%r740, 0;
$L__BB1_15:
	mul.wide.u32 	%rd251, %r740, 16;
	add.s64 	%rd252, %rd3, %rd251;
	ld.local.u32 	%r26, [%rd252];
	setp.eq.s32 	%p187, %r26, -1;
	@%p187 bra 	$L__BB1_1252;
	mov.b32 	%r743, 0;
	mov.u32 	%r741, %r740;
$L__BB1_17:
	mul.wide.u32 	%rd253, %r741, 16;
	add.s64 	%rd25, %rd3, %rd253;
	ld.local.u32 	%r306, [%rd25];
	setp.ne.s32 	%p188, %r306, %r26;
	@%p188 bra 	$L__BB1_19;
	ld.local.u32 	%r307, [%rd25+4];
	ld.local.v2.u32 	{%r308, %r309}, [%rd25+8];
	add.s32 	%r29, %r743, 1;
	mul.wide.s32 	%rd254, %r743, 16;
	add.s64 	%rd255, %rd4, %rd254;
	st.local.v4.u32 	[%rd255], {%r26, %r307, %r308, %r309};
	mov.b32 	%r310, -1;
	st.local.u32 	[%rd25], %r310;
	mov.u32 	%r743, %r29;
$L__BB1_19:
	add.s32 	%r741, %r741, 1;
	setp.lt.s32 	%p189, %r741, %r738;
	setp.lt.s32 	%p190, %r743, 20;
	and.pred  	%p191, %p189, %p190;
	@%p191 bra 	$L__BB1_17;
	setp.lt.s32 	%p192, %r743, 1;
	@%p192 bra 	$L__BB1_1252;
	ld.param.u64 	%rd980, [_Z34enhanced_protein_kmer_match_kernelPK15TranslatedFramePKjiPK15ProteinDatabaseP12ProteinMatchPjjb_param_3];
	ld.local.u32 	%r32, [%rd4+4];
	ld.local.u32 	%r312, [%rd4+8];
	cvta.to.global.u64 	%rd26, %rd980;
	ld.global.u64 	%rd256, [%rd26+72];
	ld.global.u64 	%rd257, [%rd26+80];
	mul.wide.u32 	%rd258, %r26, 4;
	add.s64 	%rd259, %rd257, %rd258;
	ld.u32 	%rd260, [%rd259];
	add.s64 	%rd27, %rd256, %rd260;
	ld.global.u64 	%rd261, [%rd26+64];
	mul.wide.u32 	%rd262, %r26, 2;
	add.s64 	%rd263, %rd261, %rd262;
	ld.u16 	%rs5, [%rd263];
	setp.eq.s32 	%p193, %r32, 0;
	setp.eq.s32 	%p194, %r312, 0;
	mov.b32 	%r744, 0;
	or.pred  	%p195, %p193, %p194;
	mov.u32 	%r751, %r744;
	mov.u32 	%r759, %r744;
	@%p195 bra 	$L__BB1_28;
	mov.b32 	%r759, 0;
	mov.u32 	%r751, %r759;
	mov.u32 	%r749, %r759;
$L__BB1_23:
	not.b32 	%r314, %r749;
	add.s32 	%r315, %r32, %r314;
	cvt.u64.u32 	%rd264, %r315;
	add.s64 	%rd265, %rd9, %rd264;
	ld.global.u8 	%rs7, [%rd265];
	add.s32 	%r316, %r312, %r314;
	cvt.u64.u32 	%rd266, %r316;
	add.s64 	%rd267, %rd27, %rd266;
	ld.u8 	%rs8, [%rd267];
	setp.eq.s16 	%p196, %rs7, %rs8;
	@%p196 bra 	$L__BB1_27;
	setp.gt.s32 	%p197, %r759, 9;
	@%p197 bra 	$L__BB1_26;
	cvt.u16.u32 	%rs54, %r749;
	add.s16 	%rs55, %rs54, -1;
	cvt.s64.s32 	%rd268, %r759;
	add.s64 	%rd269, %rd5, %rd268;
	st.local.u8 	[%rd269], %rs55;
	add.s64 	%rd270, %rd6, %rd268;
	st.local.u8 	[%rd270], %rs8;
	add.s64 	%rd271, %rd7, %rd268;
	st.local.u8 	[%rd271], %rs7;
	add.s32 	%r759, %r759, 1;
$L__BB1_26:
	add.s32 	%r751, %r751, 1;
$L__BB1_27:
	add.s32 	%r744, %r749, 1;
	setp.ne.s32 	%p198, %r32, %r744;
	setp.ne.s32 	%p199, %r312, %r744;
	and.pred  	%p200, %p198, %p199;
	setp.lt.u32 	%p201, %r749, 19;
	and.pred  	%p202, %p201, %p200;
	setp.lt.s32 	%p203, %r751, 3;
	and.pred  	%p204, %p202, %p203;
	mov.u32 	%r749, %r744;
	@%p204 bra 	$L__BB1_23;
$L__BB1_28:
	add.s32 	%r754, %r32, 5;
	ld.global.u16 	%rs6, [%rd9+200];
	cvt.u32.u16 	%r38, %rs6;
	setp.ge.u32 	%p205, %r754, %r38;
	add.s32 	%r753, %r312, 5;
	cvt.u32.u16 	%r40, %rs5;
	setp.ge.u32 	%p206, %r753, %r40;
	mov.b32 	%r760, 0;
	mov.b32 	%r762, 5;
	or.pred  	%p207, %p205, %p206;
	@%p207 bra 	$L__BB1_35;
	mov.b32 	%r756, 5;
	mov.b32 	%r760, 0;
$L__BB1_30:
	cvt.u64.u32 	%rd272, %r754;
	add.s64 	%rd273, %rd9, %rd272;
	ld.global.u8 	%rs9, [%rd273];
	cvt.u64.u32 	%rd274, %r753;
	add.s64 	%rd275, %rd27, %rd274;
	ld.u8 	%rs10, [%rd275];
	setp.eq.s16 	%p208, %rs9, %rs10;
	@%p208 bra 	$L__BB1_34;
	setp.gt.s32 	%p209, %r759, 9;
	@%p209 bra 	$L__BB1_33;
	add.s32 	%r321, %r756, %r744;
	cvt.s64.s32 	%rd276, %r759;
	add.s64 	%rd277, %rd5, %rd276;
	st.local.u8 	[%rd277], %r321;
	add.s64 	%rd278, %rd6, %rd276;
	st.local.u8 	[%rd278], %rs10;
	add.s64 	%rd279, %rd7, %rd276;
	st.local.u8 	[%rd279], %rs9;
	add.s32 	%r759, %r759, 1;
$L__BB1_33:
	add.s32 	%r760, %r760, 1;
$L__BB1_34:
	add.s32 	%r762, %r756, 1;
	add.s32 	%r754, %r762, %r32;
	setp.lt.u32 	%p210, %r754, %r38;
	add.s32 	%r753, %r762, %r312;
	setp.lt.u32 	%p211, %r753, %r40;
	and.pred  	%p212, %p210, %p211;
	setp.lt.u32 	%p213, %r756, 49;
	and.pred  	%p214, %p213, %p212;
	setp.lt.s32 	%p215, %r760, 3;
	and.pred  	%p216, %p214, %p215;
	mov.u32 	%r756, %r762;
	@%p216 bra 	$L__BB1_30;
$L__BB1_35:
	sub.s32 	%r66, %r32, %r744;
	sub.s32 	%r67, %r312, %r744;
	add.s32 	%r68, %r762, %r744;
	st.local.u32 	[%rd8], %r1;
	ld.global.u8 	%rs56, [%rd9+202];
	st.local.u8 	[%rd8+4], %rs56;
	st.local.u32 	[%rd8+8], %r26;
	ld.global.u64 	%rd280, [%rd26+48];
	add.s64 	%rd282, %rd280, %rd258;
	ld.u32 	%r323, [%rd282];
	st.local.u32 	[%rd8+12], %r323;
	ld.global.u64 	%rd283, [%rd26+56];
	add.s64 	%rd284, %rd283, %rd258;
	ld.u32 	%r324, [%rd284];
	st.local.u32 	[%rd8+16], %r324;
	cvt.u16.u32 	%rs11, %r66;
	cvt.u16.u32 	%rs12, %r67;
	mov.b32 	%r325, {%rs11, %rs12};
	st.local.u32 	[%rd8+20], %r325;
	st.local.u16 	[%rd8+24], %r68;
	add.s32 	%r326, %r760, %r751;
	cvt.rn.f32.s32 	%f44, %r326;
	cvt.rn.f32.u32 	%f45, %r68;
	div.rn.f32 	%f46, %f44, %f45;
	mov.f32 	%f47, 0f3F800000;
	sub.f32 	%f48, %f47, %f46;
	st.local.f32 	[%rd8+32], %f48;
	mul.f32 	%f49, %f44, 0fC0800000;
	fma.rn.f32 	%f1, %f45, 0f40000000, %f49;
	st.local.f32 	[%rd8+28], %f1;
	st.local.u8 	[%rd8+36], %r759;
	mov.b16 	%rs57, 0;
	st.local.u8 	[%rd8+108], %rs57;
	setp.lt.s32 	%p217, %r759, 1;
	@%p217 bra 	$L__BB1_43;
	add.s32 	%r327, %r759, -1;
	min.u32 	%r328, %r327, 9;
	add.s32 	%r69, %r328, 1;
	and.b32  	%r70, %r69, 3;
	setp.lt.u32 	%p218, %r759, 4;
	mov.b64 	%rd989, 0;
	@%p218 bra 	$L__BB1_39;
	and.b32  	%r329, %r69, 28;
	ld.local.v2.u8 	{%rs58, %rs59}, [%rd5];
	st.local.u8 	[%rd8+37], %rs58;
	ld.local.v2.u8 	{%rs60, %rs61}, [%rd6];
	st.local.u8 	[%rd8+47], %rs60;
	ld.local.v2.u8 	{%rs62, %rs63}, [%rd7];
	st.local.u8 	[%rd8+57], %rs62;
	ld.local.v2.u8 	{%rs64, %rs65}, [%rd5+2];
	st.local.v2.u8 	[%rd8+38], {%rs59, %rs64};
	ld.local.v2.u8 	{%rs66, %rs67}, [%rd6+2];
	st.local.v2.u8 	[%rd8+48], {%rs61, %rs66};
	ld.local.v2.u8 	{%rs68, %rs69}, [%rd7+2];
	st.local.v2.u8 	[%rd8+58], {%rs63, %rs68};
	st.local.u8 	[%rd8+40], %rs65;
	st.local.u8 	[%rd8+50], %rs67;
	st.local.u8 	[%rd8+60], %rs69;
	setp.eq.s32 	%p219, %r329, 4;
	mov.b64 	%rd989, 4;
	@%p219 bra 	$L__BB1_39;
	ld.local.v2.u8 	{%rs70, %rs71}, [%rd5+4];
	st.local.u8 	[%rd8+41], %rs70;
	ld.local.v2.u8 	{%rs72, %rs73}, [%rd6+4];
	st.local.u8 	[%rd8+51], %rs72;
	ld.local.v2.u8 	{%rs74, %rs75}, [%rd7+4];
	st.local.u8 	[%rd8+61], %rs74;
	ld.local.v2.u8 	{%rs76, %rs77}, [%rd5+6];
	st.local.v2.u8 	[%rd8+42], {%rs71, %rs76};
	ld.local.v2.u8 	{%rs78, %rs79}, [%rd6+6];
	st.local.v2.u8 	[%rd8+52], {%rs73, %rs78};
	ld.local.v2.u8 	{%rs80, %rs81}, [%rd7+6];
	st.local.v2.u8 	[%rd8+62], {%rs75, %rs80};
	st.local.u8 	[%rd8+44], %rs77;
	st.local.u8 	[%rd8+54], %rs79;
	st.local.u8 	[%rd8+64], %rs81;
	mov.b64 	%rd989, 8;
$L__BB1_39:
	setp.eq.s32 	%p220, %r70, 0;
	@%p220 bra 	$L__BB1_43;
	add.s64 	%rd29, %rd5, %rd989;
	ld.local.u8 	%rs82, [%rd29];
	add.s64 	%rd30, %rd8, %rd989;
	st.local.u8 	[%rd30+37], %rs82;
	add.s64 	%rd31, %rd6, %rd989;
	ld.local.u8 	%rs83, [%rd31];
	st.local.u8 	[%rd30+47], %rs83;
	add.s64 	%rd32, %rd7, %rd989;
	ld.local.u8 	%rs84, [%rd32];
	st.local.u8 	[%rd30+57], %rs84;
	setp.eq.s32 	%p221, %r70, 1;
	@%p221 bra 	$L__BB1_43;
	ld.local.u8 	%rs85, [%rd29+1];
	st.local.u8 	[%rd30+38], %rs85;
	ld.local.u8 	%rs86, [%rd31+1];
	st.local.u8 	[%rd30+48], %rs86;
	ld.local.u8 	%rs87, [%rd32+1];
	st.local.u8 	[%rd30+58], %rs87;
	setp.eq.s32 	%p222, %r70, 2;
	@%p222 bra 	$L__BB1_43;
	ld.local.u8 	%rs88, [%rd29+2];
	st.local.u8 	[%rd30+39], %rs88;
	ld.local.u8 	%rs89, [%rd31+2];
	st.local.u8 	[%rd30+49], %rs89;
	ld.local.u8 	%rs90, [%rd32+2];
	st.local.u8 	[%rd30+59], %rs90;
$L__BB1_43:
	mov.b16 	%rs91, 0;
	st.local.u8 	[%rd8+160], %rs91;
	min.u32 	%r71, %r68, 50;
	add.s32 	%r331, %r71, -1;
	and.b32  	%r72, %r71, 3;
	setp.lt.u32 	%p223, %r331, 3;
	mov.b32 	%r765, 0;
	@%p223 bra 	$L__BB1_327;
	and.b32  	%r765, %r71, 60;
	mov.b32 	%r764, 0;
$L__BB1_45:
	add.s32 	%r75, %r764, %r66;
	setp.ge.u32 	%p224, %r75, %r38;
	cvt.u64.u32 	%rd288, %r764;
	add.s64 	%rd33, %rd8, %rd288;
	@%p224 bra 	$L__BB1_316;
	cvt.u64.u32 	%rd289, %r75;
	add.s64 	%rd290, %rd9, %rd289;
	ld.global.u8 	%rs93, [%rd290];
	st.local.u8 	[%rd33+109], %rs93;
	bra.uni 	$L__BB1_317;
$L__BB1_47:
	setp.eq.s16 	%p38, %rs3, 66;
	@%p38 bra 	$L__BB1_92;
	setp.eq.s16 	%p39, %rs3, 67;
	@%p39 bra 	$L__BB1_79;
	setp.eq.s16 	%p40, %rs3, 68;
	@%p40 bra 	$L__BB1_50;
	bra.uni 	$L__BB1_12;
$L__BB1_50:
	mov.b64 	%rd984, 93;
	bra.uni 	$L__BB1_94;
$L__BB1_51:
	setp.gt.s16 	%p30, %rs3, 71;
	@%p30 bra 	$L__BB1_56;
	setp.eq.s16 	%p34, %rs3, 69;
	@%p34 bra 	$L__BB1_81;
	setp.eq.s16 	%p35, %rs3, 70;
	@%p35 bra 	$L__BB1_86;
	setp.eq.s16 	%p36, %rs3, 71;
	@%p36 bra 	$L__BB1_55;
	bra.uni 	$L__BB1_12;
$L__BB1_55:
	mov.b64 	%rd984, 217;
	bra.uni 	$L__BB1_94;
$L__BB1_56:
	setp.eq.s16 	%p31, %rs3, 72;
	@%p31 bra 	$L__BB1_82;
	setp.eq.s16 	%p32, %rs3, 73;
	@%p32 bra 	$L__BB1_83;
	setp.eq.s16 	%p33, %rs3, 75;
	@%p33 bra 	$L__BB1_59;
	bra.uni 	$L__BB1_12;
$L__BB1_59:
	mov.b64 	%rd984, 341;
	bra.uni 	$L__BB1_94;
$L__BB1_60:
	setp.gt.s16 	%p14, %rs3, 82;
	@%p14 bra 	$L__BB1_70;
	setp.gt.s16 	%p22, %rs3, 79;
	@%p22 bra 	$L__BB1_66;
	setp.eq.s16 	%p26, %rs3, 76;
	@%p26 bra 	$L__BB1_84;
	setp.eq.s16 	%p27, %rs3, 77;
	@%p27 bra 	$L__BB1_85;
	setp.eq.s16 	%p28, %rs3, 78;
	@%p28 bra 	$L__BB1_65;
	bra.uni 	$L__BB1_12;
$L__BB1_65:
	mov.b64 	%rd984, 62;
	bra.uni 	$L__BB1_94;
$L__BB1_66:
	setp.eq.s16 	%p23, %rs3, 80;
	@%p23 bra 	$L__BB1_87;
	setp.eq.s16 	%p24, %rs3, 81;
	@%p24 bra 	$L__BB1_80;
	setp.eq.s16 	%p25, %rs3, 82;
	@%p25 bra 	$L__BB1_69;
	bra.uni 	$L__BB1_12;
$L__BB1_69:
	mov.b64 	%rd984, 31;
	bra.uni 	$L__BB1_94;
$L__BB1_70:
	setp.gt.s16 	%p15, %rs3, 86;
	@%p15 bra 	$L__BB1_75;
	setp.eq.s16 	%p19, %rs3, 83;
	@%p19 bra 	$L__BB1_88;
	setp.eq.s16 	%p20, %rs3, 84;
	@%p20 bra 	$L__BB1_89;
	setp.eq.s16 	%p21, %rs3, 86;
	@%p21 bra 	$L__BB1_74;
	bra.uni 	$L__BB1_12;
$L__BB1_74:
	mov.b64 	%rd984, 589;
	bra.uni 	$L__BB1_94;
$L__BB1_75:
	setp.eq.s16 	%p16, %rs3, 87;
	@%p16 bra 	$L__BB1_90;
	setp.eq.s16 	%p17, %rs3, 89;
	@%p17 bra 	$L__BB1_91;
	setp.eq.s16 	%p18, %rs3, 90;
	@%p18 bra 	$L__BB1_78;
	bra.uni 	$L__BB1_12;
$L__BB1_78:
	mov.b64 	%rd984, 651;
	bra.uni 	$L__BB1_94;
$L__BB1_79:
	mov.b64 	%rd984, 124;
	bra.uni 	$L__BB1_94;
$L__BB1_80:
	mov.b64 	%rd984, 155;
	bra.uni 	$L__BB1_94;
$L__BB1_81:
	mov.b64 	%rd984, 186;
	bra.uni 	$L__BB1_94;
$L__BB1_82:
	mov.b64 	%rd984, 248;
	bra.uni 	$L__BB1_94;
$L__BB1_83:
	mov.b64 	%rd984, 279;
	bra.uni 	$L__BB1_94;
$L__BB1_84:
	mov.b64 	%rd984, 310;
	bra.uni 	$L__BB1_94;
$L__BB1_85:
	mov.b64 	%rd984, 372;
	bra.uni 	$L__BB1_94;
$L__BB1_86:
	mov.b64 	%rd984, 403;
	bra.uni 	$L__BB1_94;
$L__BB1_87:
	mov.b64 	%rd984, 434;
	bra.uni 	$L__BB1_94;
$L__BB1_88:
	mov.b64 	%rd984, 465;
	bra.uni 	$L__BB1_94;
$L__BB1_89:
	mov.b64 	%rd984, 496;
	bra.uni 	$L__BB1_94;
$L__BB1_90:
	mov.b64 	%rd984, 527;
	bra.uni 	$L__BB1_94;
$L__BB1_91:
	mov.b64 	%rd984, 558;
	bra.uni 	$L__BB1_94;
$L__BB1_92:
	mov.b64 	%rd984, 620;
	bra.uni 	$L__BB1_94;
$L__BB1_93:
	mov.b64 	%rd984, 713;
$L__BB1_94:
	cvt.u64.u32 	%rd137, %r735;
	add.s64 	%rd13, %rd9, %rd137;
	ld.global.u8 	%rs3, [%rd13+1];
	mov.b64 	%rd985, 0;
	setp.gt.s16 	%p43, %rs3, 75;
	@%p43 bra 	$L__BB1_113;
	setp.gt.s16 	%p59, %rs3, 68;
	@%p59 bra 	$L__BB1_104;
	setp.gt.s16 	%p67, %rs3, 65;
	@%p67 bra 	$L__BB1_100;
	setp.eq.s16 	%p71, %rs3, 42;
	@%p71 bra 	$L__BB1_146;
	setp.eq.s16 	%p72, %rs3, 65;
	@%p72 bra 	$L__BB1_147;
$L__BB1_99:
	mov.b64 	%rd985, 22;
	bra.uni 	$L__BB1_147;
$L__BB1_100:
	setp.eq.s16 	%p68, %rs3, 66;
	@%p68 bra 	$L__BB1_145;
	setp.eq.s16 	%p69, %rs3, 67;
	@%p69 bra 	$L__BB1_144;
	setp.eq.s16 	%p70, %rs3, 68;
	@%p70 bra 	$L__BB1_103;
	bra.uni 	$L__BB1_99;
$L__BB1_103:
	mov.b64 	%rd985, 3;
	bra.uni 	$L__BB1_147;
$L__BB1_104:
	setp.gt.s16 	%p60, %rs3, 71;
	@%p60 bra 	$L__BB1_109;
	setp.eq.s16 	%p64, %rs3, 69;
	@%p64 bra 	$L__BB1_143;
	setp.eq.s16 	%p65, %rs3, 70;
	@%p65 bra 	$L__BB1_142;
	setp.eq.s16 	%p66, %rs3, 71;
	@%p66 bra 	$L__BB1_108;
	bra.uni 	$L__BB1_99;
$L__BB1_108:
	mov.b64 	%rd985, 7;
	bra.uni 	$L__BB1_147;
$L__BB1_109:
	setp.eq.s16 	%p61, %rs3, 72;
	@%p61 bra 	$L__BB1_141;
	setp.eq.s16 	%p62, %rs3, 73;
	@%p62 bra 	$L__BB1_140;
	setp.eq.s16 	%p63, %rs3, 75;
	@%p63 bra 	$L__BB1_112;
	bra.uni 	$L__BB1_99;
$L__BB1_112:
	mov.b64 	%rd985, 11;
	bra.uni 	$L__BB1_147;
$L__BB1_113:
	setp.gt.s16 	%p44, %rs3, 82;
	@%p44 bra 	$L__BB1_123;
	setp.gt.s16 	%p52, %rs3, 79;
	@%p52 bra 	$L__BB1_119;
	setp.eq.s16 	%p56, %rs3, 76;
	@%p56 bra 	$L__BB1_139;
	setp.eq.s16 	%p57, %rs3, 77;
	@%p57 bra 	$L__BB1_138;
	setp.eq.s16 	%p58, %rs3, 78;
	@%p58 bra 	$L__BB1_118;
	bra.uni 	$L__BB1_99;
$L__BB1_118:
	mov.b64 	%rd985, 2;
	bra.uni 	$L__BB1_147;
$L__BB1_119:
	setp.eq.s16 	%p53, %rs3, 80;
	@%p53 bra 	$L__BB1_137;
	setp.eq.s16 	%p54, %rs3, 81;
	@%p54 bra 	$L__BB1_136;
	setp.eq.s16 	%p55, %rs3, 82;
	@%p55 bra 	$L__BB1_122;
	bra.uni 	$L__BB1_99;
$L__BB1_122:
	mov.b64 	%rd985, 1;
	bra.uni 	$L__BB1_147;
$L__BB1_123:
	setp.gt.s16 	%p45, %rs3, 86;
	@%p45 bra 	$L__BB1_128;
	setp.eq.s16 	%p49, %rs3, 83;
	@%p49 bra 	$L__BB1_135;
	setp.eq.s16 	%p50, %rs3, 84;
	@%p50 bra 	$L__BB1_134;
	setp.eq.s16 	%p51, %rs3, 86;
	@%p51 bra 	$L__BB1_127;
	bra.uni 	$L__BB1_99;
$L__BB1_127:
	mov.b64 	%rd985, 19;
	bra.uni 	$L__BB1_147;
$L__BB1_128:
	setp.eq.s16 	%p46, %rs3, 87;
	@%p46 bra 	$L__BB1_133;
	setp.eq.s16 	%p47, %rs3, 90;
	@%p47 bra 	$L__BB1_132;
	setp.ne.s16 	%p48, %rs3, 89;
	@%p48 bra 	$L__BB1_99;
	mov.b64 	%rd985, 18;
	bra.uni 	$L__BB1_147;
$L__BB1_132:
	mov.b64 	%rd985, 21;
	bra.uni 	$L__BB1_147;
$L__BB1_133:
	mov.b64 	%rd985, 17;
	bra.uni 	$L__BB1_147;
$L__BB1_134:
	mov.b64 	%rd985, 16;
	bra.uni 	$L__BB1_147;
$L__BB1_135:
	mov.b64 	%rd985, 15;
	bra.uni 	$L__BB1_147;
$L__BB1_136:
	mov.b64 	%rd985, 5;
	bra.uni 	$L__BB1_147;
$L__BB1_137:
	mov.b64 	%rd985, 14;
	bra.uni 	$L__BB1_147;
$L__BB1_138:
	mov.b64 	%rd985, 12;
	bra.uni 	$L__BB1_147;
$L__BB1_139:
	mov.b64 	%rd985, 10;
	bra.uni 	$L__BB1_147;
$L__BB1_140:
	mov.b64 	%rd985, 9;
	bra.uni 	$L__BB1_147;
$L__BB1_141:
	mov.b64 	%rd985, 8;
	bra.uni 	$L__BB1_147;
$L__BB1_142:
	mov.b64 	%rd985, 13;
	bra.uni 	$L__BB1_147;
$L__BB1_143:
	mov.b64 	%rd985, 6;
	bra.uni 	$L__BB1_147;
$L__BB1_144:
	mov.b64 	%rd985, 4;
	bra.uni 	$L__BB1_147;
$L__BB1_145:
	mov.b64 	%rd985, 20;
	bra.uni 	$L__BB1_147;
$L__BB1_146:
	mov.b64 	%rd985, 23;
$L__BB1_147:
	add.s64 	%rd15, %rd985, %rd984;
	ld.global.u8 	%rs51, [%rd13+2];
	mov.b64 	%rd986, 0;
	setp.gt.s16 	%p73, %rs51, 75;
	@%p73 bra 	$L__BB1_166;
	setp.gt.s16 	%p89, %rs51, 68;
	@%p89 bra 	$L__BB1_157;
	setp.gt.s16 	%p97, %rs51, 65;
	@%p97 bra 	$L__BB1_153;
	setp.eq.s16 	%p101, %rs51, 42;
	@%p101 bra 	$L__BB1_199;
	setp.eq.s16 	%p102, %rs51, 65;
	@%p102 bra 	$L__BB1_200;
$L__BB1_152:
	mov.b64 	%rd986, 22;
	bra.uni 	$L__BB1_200;
$L__BB1_153:
	setp.eq.s16 	%p98, %rs51, 66;
	@%p98 bra 	$L__BB1_198;
	setp.eq.s16 	%p99, %rs51, 67;
	@%p99 bra 	$L__BB1_197;
	setp.eq.s16 	%p100, %rs51, 68;
	@%p100 bra 	$L__BB1_156;
	bra.uni 	$L__BB1_152;
$L__BB1_156:
	mov.b64 	%rd986, 3;
	bra.uni 	$L__BB1_200;
$L__BB1_157:
	setp.gt.s16 	%p90, %rs51, 71;
	@%p90 bra 	$L__BB1_162;
	setp.eq.s16 	%p94, %rs51, 69;
	@%p94 bra 	$L__BB1_196;
	setp.eq.s16 	%p95, %rs51, 70;
	@%p95 bra 	$L__BB1_195;
	setp.eq.s16 	%p96, %rs51, 71;
	@%p96 bra 	$L__BB1_161;
	bra.uni 	$L__BB1_152;
$L__BB1_161:
	mov.b64 	%rd986, 7;
	bra.uni 	$L__BB1_200;
$L__BB1_162:
	setp.eq.s16 	%p91, %rs51, 72;
	@%p91 bra 	$L__BB1_194;
	setp.eq.s16 	%p92, %rs51, 73;
	@%p92 bra 	$L__BB1_193;
	setp.eq.s16 	%p93, %rs51, 75;
	@%p93 bra 	$L__BB1_165;
	bra.uni 	$L__BB1_152;
$L__BB1_165:
	mov.b64 	%rd986, 11;
	bra.uni 	$L__BB1_200;
$L__BB1_166:
	setp.gt.s16 	%p74, %rs51, 82;
	@%p74 bra 	$L__BB1_176;
	setp.gt.s16 	%p82, %rs51, 79;
	@%p82 bra 	$L__BB1_172;
	setp.eq.s16 	%p86, %rs51, 76;
	@%p86 bra 	$L__BB1_192;
	setp.eq.s16 	%p87, %rs51, 77;
	@%p87 bra 	$L__BB1_191;
	setp.eq.s16 	%p88, %rs51, 78;
	@%p88 bra 	$L__BB1_171;
	bra.uni 	$L__BB1_152;
$L__BB1_171:
	mov.b64 	%rd986, 2;
	bra.uni 	$L__BB1_200;
$L__BB1_172:
	setp.eq.s16 	%p83, %rs51, 80;
	@%p83 bra 	$L__BB1_190;
	setp.eq.s16 	%p84, %rs51, 81;
	@%p84 bra 	$L__BB1_189;
	setp.eq.s16 	%p85, %rs51, 82;
	@%p85 bra 	$L__BB1_175;
	bra.uni 	$L__BB1_152;
$L__BB1_175:
	mov.b64 	%rd986, 1;
	bra.uni 	$L__BB1_200;
$L__BB1_176:
	setp.gt.s16 	%p75, %rs51, 86;
	@%p75 bra 	$L__BB1_181;
	setp.eq.s16 	%p79, %rs51, 83;
	@%p79 bra 	$L__BB1_188;
	setp.eq.s16 	%p80, %rs51, 84;
	@%p80 bra 	$L__BB1_187;
	setp.eq.s16 	%p81, %rs51, 86;
	@%p81 bra 	$L__BB1_180;
	bra.uni 	$L__BB1_152;
$L__BB1_180:
	mov.b64 	%rd986, 19;
	bra.uni 	$L__BB1_200;
$L__BB1_181:
	setp.eq.s16 	%p76, %rs51, 87;
	@%p76 bra 	$L__BB1_186;
	setp.eq.s16 	%p77, %rs51, 90;
	@%p77 bra 	$L__BB1_185;
	setp.ne.s16 	%p78, %rs51, 89;
	@%p78 bra 	$L__BB1_152;
	mov.b64 	%rd986, 18;
	bra.uni 	$L__BB1_200;
$L__BB1_185:
	mov.b64 	%rd986, 21;
	bra.uni 	$L__BB1_200;
$L__BB1_186:
	mov.b64 	%rd986, 17;
	bra.uni 	$L__BB1_200;
$L__BB1_187:
	mov.b64 	%rd986, 16;
	bra.uni 	$L__BB1_200;
$L__BB1_188:
	mov.b64 	%rd986, 15;
	bra.uni 	$L__BB1_200;
$L__BB1_189:
	mov.b64 	%rd986, 5;
	bra.uni 	$L__BB1_200;
$L__BB1_190:
	mov.b64 	%rd986, 14;
	bra.uni 	$L__BB1_200;
$L__BB1_191:
	mov.b64 	%rd986, 12;
	bra.uni 	$L__BB1_200;
$L__BB1_192:
	mov.b64 	%rd986, 10;
	bra.uni 	$L__BB1_200;
$L__BB1_193:
	mov.b64 	%rd986, 9;
	bra.uni 	$L__BB1_200;
$L__BB1_194:
	mov.b64 	%rd986, 8;
	bra.uni 	$L__BB1_200;
$L__BB1_195:
	mov.b64 	%rd986, 13;
	bra.uni 	$L__BB1_200;
$L__BB1_196:
	mov.b64 	%rd986, 6;
	bra.uni 	$L__BB1_200;
$L__BB1_197:
	mov.b64 	%rd986, 4;
	bra.uni 	$L__BB1_200;
$L__BB1_198:
	mov.b64 	%rd986, 20;
	bra.uni 	$L__BB1_200;
$L__BB1_199:
	mov.b64 	%rd986, 23;
$L__BB1_200:
	mad.lo.s64 	%rd17, %rd15, 31, %rd986;
	ld.global.u8 	%rs52, [%rd13+3];
	mov.b64 	%rd987, 0;
	setp.gt.s16 	%p103, %rs52, 75;
	@%p103 bra 	$L__BB1_219;
	setp.gt.s16 	%p119, %rs52, 68;
	@%p119 bra 	$L__BB1_210;
	setp.gt.s16 	%p127, %rs52, 65;
	@%p127 bra 	$L__BB1_206;
	setp.eq.s16 	%p131, %rs52, 42;
	@%p131 bra 	$L__BB1_252;
	setp.eq.s16 	%p132, %rs52, 65;
	@%p132 bra 	$L__BB1_253;
$L__BB1_205:
	mov.b64 	%rd987, 22;
	bra.uni 	$L__BB1_253;
$L__BB1_206:
	setp.eq.s16 	%p128, %rs52, 66;
	@%p128 bra 	$L__BB1_251;
	setp.eq.s16 	%p129, %rs52, 67;
	@%p129 bra 	$L__BB1_250;
	setp.eq.s16 	%p130, %rs52, 68;
	@%p130 bra 	$L__BB1_209;
	bra.uni 	$L__BB1_205;
$L__BB1_209:
	mov.b64 	%rd987, 3;
	bra.uni 	$L__BB1_253;
$L__BB1_210:
	setp.gt.s16 	%p120, %rs52, 71;
	@%p120 bra 	$L__BB1_215;
	setp.eq.s16 	%p124, %rs52, 69;
	@%p124 bra 	$L__BB1_249;
	setp.eq.s16 	%p125, %rs52, 70;
	@%p125 bra 	$L__BB1_248;
	setp.eq.s16 	%p126, %rs52, 71;
	@%p126 bra 	$L__BB1_214;
	bra.uni 	$L__BB1_205;
$L__BB1_214:
	mov.b64 	%rd987, 7;
	bra.uni 	$L__BB1_253;
$L__BB1_215:
	setp.eq.s16 	%p121, %rs52, 72;
	@%p121 bra 	$L__BB1_247;
	setp.eq.s16 	%p122, %rs52, 73;
	@%p122 bra 	$L__BB1_246;
	setp.eq.s16 	%p123, %rs52, 75;
	@%p123 bra 	$L__BB1_218;
	bra.uni 	$L__BB1_205;
$L__BB1_218:
	mov.b64 	%rd987, 11;
	bra.uni 	$L__BB1_253;
$L__BB1_219:
	setp.gt.s16 	%p104, %rs52, 82;
	@%p104 bra 	$L__BB1_229;
	setp.gt.s16 	%p112, %rs52, 79;
	@%p112 bra 	$L__BB1_225;
	setp.eq.s16 	%p116, %rs52, 76;
	@%p116 bra 	$L__BB1_245;
	setp.eq.s16 	%p117, %rs52, 77;
	@%p117 bra 	$L__BB1_244;
	setp.eq.s16 	%p118, %rs52, 78;
	@%p118 bra 	$L__BB1_224;
	bra.uni 	$L__BB1_205;
$L__BB1_224:
	mov.b64 	%rd987, 2;
	bra.uni 	$L__BB1_253;
$L__BB1_225:
	setp.eq.s16 	%p113, %rs52, 80;
	@%p113 bra 	$L__BB1_243;
	setp.eq.s16 	%p114, %rs52, 81;
	@%p114 bra 	$L__BB1_242;
	setp.eq.s16 	%p115, %rs52, 82;
	@%p115 bra 	$L__BB1_228;
	bra.uni 	$L__BB1_205;
$L__BB1_228:
	mov.b64 	%rd987, 1;
	bra.uni 	$L__BB1_253;
$L__BB1_229:
	setp.gt.s16 	%p105, %rs52, 86;
	@%p105 bra 	$L__BB1_234;
	setp.eq.s16 	%p109, %rs52, 83;
	@%p109 bra 	$L__BB1_241;
	setp.eq.s16 	%p110, %rs52, 84;
	@%p110 bra 	$L__BB1_240;
	setp.eq.s16 	%p111, %rs52, 86;
	@%p111 bra 	$L__BB1_233;
	bra.uni 	$L__BB1_205;
$L__BB1_233:
	mov.b64 	%rd987, 19;
	bra.uni 	$L__BB1_253;
$L__BB1_234:
	setp.eq.s16 	%p106, %rs52, 87;
	@%p106 bra 	$L__BB1_239;
	setp.eq.s16 	%p107, %rs52, 90;
	@%p107 bra 	$L__BB1_238;
	setp.ne.s16 	%p108, %rs52, 89;
	@%p108 bra 	$L__BB1_205;
	mov.b64 	%rd987, 18;
	bra.uni 	$L__BB1_253;
$L__BB1_238:
	mov.b64 	%rd987, 21;
	bra.uni 	$L__BB1_253;
$L__BB1_239:
	mov.b64 	%rd987, 17;
	bra.uni 	$L__BB1_253;
$L__BB1_240:
	mov.b64 	%rd987, 16;
	bra.uni 	$L__BB1_253;
$L__BB1_241:
	mov.b64 	%rd987, 15;
	bra.uni 	$L__BB1_253;
$L__BB1_242:
	mov.b64 	%rd987, 5;
	bra.uni 	$L__BB1_253;
$L__BB1_243:
	mov.b64 	%rd987, 14;
	bra.uni 	$L__BB1_253;
$L__BB1_244:
	mov.b64 	%rd987, 12;
	bra.uni 	$L__BB1_253;
$L__BB1_245:
	mov.b64 	%rd987, 10;
	bra.uni 	$L__BB1_253;
$L__BB1_246:
	mov.b64 	%rd987, 9;
	bra.uni 	$L__BB1_253;
$L__BB1_247:
	mov.b64 	%rd987, 8;
	bra.uni 	$L__BB1_253;
$L__BB1_248:
	mov.b64 	%rd987, 13;
	bra.uni 	$L__BB1_253;
$L__BB1_249:
	mov.b64 	%rd987, 6;
	bra.uni 	$L__BB1_253;
$L__BB1_250:
	mov.b64 	%rd987, 4;
	bra.uni 	$L__BB1_253;
$L__BB1_251:
	mov.b64 	%rd987, 20;
	bra.uni 	$L__BB1_253;
$L__BB1_252:
	mov.b64 	%rd987, 23;
$L__BB1_253:
	mad.lo.s64 	%rd19, %rd17, 31, %rd987;
	ld.global.u8 	%rs53, [%rd13+4];
	mov.b64 	%rd988, 0;
	setp.gt.s16 	%p133, %rs53, 75;
	@%p133 bra 	$L__BB1_272;
	setp.gt.s16 	%p149, %rs53, 68;
	@%p149 bra 	$L__BB1_263;
	setp.gt.s16 	%p157, %rs53, 65;
	@%p157 bra 	$L__BB1_259;
	setp.eq.s16 	%p161, %rs53, 42;
	@%p161 bra 	$L__BB1_305;
	setp.eq.s16 	%p162, %rs53, 65;
	@%p162 bra 	$L__BB1_306;
$L__BB1_258:
	mov.b64 	%rd988, 22;
	bra.uni 	$L__BB1_306;
$L__BB1_259:
	setp.eq.s16 	%p158, %rs53, 66;
	@%p158 bra 	$L__BB1_304;
	setp.eq.s16 	%p159, %rs53, 67;
	@%p159 bra 	$L__BB1_303;
	setp.eq.s16 	%p160, %rs53, 68;
	@%p160 bra 	$L__BB1_262;
	bra.uni 	$L__BB1_258;
$L__BB1_262:
	mov.b64 	%rd988, 3;
	bra.uni 	$L__BB1_306;
$L__BB1_263:
	setp.gt.s16 	%p150, %rs53, 71;
	@%p150 bra 	$L__BB1_268;
	setp.eq.s16 	%p154, %rs53, 69;
	@%p154 bra 	$L__BB1_302;
	setp.eq.s16 	%p155, %rs53, 70;
	@%p155 bra 	$L__BB1_301;
	setp.eq.s16 	%p156, %rs53, 71;
	@%p156 bra 	$L__BB1_267;
	bra.uni 	$L__BB1_258;
$L__BB1_267:
	mov.b64 	%rd988, 7;
	bra.uni 	$L__BB1_306;
$L__BB1_268:
	setp.eq.s16 	%p151, %rs53, 72;
	@%p151 bra 	$L__BB1_300;
	setp.eq.s16 	%p152, %rs53, 73;
	@%p152 bra 	$L__BB1_299;
	setp.eq.s16 	%p153, %rs53, 75;
	@%p153 bra 	$L__BB1_271;
	bra.uni 	$L__BB1_258;
$L__BB1_271:
	mov.b64 	%rd988, 11;
	bra.uni 	$L__BB1_306;
$L__BB1_272:
	setp.gt.s16 	%p134, %rs53, 82;
	@%p134 bra 	$L__BB1_282;
	setp.gt.s16 	%p142, %rs53, 79;
	@%p142 bra 	$L__BB1_278;
	setp.eq.s16 	%p146, %rs53, 76;
	@%p146 bra 	$L__BB1_298;
	setp.eq.s16 	%p147, %rs53, 77;
	@%p147 bra 	$L__BB1_297;
	setp.eq.s16 	%p148, %rs53, 78;
	@%p148 bra 	$L__BB1_277;
	bra.uni 	$L__BB1_258;
$L__BB1_277:
	mov.b64 	%rd988, 2;
	bra.uni 	$L__BB1_306;
$L__BB1_278:
	setp.eq.s16 	%p143, %rs53, 80;
	@%p143 bra 	$L__BB1_296;
	setp.eq.s16 	%p144, %rs53, 81;
	@%p144 bra 	$L__BB1_295;
	setp.eq.s16 	%p145, %rs53, 82;
	@%p145 bra 	$L__BB1_281;
	bra.uni 	$L__BB1_258;
$L__BB1_281:
	mov.b64 	%rd988, 1;
	bra.uni 	$L__BB1_306;
$L__BB1_282:
	setp.gt.s16 	%p135, %rs53, 86;
	@%p135 bra 	$L__BB1_287;
	setp.eq.s16 	%p139, %rs53, 83;
	@%p139 bra 	$L__BB1_294;
	setp.eq.s16 	%p140, %rs53, 84;
	@%p140 bra 	$L__BB1_293;
	setp.eq.s16 	%p141, %rs53, 86;
	@%p141 bra 	$L__BB1_286;
	bra.uni 	$L__BB1_258;
$L__BB1_286:
	mov.b64 	%rd988, 19;
	bra.uni 	$L__BB1_306;
$L__BB1_287:
	setp.eq.s16 	%p136, %rs53, 87;
	@%p136 bra 	$L__BB1_292;
	setp.eq.s16 	%p137, %rs53, 90;
	@%p137 bra 	$L__BB1_291;
	setp.ne.s16 	%p138, %rs53, 89;
	@%p138 bra 	$L__BB1_258;
	mov.b64 	%rd988, 18;
	bra.uni 	$L__BB1_306;
$L__BB1_291:
	mov.b64 	%rd988, 21;
	bra.uni 	$L__BB1_306;
$L__BB1_292:
	mov.b64 	%rd988, 17;
	bra.uni 	$L__BB1_306;
$L__BB1_293:
	mov.b64 	%rd988, 16;
	bra.uni 	$L__BB1_306;
$L__BB1_294:
	mov.b64 	%rd988, 15;
	bra.uni 	$L__BB1_306;
$L__BB1_295:
	mov.b64 	%rd988, 5;
	bra.uni 	$L__BB1_306;
$L__BB1_296:
	mov.b64 	%rd988, 14;
	bra.uni 	$L__BB1_306;
$L__BB1_297:
	mov.b64 	%rd988, 12;
	bra.uni 	$L__BB1_306;
$L__BB1_298:
	mov.b64 	%rd988, 10;
	bra.uni 	$L__BB1_306;
$L__BB1_299:
	mov.b64 	%rd988, 9;
	bra.uni 	$L__BB1_306;
$L__BB1_300:
	mov.b64 	%rd988, 8;
	bra.uni 	$L__BB1_306;
$L__BB1_301:
	mov.b64 	%rd988, 13;
	bra.uni 	$L__BB1_306;
$L__BB1_302:
	mov.b64 	%rd988, 6;
	bra.uni 	$L__BB1_306;
$L__BB1_303:
	mov.b64 	%rd988, 4;
	bra.uni 	$L__BB1_306;
$L__BB1_304:
	mov.b64 	%rd988, 20;
	bra.uni 	$L__BB1_306;
$L__BB1_305:
	mov.b64 	%rd988, 23;
$L__BB1_306:
	mad.lo.s64 	%rd21, %rd19, 31, %rd988;
	mov.b32 	%r737, 0;
	mov.u32 	%r736, %r5;
$L__BB1_307:
	add.s32 	%r276, %r736, %r737;
	shr.u32 	%r12, %r276, 1;
	mul.wide.u32 	%rd233, %r12, 8;
	add.s64 	%rd234, %rd11, %rd233;
	ld.u64 	%rd22, [%rd234];
	setp.eq.s64 	%p163, %rd22, %rd21;
	@%p163 bra 	$L__BB1_309;
	setp.lt.u64 	%p164, %rd22, %rd21;
	add.s32 	%r277, %r12, 1;
	add.s32 	%r278, %r12, -1;
	selp.b32 	%r737, %r277, %r737, %p164;
	selp.b32 	%r736, %r736, %r278, %p164;
	setp.gt.s32 	%p165, %r737, %r736;
	mov.u32 	%r738, %r8;
	@%p165 bra 	$L__BB1_315;
	bra.uni 	$L__BB1_307;
$L__BB1_309:
	ld.global.u64 	%rd235, [%rd10+16];
	mul.wide.u32 	%rd236, %r12, 4;
	add.s64 	%rd237, %rd235, %rd236;
	ld.u32 	%r15, [%rd237];
	ld.global.u64 	%rd238, [%rd10+24];
	add.s64 	%rd239, %rd238, %rd236;
	ld.u32 	%r16, [%rd239];
	setp.eq.s32 	%p166, %r16, 0;
	setp.gt.s32 	%p167, %r8, 99;
	or.pred  	%p168, %p166, %p167;
	mov.u32 	%r738, %r8;
	@%p168 bra 	$L__BB1_315;
	ld.global.u64 	%rd23, [%rd10+32];
	mul.wide.u32 	%rd240, %r15, 4;
	add.s64 	%rd241, %rd23, %rd240;
	ld.u32 	%r279, [%rd241];
	shr.u32 	%r280, %r279, 16;
	and.b32  	%r281, %r279, 65535;
	mul.wide.s32 	%rd242, %r8, 16;
	add.s64 	%rd24, %rd3, %rd242;
	mov.b32 	%r282, 1092616192;
	st.local.v4.u32 	[%rd24], {%r280, %r735, %r281, %r282};
	add.s32 	%r738, %r8, 1;
	setp.lt.u32 	%p169, %r16, 2;
	setp.gt.s32 	%p170, %r8, 98;
	or.pred  	%p171, %p169, %p170;
	@%p171 bra 	$L__BB1_315;
	add.s32 	%r283, %r15, 1;
	mul.wide.u32 	%rd243, %r283, 4;
	add.s64 	%rd244, %rd23, %rd243;
	ld.u32 	%r284, [%rd244];
	shr.u32 	%r285, %r284, 16;
	and.b32  	%r286, %r284, 65535;
	mov.b32 	%r287, 1092616192;
	st.local.v4.u32 	[%rd24+16], {%r285, %r735, %r286, %r287};
	add.s32 	%r738, %r8, 2;
	setp.lt.u32 	%p172, %r16, 3;
	setp.gt.s32 	%p173, %r8, 97;
	or.pred  	%p174, %p172, %p173;
	@%p174 bra 	$L__BB1_315;
	add.s32 	%r288, %r15, 2;
	mul.wide.u32 	%rd245, %r288, 4;
	add.s64 	%rd246, %rd23, %rd245;
	ld.u32 	%r289, [%rd246];
	shr.u32 	%r290, %r289, 16;
	and.b32  	%r291, %r289, 65535;
	mov.b32 	%r292, 1092616192;
	st.local.v4.u32 	[%rd24+32], {%r290, %r735, %r291, %r292};
	add.s32 	%r738, %r8, 3;
	setp.lt.u32 	%p175, %r16, 4;
	setp.gt.s32 	%p176, %r8, 96;
	or.pred  	%p177, %p175, %p176;
	@%p177 bra 	$L__BB1_315;
	add.s32 	%r293, %r15, 3;
	mul.wide.u32 	%rd247, %r293, 4;
	add.s64 	%rd248, %rd23, %rd247;
	ld.u32 	%r294, [%rd248];
	shr.u32 	%r295, %r294, 16;
	and.b32  	%r296, %r294, 65535;
	mov.b32 	%r297, 1092616192;
	st.local.v4.u32 	[%rd24+48], {%r295, %r735, %r296, %r297};
	add.s32 	%r738, %r8, 4;
	setp.lt.u32 	%p178, %r16, 5;
	setp.gt.s32 	%p179, %r8, 95;
	or.pred  	%p180, %p178, %p179;
	@%p180 bra 	$L__BB1_315;
	add.s32 	%r298, %r15, 4;
	mul.wide.u32 	%rd249, %r298, 4;
	add.s64 	%rd250, %rd23, %rd249;
	ld.u32 	%r299, [%rd250];
	shr.u32 	%r300, %r299, 16;
	and.b32  	%r301, %r299, 65535;
	mov.b32 	%r302, 1092616192;
	st.local.v4.u32 	[%rd24+64], {%r300, %r735, %r301, %r302};
	add.s32 	%r738, %r8, 5;
$L__BB1_315:
	add.s32 	%r303, %r735, 6;
	setp.le.u32 	%p181, %r303, %r6;
	setp.lt.s32 	%p182, %r738, 100;
	and.pred  	%p183, %p181, %p182;
	add.s32 	%r735, %r735, 1;
	@%p183 bra 	$L__BB1_7;
	bra.uni 	$L__BB1_13;
$L__BB1_316:
	mov.b16 	%rs92, 88;
	st.local.u8 	[%rd33+109], %rs92;
$L__BB1_317:
	add.s32 	%r76, %r75, 1;
	setp.lt.u32 	%p225, %r76, %r38;
	@%p225 bra 	$L__BB1_319;
	mov.b16 	%rs94, 88;
	st.local.u8 	[%rd33+110], %rs94;
	bra.uni 	$L__BB1_320;
$L__BB1_319:
	cvt.u64.u32 	%rd291, %r76;
	add.s64 	%rd292, %rd9, %rd291;
	ld.global.u8 	%rs95, [%rd292];
	st.local.u8 	[%rd33+110], %rs95;
$L__BB1_320:
	add.s32 	%r77, %r75, 2;
	setp.lt.u32 	%p226, %r77, %r38;
	@%p226 bra 	$L__BB1_322;
	mov.b16 	%rs96, 88;
	st.local.u8 	[%rd33+111], %rs96;
	bra.uni 	$L__BB1_323;
$L__BB1_322:
	cvt.u64.u32 	%rd293, %r77;
	add.s64 	%rd294, %rd9, %rd293;
	ld.global.u8 	%rs97, [%rd294];
	st.local.u8 	[%rd33+111], %rs97;
$L__BB1_323:
	add.s32 	%r78, %r75, 3;
	setp.lt.u32 	%p227, %r78, %r38;
	@%p227 bra 	$L__BB1_325;
	mov.b16 	%rs98, 88;
	st.local.u8 	[%rd33+112], %rs98;
	bra.uni 	$L__BB1_326;
$L__BB1_325:
	cvt.u64.u32 	%rd295, %r78;
	add.s64 	%rd296, %rd9, %rd295;
	ld.global.u8 	%rs99, [%rd296];
	st.local.u8 	[%rd33+112], %rs99;
$L__BB1_326:
	add.s32 	%r764, %r764, 4;
	setp.ne.s32 	%p228, %r764, %r765;
	@%p228 bra 	$L__BB1_45;
$L__BB1_327:
	setp.eq.s32 	%p229, %r72, 0;
	@%p229 bra 	$L__BB1_339;
	add.s32 	%r81, %r765, %r66;
	setp.lt.u32 	%p230, %r81, %r38;
	cvt.u64.u32 	%rd297, %r765;
	add.s64 	%rd34, %rd8, %rd297;
	@%p230 bra 	$L__BB1_330;
	mov.b16 	%rs100, 88;
	st.local.u8 	[%rd34+109], %rs100;
	bra.uni 	$L__BB1_331;
$L__BB1_330:
	cvt.u64.u32 	%rd298, %r81;
	add.s64 	%rd299, %rd9, %rd298;
	ld.global.u8 	%rs101, [%rd299];
	st.local.u8 	[%rd34+109], %rs101;
$L__BB1_331:
	setp.eq.s32 	%p231, %r72, 1;
	@%p231 bra 	$L__BB1_339;
	add.s32 	%r82, %r81, 1;
	setp.lt.u32 	%p232, %r82, %r38;
	@%p232 bra 	$L__BB1_334;
	mov.b16 	%rs102, 88;
	st.local.u8 	[%rd34+110], %rs102;
	bra.uni 	$L__BB1_335;
$L__BB1_334:
	cvt.u64.u32 	%rd300, %r82;
	add.s64 	%rd301, %rd9, %rd300;
	ld.global.u8 	%rs103, [%rd301];
	st.local.u8 	[%rd34+110], %rs103;
$L__BB1_335:
	setp.eq.s32 	%p233, %r72, 2;
	@%p233 bra 	$L__BB1_339;
	add.s32 	%r83, %r81, 2;
	setp.lt.u32 	%p234, %r83, %r38;
	@%p234 bra 	$L__BB1_338;
	mov.b16 	%rs104, 88;
	st.local.u8 	[%rd34+111], %rs104;
	bra.uni 	$L__BB1_339;
$L__BB1_338:
	cvt.u64.u32 	%rd302, %r83;
	add.s64 	%rd303, %rd9, %rd302;
	ld.global.u8 	%rs105, [%rd303];
	st.local.u8 	[%rd34+111], %rs105;
$L__BB1_339:
	ld.param.s8 	%rs192, [_Z34enhanced_protein_kmer_match_kernelPK15TranslatedFramePKjiPK15ProteinDatabaseP12ProteinMatchPjjb_param_7];
	setp.eq.s16 	%p235, %rs192, 0;
	cvt.u64.u32 	%rd304, %r71;
	add.s64 	%rd305, %rd8, %rd304;
	mov.b16 	%rs106, 0;
	st.local.u8 	[%rd305+109], %rs106;
	setp.le.u16 	%p236, %rs5, %rs12;
	or.pred  	%p237, %p235, %p236;
	@%p237 bra 	$L__BB1_1250;
	sub.s16 	%rs13, %rs5, %rs12;
	sub.s16 	%rs14, %rs6, %rs11;
	min.u16 	%rs107, %rs13, 60;
	cvt.u32.u16 	%r84, %rs107;
	min.u16 	%rs108, %rs14, 60;
	cvt.u32.u16 	%r85, %rs108;
	and.b32  	%r333, %r66, 65535;
	cvt.u64.u32 	%rd35, %r333;
	and.b32  	%r334, %r67, 65535;
	cvt.u64.u32 	%rd36, %r334;
	mov.b64 	%rd990, 0;
$L__BB1_341:
	shl.b64 	%rd307, %rd990, 2;
	add.s64 	%rd308, %rd2, %rd307;
	mov.b32 	%r335, 0;
	st.local.u32 	[%rd308], %r335;
	add.s64 	%rd38, %rd990, 1;
	setp.lt.u64 	%p238, %rd990, 3599;
	mov.u64 	%rd990, %rd38;
	@%p238 bra 	$L__BB1_341;
	add.s64 	%rd39, %rd9, %rd35;
	add.s64 	%rd40, %rd27, %rd36;
	max.u16 	%rs109, %rs14, %rs13;
	setp.gt.u16 	%p239, %rs109, 59;
	@%p239 bra 	$L__BB1_346;
	setp.eq.s16 	%p240, %rs14, 0;
	mov.b32 	%r778, 0;
	mov.f32 	%f201, 0f00000000;
	mov.u32 	%r779, %r778;
	@%p240 bra 	$L__BB1_790;
	max.u32 	%r86, %r85, 1;
	mov.f32 	%f201, 0f00000000;
	mov.b32 	%r779, 0;
	mov.b32 	%r769, 1;
	mov.u32 	%r778, %r779;
$L__BB1_345:
	mov.u32 	%r93, %r769;
	max.s32 	%r339, %r93, 11;
	add.s32 	%r772, %r339, -10;
	add.s32 	%r340, %r93, 10;
	min.s32 	%r97, %r84, %r340;
	setp.gt.u32 	%p241, %r772, %r97;
	@%p241 bra 	$L__BB1_789;
	bra.uni 	$L__BB1_570;
$L__BB1_346:
	min.u32 	%r87, %r85, %r84;
	setp.eq.s32 	%p504, %r87, 0;
	mov.f32 	%f201, 0f00000000;
	mov.b16 	%rs196, 0;
	mov.b32 	%r785, 0;
	mov.u16 	%rs197, %rs196;
	mov.u16 	%rs195, %rs196;
	@%p504 bra 	$L__BB1_1118;
	setp.eq.s32 	%p505, %r87, 1;
	mov.f32 	%f201, 0f00000000;
	mov.b64 	%rd1003, 0;
	@%p505 bra 	$L__BB1_563;
	and.b32  	%r88, %r87, 62;
	mov.f32 	%f201, 0f00000000;
	mov.b32 	%r766, 0;
$L__BB1_349:
	cvt.u64.u32 	%rd556, %r766;
	add.s64 	%rd41, %rd39, %rd556;
	ld.global.u8 	%rs124, [%rd41];
	add.s64 	%rd42, %rd40, %rd556;
	ld.u8 	%rs15, [%rd42];
	mov.b64 	%rd991, 0;
	setp.gt.s16 	%p506, %rs124, 75;
	@%p506 bra 	$L__BB1_368;
	setp.gt.s16 	%p522, %rs124, 68;
	@%p522 bra 	$L__BB1_359;
	setp.gt.s16 	%p530, %rs124, 65;
	@%p530 bra 	$L__BB1_355;
	setp.eq.s16 	%p534, %rs124, 42;
	@%p534 bra 	$L__BB1_401;
	setp.eq.s16 	%p535, %rs124, 65;
	@%p535 bra 	$L__BB1_402;
$L__BB1_354:
	mov.b64 	%rd991, 528;
	bra.uni 	$L__BB1_402;
$L__BB1_355:
	setp.eq.s16 	%p531, %rs124, 66;
	@%p531 bra 	$L__BB1_400;
	setp.eq.s16 	%p532, %rs124, 67;
	@%p532 bra 	$L__BB1_387;
	setp.eq.s16 	%p533, %rs124, 68;
	@%p533 bra 	$L__BB1_358;
	bra.uni 	$L__BB1_354;
$L__BB1_358:
	mov.b64 	%rd991, 72;
	bra.uni 	$L__BB1_402;
$L__BB1_359:
	setp.gt.s16 	%p523, %rs124, 71;
	@%p523 bra 	$L__BB1_364;
	setp.eq.s16 	%p527, %rs124, 69;
	@%p527 bra 	$L__BB1_389;
	setp.eq.s16 	%p528, %rs124, 70;
	@%p528 bra 	$L__BB1_394;
	setp.eq.s16 	%p529, %rs124, 71;
	@%p529 bra 	$L__BB1_363;
	bra.uni 	$L__BB1_354;
$L__BB1_363:
	mov.b64 	%rd991, 168;
	bra.uni 	$L__BB1_402;
$L__BB1_364:
	setp.eq.s16 	%p524, %rs124, 72;
	@%p524 bra 	$L__BB1_390;
	setp.eq.s16 	%p525, %rs124, 73;
	@%p525 bra 	$L__BB1_391;
	setp.eq.s16 	%p526, %rs124, 75;
	@%p526 bra 	$L__BB1_367;
	bra.uni 	$L__BB1_354;
$L__BB1_367:
	mov.b64 	%rd991, 264;
	bra.uni 	$L__BB1_402;
$L__BB1_368:
	setp.gt.s16 	%p507, %rs124, 82;
	@%p507 bra 	$L__BB1_378;
	setp.gt.s16 	%p515, %rs124, 79;
	@%p515 bra 	$L__BB1_374;
	setp.eq.s16 	%p519, %rs124, 76;
	@%p519 bra 	$L__BB1_392;
	setp.eq.s16 	%p520, %rs124, 77;
	@%p520 bra 	$L__BB1_393;
	setp.eq.s16 	%p521, %rs124, 78;
	@%p521 bra 	$L__BB1_373;
	bra.uni 	$L__BB1_354;
$L__BB1_373:
	mov.b64 	%rd991, 48;
	bra.uni 	$L__BB1_402;
$L__BB1_374:
	setp.eq.s16 	%p516, %rs124, 80;
	@%p516 bra 	$L__BB1_395;
	setp.eq.s16 	%p517, %rs124, 81;
	@%p517 bra 	$L__BB1_388;
	setp.eq.s16 	%p518, %rs124, 82;
	@%p518 bra 	$L__BB1_377;
	bra.uni 	$L__BB1_354;
$L__BB1_377:
	mov.b64 	%rd991, 24;
	bra.uni 	$L__BB1_402;
$L__BB1_378:
	setp.gt.s16 	%p508, %rs124, 86;
	@%p508 bra 	$L__BB1_383;
	setp.eq.s16 	%p512, %rs124, 83;
	@%p512 bra 	$L__BB1_396;
	setp.eq.s16 	%p513, %rs124, 84;
	@%p513 bra 	$L__BB1_397;
	setp.eq.s16 	%p514, %rs124, 86;
	@%p514 bra 	$L__BB1_382;
	bra.uni 	$L__BB1_354;
$L__BB1_382:
	mov.b64 	%rd991, 456;
	bra.uni 	$L__BB1_402;
$L__BB1_383:
	setp.eq.s16 	%p509, %rs124, 87;
	@%p509 bra 	$L__BB1_398;
	setp.eq.s16 	%p510, %rs124, 89;
	@%p510 bra 	$L__BB1_399;
	setp.eq.s16 	%p511, %rs124, 90;
	@%p511 bra 	$L__BB1_386;
	bra.uni 	$L__BB1_354;
$L__BB1_386:
	mov.b64 	%rd991, 504;
	bra.uni 	$L__BB1_402;
$L__BB1_387:
	mov.b64 	%rd991, 96;
	bra.uni 	$L__BB1_402;
$L__BB1_388:
	mov.b64 	%rd991, 120;
	bra.uni 	$L__BB1_402;
$L__BB1_389:
	mov.b64 	%rd991, 144;
	bra.uni 	$L__BB1_402;
$L__BB1_390:
	mov.b64 	%rd991, 192;
	bra.uni 	$L__BB1_402;
$L__BB1_391:
	mov.b64 	%rd991, 216;
	bra.uni 	$L__BB1_402;
$L__BB1_392:
	mov.b64 	%rd991, 240;
	bra.uni 	$L__BB1_402;
$L__BB1_393:
	mov.b64 	%rd991, 288;
	bra.uni 	$L__BB1_402;
$L__BB1_394:
	mov.b64 	%rd991, 312;
	bra.uni 	$L__BB1_402;
$L__BB1_395:
	mov.b64 	%rd991, 336;
	bra.uni 	$L__BB1_402;
$L__BB1_396:
	mov.b64 	%rd991, 360;
	bra.uni 	$L__BB1_402;
$L__BB1_397:
	mov.b64 	%rd991, 384;
	bra.uni 	$L__BB1_402;
$L__BB1_398:
	mov.b64 	%rd991, 408;
	bra.uni 	$L__BB1_402;
$L__BB1_399:
	mov.b64 	%rd991, 432;
	bra.uni 	$L__BB1_402;
$L__BB1_400:
	mov.b64 	%rd991, 480;
	bra.uni 	$L__BB1_402;
$L__BB1_401:
	mov.b64 	%rd991, 552;
$L__BB1_402:
	mov.b64 	%rd992, 0;
	setp.gt.s16 	%p536, %rs15, 75;
	@%p536 bra 	$L__BB1_421;
	setp.gt.s16 	%p552, %rs15, 68;
	@%p552 bra 	$L__BB1_412;
	setp.gt.s16 	%p560, %rs15, 65;
	@%p560 bra 	$L__BB1_408;
	setp.eq.s16 	%p564, %rs15, 42;
	@%p564 bra 	$L__BB1_454;
	setp.eq.s16 	%p565, %rs15, 65;
	@%p565 bra 	$L__BB1_455;
$L__BB1_407:
	mov.b64 	%rd992, 22;
	bra.uni 	$L__BB1_455;
$L__BB1_408:
	setp.eq.s16 	%p561, %rs15, 66;
	@%p561 bra 	$L__BB1_453;
	setp.eq.s16 	%p562, %rs15, 67;
	@%p562 bra 	$L__BB1_440;
	setp.eq.s16 	%p563, %rs15, 68;
	@%p563 bra 	$L__BB1_411;
	bra.uni 	$L__BB1_407;
$L__BB1_411:
	mov.b64 	%rd992, 3;
	bra.uni 	$L__BB1_455;
$L__BB1_412:
	setp.gt.s16 	%p553, %rs15, 71;
	@%p553 bra 	$L__BB1_417;
	setp.eq.s16 	%p557, %rs15, 69;
	@%p557 bra 	$L__BB1_442;
	setp.eq.s16 	%p558, %rs15, 70;
	@%p558 bra 	$L__BB1_447;
	setp.eq.s16 	%p559, %rs15, 71;
	@%p559 bra 	$L__BB1_416;
	bra.uni 	$L__BB1_407;
$L__BB1_416:
	mov.b64 	%rd992, 7;
	bra.uni 	$L__BB1_455;
$L__BB1_417:
	setp.eq.s16 	%p554, %rs15, 72;
	@%p554 bra 	$L__BB1_443;
	setp.eq.s16 	%p555, %rs15, 73;
	@%p555 bra 	$L__BB1_444;
	setp.eq.s16 	%p556, %rs15, 75;
	@%p556 bra 	$L__BB1_420;
	bra.uni 	$L__BB1_407;
$L__BB1_420:
	mov.b64 	%rd992, 11;
	bra.uni 	$L__BB1_455;
$L__BB1_421:
	setp.gt.s16 	%p537, %rs15, 82;
	@%p537 bra 	$L__BB1_431;
	setp.gt.s16 	%p545, %rs15, 79;
	@%p545 bra 	$L__BB1_427;
	setp.eq.s16 	%p549, %rs15, 76;
	@%p549 bra 	$L__BB1_445;
	setp.eq.s16 	%p550, %rs15, 77;
	@%p550 bra 	$L__BB1_446;
	setp.eq.s16 	%p551, %rs15, 78;
	@%p551 bra 	$L__BB1_426;
	bra.uni 	$L__BB1_407;
$L__BB1_426:
	mov.b64 	%rd992, 2;
	bra.uni 	$L__BB1_455;
$L__BB1_427:
	setp.eq.s16 	%p546, %rs15, 80;
	@%p546 bra 	$L__BB1_448;
	setp.eq.s16 	%p547, %rs15, 81;
	@%p547 bra 	$L__BB1_441;
	setp.eq.s16 	%p548, %rs15, 82;
	@%p548 bra 	$L__BB1_430;
	bra.uni 	$L__BB1_407;
$L__BB1_430:
	mov.b64 	%rd992, 1;
	bra.uni 	$L__BB1_455;
$L__BB1_431:
	setp.gt.s16 	%p538, %rs15, 86;
	@%p538 bra 	$L__BB1_436;
	setp.eq.s16 	%p542, %rs15, 83;
	@%p542 bra 	$L__BB1_449;
	setp.eq.s16 	%p543, %rs15, 84;
	@%p543 bra 	$L__BB1_450;
	setp.eq.s16 	%p544, %rs15, 86;
	@%p544 bra 	$L__BB1_435;
	bra.uni 	$L__BB1_407;
$L__BB1_435:
	mov.b64 	%rd992, 19;
	bra.uni 	$L__BB1_455;
$L__BB1_436:
	setp.eq.s16 	%p539, %rs15, 87;
	@%p539 bra 	$L__BB1_451;
	setp.eq.s16 	%p540, %rs15, 89;
	@%p540 bra 	$L__BB1_452;
	setp.eq.s16 	%p541, %rs15, 90;
	@%p541 bra 	$L__BB1_439;
	bra.uni 	$L__BB1_407;
$L__BB1_439:
	mov.b64 	%rd992, 21;
	bra.uni 	$L__BB1_455;
$L__BB1_440:
	mov.b64 	%rd992, 4;
	bra.uni 	$L__BB1_455;
$L__BB1_441:
	mov.b64 	%rd992, 5;
	bra.uni 	$L__BB1_455;
$L__BB1_442:
	mov.b64 	%rd992, 6;
	bra.uni 	$L__BB1_455;
$L__BB1_443:
	mov.b64 	%rd992, 8;
	bra.uni 	$L__BB1_455;
$L__BB1_444:
	mov.b64 	%rd992, 9;
	bra.uni 	$L__BB1_455;
$L__BB1_445:
	mov.b64 	%rd992, 10;
	bra.uni 	$L__BB1_455;
$L__BB1_446:
	mov.b64 	%rd992, 12;
	bra.uni 	$L__BB1_455;
$L__BB1_447:
	mov.b64 	%rd992, 13;
	bra.uni 	$L__BB1_455;
$L__BB1_448:
	mov.b64 	%rd992, 14;
	bra.uni 	$L__BB1_455;
$L__BB1_449:
	mov.b64 	%rd992, 15;
	bra.uni 	$L__BB1_455;
$L__BB1_450:
	mov.b64 	%rd992, 16;
	bra.uni 	$L__BB1_455;
$L__BB1_451:
	mov.b64 	%rd992, 17;
	bra.uni 	$L__BB1_455;
$L__BB1_452:
	mov.b64 	%rd992, 18;
	bra.uni 	$L__BB1_455;
$L__BB1_453:
	mov.b64 	%rd992, 20;
	bra.uni 	$L__BB1_455;
$L__BB1_454:
	mov.b64 	%rd992, 23;
$L__BB1_455:
	add.s64 	%rd605, %rd992, %rd991;
	shl.b64 	%rd606, %rd605, 2;
	mov.u64 	%rd607, BLOSUM62_SCORES;
	add.s64 	%rd608, %rd607, %rd606;
	ld.const.f32 	%f79, [%rd608];
	add.f32 	%f3, %f201, %f79;
	ld.global.u8 	%rs126, [%rd41+1];
	ld.u8 	%rs16, [%rd42+1];
	mov.b64 	%rd993, 0;
	setp.gt.s16 	%p566, %rs126, 75;
	@%p566 bra 	$L__BB1_474;
	setp.gt.s16 	%p582, %rs126, 68;
	@%p582 bra 	$L__BB1_465;
	setp.gt.s16 	%p590, %rs126, 65;
	@%p590 bra 	$L__BB1_461;
	setp.eq.s16 	%p594, %rs126, 42;
	@%p594 bra 	$L__BB1_507;
	setp.eq.s16 	%p595, %rs126, 65;
	@%p595 bra 	$L__BB1_508;
$L__BB1_460:
	mov.b64 	%rd993, 528;
	bra.uni 	$L__BB1_508;
$L__BB1_461:
	setp.eq.s16 	%p591, %rs126, 66;
	@%p591 bra 	$L__BB1_506;
	setp.eq.s16 	%p592, %rs126, 67;
	@%p592 bra 	$L__BB1_505;
	setp.eq.s16 	%p593, %rs126, 68;
	@%p593 bra 	$L__BB1_464;
	bra.uni 	$L__BB1_460;
$L__BB1_464:
	mov.b64 	%rd993, 72;
	bra.uni 	$L__BB1_508;
$L__BB1_465:
	setp.gt.s16 	%p583, %rs126, 71;
	@%p583 bra 	$L__BB1_470;
	setp.eq.s16 	%p587, %rs126, 69;
	@%p587 bra 	$L__BB1_504;
	setp.eq.s16 	%p588, %rs126, 70;
	@%p588 bra 	$L__BB1_503;
	setp.eq.s16 	%p589, %rs126, 71;
	@%p589 bra 	$L__BB1_469;
	bra.uni 	$L__BB1_460;
$L__BB1_469:
	mov.b64 	%rd993, 168;
	bra.uni 	$L__BB1_508;
$L__BB1_470:
	setp.eq.s16 	%p584, %rs126, 72;
	@%p584 bra 	$L__BB1_502;
	setp.eq.s16 	%p585, %rs126, 73;
	@%p585 bra 	$L__BB1_501;
	setp.eq.s16 	%p586, %rs126, 75;
	@%p586 bra 	$L__BB1_473;
	bra.uni 	$L__BB1_460;
$L__BB1_473:
	mov.b64 	%rd993, 264;
	bra.uni 	$L__BB1_508;
$L__BB1_474:
	setp.gt.s16 	%p567, %rs126, 82;
	@%p567 bra 	$L__BB1_484;
	setp.gt.s16 	%p575, %rs126, 79;
	@%p575 bra 	$L__BB1_480;
	setp.eq.s16 	%p579, %rs126, 76;
	@%p579 bra 	$L__BB1_500;
	setp.eq.s16 	%p580, %rs126, 77;
	@%p580 bra 	$L__BB1_499;
	setp.eq.s16 	%p581, %rs126, 78;
	@%p581 bra 	$L__BB1_479;
	bra.uni 	$L__BB1_460;
$L__BB1_479:
	mov.b64 	%rd993, 48;
	bra.uni 	$L__BB1_508;
$L__BB1_480:
	setp.eq.s16 	%p576, %rs126, 80;
	@%p576 bra 	$L__BB1_498;
	setp.eq.s16 	%p577, %rs126, 81;
	@%p577 bra 	$L__BB1_497;
	setp.eq.s16 	%p578, %rs126, 82;
	@%p578 bra 	$L__BB1_483;
	bra.uni 	$L__BB1_460;
$L__BB1_483:
	mov.b64 	%rd993, 24;
	bra.uni 	$L__BB1_508;
$L__BB1_484:
	setp.gt.s16 	%p568, %rs126, 86;
	@%p568 bra 	$L__BB1_489;
	setp.eq.s16 	%p572, %rs126, 83;
	@%p572 bra 	$L__BB1_496;
	setp.eq.s16 	%p573, %rs126, 84;
	@%p573 bra 	$L__BB1_495;
	setp.eq.s16 	%p574, %rs126, 86;
	@%p574 bra 	$L__BB1_488;
	bra.uni 	$L__BB1_460;
$L__BB1_488:
	mov.b64 	%rd993, 456;
	bra.uni 	$L__BB1_508;
$L__BB1_489:
	setp.eq.s16 	%p569, %rs126, 87;
	@%p569 bra 	$L__BB1_494;
	setp.eq.s16 	%p570, %rs126, 90;
	@%p570 bra 	$L__BB1_493;
	setp.ne.s16 	%p571, %rs126, 89;
	@%p571 bra 	$L__BB1_460;
	mov.b64 	%rd993, 432;
	bra.uni 	$L__BB1_508;
$L__BB1_493:
	mov.b64 	%rd993, 504;
	bra.uni 	$L__BB1_508;
$L__BB1_494:
	mov.b64 	%rd993, 408;
	bra.uni 	$L__BB1_508;
$L__BB1_495:
	mov.b64 	%rd993, 384;
	bra.uni 	$L__BB1_508;
$L__BB1_496:
	mov.b64 	%rd993, 360;
	bra.uni 	$L__BB1_508;
$L__BB1_497:
	mov.b64 	%rd993, 120;
	bra.uni 	$L__BB1_508;
$L__BB1_498:
	mov.b64 	%rd993, 336;
	bra.uni 	$L__BB1_508;
$L__BB1_499:
	mov.b64 	%rd993, 288;
	bra.uni 	$L__BB1_508;
$L__BB1_500:
	mov.b64 	%rd993, 240;
	bra.uni 	$L__BB1_508;
$L__BB1_501:
	mov.b64 	%rd993, 216;
	bra.uni 	$L__BB1_508;
$L__BB1_502:
	mov.b64 	%rd993, 192;
	bra.uni 	$L__BB1_508;
$L__BB1_503:
	mov.b64 	%rd993, 312;
	bra.uni 	$L__BB1_508;
$L__BB1_504:
	mov.b64 	%rd993, 144;
	bra.uni 	$L__BB1_508;
$L__BB1_505:
	mov.b64 	%rd993, 96;
	bra.uni 	$L__BB1_508;
$L__BB1_506:
	mov.b64 	%rd993, 480;
	bra.uni 	$L__BB1_508;
$L__BB1_507:
	mov.b64 	%rd993, 552;
$L__BB1_508:
	mov.b64 	%rd994, 0;
	setp.gt.s16 	%p596, %rs16, 75;
	@%p596 bra 	$L__BB1_527;
	setp.gt.s16 	%p612, %rs16, 68;
	@%p612 bra 	$L__BB1_518;
	setp.gt.s16 	%p620, %rs16, 65;
	@%p620 bra 	$L__BB1_514;
	setp.eq.s16 	%p624, %rs16, 42;
	@%p624 bra 	$L__BB1_560;
	setp.eq.s16 	%p625, %rs16, 65;
	@%p625 bra 	$L__BB1_561;
$L__BB1_513:
	mov.b64 	%rd994, 22;
	bra.uni 	$L__BB1_561;
$L__BB1_514:
	setp.eq.s16 	%p621, %rs16, 66;
	@%p621 bra 	$L__BB1_559;
	setp.eq.s16 	%p622, %rs16, 67;
	@%p622 bra 	$L__BB1_558;
	setp.eq.s16 	%p623, %rs16, 68;
	@%p623 bra 	$L__BB1_517;
	bra.uni 	$L__BB1_513;
$L__BB1_517:
	mov.b64 	%rd994, 3;
	bra.uni 	$L__BB1_561;
$L__BB1_518:
	setp.gt.s16 	%p613, %rs16, 71;
	@%p613 bra 	$L__BB1_523;
	setp.eq.s16 	%p617, %rs16, 69;
	@%p617 bra 	$L__BB1_557;
	setp.eq.s16 	%p618, %rs16, 70;
	@%p618 bra 	$L__BB1_556;
	setp.eq.s16 	%p619, %rs16, 71;
	@%p619 bra 	$L__BB1_522;
	bra.uni 	$L__BB1_513;
$L__BB1_522:
	mov.b64 	%rd994, 7;
	bra.uni 	$L__BB1_561;
$L__BB1_523:
	setp.eq.s16 	%p614, %rs16, 72;
	@%p614 bra 	$L__BB1_555;
	setp.eq.s16 	%p615, %rs16, 73;
	@%p615 bra 	$L__BB1_554;
	setp.eq.s16 	%p616, %rs16, 75;
	@%p616 bra 	$L__BB1_526;
	bra.uni 	$L__BB1_513;
$L__BB1_526:
	mov.b64 	%rd994, 11;
	bra.uni 	$L__BB1_561;
$L__BB1_527:
	setp.gt.s16 	%p597, %rs16, 82;
	@%p597 bra 	$L__BB1_537;
	setp.gt.s16 	%p605, %rs16, 79;
	@%p605 bra 	$L__BB1_533;
	setp.eq.s16 	%p609, %rs16, 76;
	@%p609 bra 	$L__BB1_553;
	setp.eq.s16 	%p610, %rs16, 77;
	@%p610 bra 	$L__BB1_552;
	setp.eq.s16 	%p611, %rs16, 78;
	@%p611 bra 	$L__BB1_532;
	bra.uni 	$L__BB1_513;
$L__BB1_532:
	mov.b64 	%rd994, 2;
	bra.uni 	$L__BB1_561;
$L__BB1_533:
	setp.eq.s16 	%p606, %rs16, 80;
	@%p606 bra 	$L__BB1_551;
	setp.eq.s16 	%p607, %rs16, 81;
	@%p607 bra 	$L__BB1_550;
	setp.eq.s16 	%p608, %rs16, 82;
	@%p608 bra 	$L__BB1_536;
	bra.uni 	$L__BB1_513;
$L__BB1_536:
	mov.b64 	%rd994, 1;
	bra.uni 	$L__BB1_561;
$L__BB1_537:
	setp.gt.s16 	%p598, %rs16, 86;
	@%p598 bra 	$L__BB1_542;
	setp.eq.s16 	%p602, %rs16, 83;
	@%p602 bra 	$L__BB1_549;
	setp.eq.s16 	%p603, %rs16, 84;
	@%p603 bra 	$L__BB1_548;
	setp.eq.s16 	%p604, %rs16, 86;
	@%p604 bra 	$L__BB1_541;
	bra.uni 	$L__BB1_513;
$L__BB1_541:
	mov.b64 	%rd994, 19;
	bra.uni 	$L__BB1_561;
$L__BB1_542:
	setp.eq.s16 	%p599, %rs16, 87;
	@%p599 bra 	$L__BB1_547;
	setp.eq.s16 	%p600, %rs16, 90;
	@%p600 bra 	$L__BB1_546;
	setp.ne.s16 	%p601, %rs16, 89;
	@%p601 bra 	$L__BB1_513;
	mov.b64 	%rd994, 18;
	bra.uni 	$L__BB1_561;
$L__BB1_546:
	mov.b64 	%rd994, 21;
	bra.uni 	$L__BB1_561;
$L__BB1_547:
	mov.b64 	%rd994, 17;
	bra.uni 	$L__BB1_561;
$L__BB1_548:
	mov.b64 	%rd994, 16;
	bra.uni 	$L__BB1_561;
$L__BB1_549:
	mov.b64 	%rd994, 15;
	bra.uni 	$L__BB1_561;
$L__BB1_550:
	mov.b64 	%rd994, 5;
	bra.uni 	$L__BB1_561;
$L__BB1_551:
	mov.b64 	%rd994, 14;
	bra.uni 	$L__BB1_561;
$L__BB1_552:
	mov.b64 	%rd994, 12;
	bra.uni 	$L__BB1_561;
$L__BB1_553:
	mov.b64 	%rd994, 10;
	bra.uni 	$L__BB1_561;
$L__BB1_554:
	mov.b64 	%rd994, 9;
	bra.uni 	$L__BB1_561;
$L__BB1_555:
	mov.b64 	%rd994, 8;
	bra.uni 	$L__BB1_561;
$L__BB1_556:
	mov.b64 	%rd994, 13;
	bra.uni 	$L__BB1_561;
$L__BB1_557:
	mov.b64 	%rd994, 6;
	bra.uni 	$L__BB1_561;
$L__BB1_558:
	mov.b64 	%rd994, 4;
	bra.uni 	$L__BB1_561;
$L__BB1_559:
	mov.b64 	%rd994, 20;
	bra.uni 	$L__BB1_561;
$L__BB1_560:
	mov.b64 	%rd994, 23;
$L__BB1_561:
	add.s64 	%rd656, %rd994, %rd993;
	shl.b64 	%rd657, %rd656, 2;
	add.s64 	%rd659, %rd607, %rd657;
	ld.const.f32 	%f80, [%rd659];
	add.f32 	%f201, %f3, %f80;
	add.s32 	%r766, %r766, 2;
	setp.eq.s32 	%p626, %r766, %r88;
	@%p626 bra 	$L__BB1_562;
	bra.uni 	$L__BB1_349;
$L__BB1_562:
	cvt.u64.u32 	%rd1003, %r88;
$L__BB1_563:
	and.b32  	%r345, %r87, 1;
	setp.eq.b32 	%p627, %r345, 1;
	not.pred 	%p628, %p627;
	mov.u16 	%rs197, %rs196;
	mov.u32 	%r785, %r87;
	mov.u16 	%rs195, %rs196;
	@%p628 bra 	$L__BB1_1118;
	add.s64 	%rd661, %rd39, %rd1003;
	ld.global.u8 	%rs130, [%rd661];
	add.s64 	%rd662, %rd40, %rd1003;
	ld.u8 	%rs29, [%rd662];
	mov.b64 	%rd1004, 0;
	setp.gt.s16 	%p629, %rs130, 75;
	@%p629 bra 	$L__BB1_1030;
	setp.gt.s16 	%p645, %rs130, 68;
	@%p645 bra 	$L__BB1_1021;
	setp.gt.s16 	%p653, %rs130, 65;
	@%p653 bra 	$L__BB1_1017;
	setp.eq.s16 	%p657, %rs130, 42;
	@%p657 bra 	$L__BB1_1063;
	setp.eq.s16 	%p658, %rs130, 65;
	@%p658 bra 	$L__BB1_1064;
$L__BB1_569:
	mov.b64 	%rd1004, 528;
	bra.uni 	$L__BB1_1064;
$L__BB1_570:
	cvt.s64.s32 	%rd309, %r93;
	mul.wide.s32 	%rd310, %r93, 240;
	add.s64 	%rd311, %rd2, %rd310;
	add.s64 	%rd47, %rd311, -240;
	add.s64 	%rd312, %rd39, %rd309;
	ld.global.u8 	%rs17, [%rd312+-1];
	setp.gt.u32 	%p242, %r93, 1;
	@%p242 bra 	$L__BB1_571;
	bra.uni 	$L__BB1_680;
$L__BB1_571:
	cvt.s64.s32 	%rd369, %r772;
	mul.wide.s32 	%rd370, %r772, 4;
	add.s64 	%rd48, %rd47, %rd370;
	ld.local.f32 	%f8, [%rd48+-4];
	add.s64 	%rd371, %rd40, %rd369;
	ld.u8 	%rs20, [%rd371+-1];
	mov.b64 	%rd995, 0;
	setp.gt.s16 	%p306, %rs17, 75;
	@%p306 bra 	$L__BB1_590;
	setp.gt.s16 	%p322, %rs17, 68;
	@%p322 bra 	$L__BB1_581;
	setp.gt.s16 	%p330, %rs17, 65;
	@%p330 bra 	$L__BB1_577;
	setp.eq.s16 	%p334, %rs17, 42;
	@%p334 bra 	$L__BB1_623;
	setp.eq.s16 	%p335, %rs17, 65;
	@%p335 bra 	$L__BB1_624;
$L__BB1_576:
	mov.b64 	%rd995, 528;
	bra.uni 	$L__BB1_624;
$L__BB1_577:
	setp.eq.s16 	%p331, %rs17, 66;
	@%p331 bra 	$L__BB1_622;
	setp.eq.s16 	%p332, %rs17, 67;
	@%p332 bra 	$L__BB1_621;
	setp.eq.s16 	%p333, %rs17, 68;
	@%p333 bra 	$L__BB1_580;
	bra.uni 	$L__BB1_576;
$L__BB1_580:
	mov.b64 	%rd995, 72;
	bra.uni 	$L__BB1_624;
$L__BB1_581:
	setp.gt.s16 	%p323, %rs17, 71;
	@%p323 bra 	$L__BB1_586;
	setp.eq.s16 	%p327, %rs17, 69;
	@%p327 bra 	$L__BB1_620;
	setp.eq.s16 	%p328, %rs17, 70;
	@%p328 bra 	$L__BB1_619;
	setp.eq.s16 	%p329, %rs17, 71;
	@%p329 bra 	$L__BB1_585;
	bra.uni 	$L__BB1_576;
$L__BB1_585:
	mov.b64 	%rd995, 168;
	bra.uni 	$L__BB1_624;
$L__BB1_586:
	setp.eq.s16 	%p324, %rs17, 72;
	@%p324 bra 	$L__BB1_618;
	setp.eq.s16 	%p325, %rs17, 73;
	@%p325 bra 	$L__BB1_617;
	setp.eq.s16 	%p326, %rs17, 75;
	@%p326 bra 	$L__BB1_589;
	bra.uni 	$L__BB1_576;
$L__BB1_589:
	mov.b64 	%rd995, 264;
	bra.uni 	$L__BB1_624;
$L__BB1_590:
	setp.gt.s16 	%p307, %rs17, 82;
	@%p307 bra 	$L__BB1_600;
	setp.gt.s16 	%p315, %rs17, 79;
	@%p315 bra 	$L__BB1_596;
	setp.eq.s16 	%p319, %rs17, 76;
	@%p319 bra 	$L__BB1_616;
	setp.eq.s16 	%p320, %rs17, 77;
	@%p320 bra 	$L__BB1_615;
	setp.eq.s16 	%p321, %rs17, 78;
	@%p321 bra 	$L__BB1_595;
	bra.uni 	$L__BB1_576;
$L__BB1_595:
	mov.b64 	%rd995, 48;
	bra.uni 	$L__BB1_624;
$L__BB1_596:
	setp.eq.s16 	%p316, %rs17, 80;
	@%p316 bra 	$L__BB1_614;
	setp.eq.s16 	%p317, %rs17, 81;
	@%p317 bra 	$L__BB1_613;
	setp.eq.s16 	%p318, %rs17, 82;
	@%p318 bra 	$L__BB1_599;
	bra.uni 	$L__BB1_576;
$L__BB1_599:
	mov.b64 	%rd995, 24;
	bra.uni 	$L__BB1_624;
$L__BB1_600:
	setp.gt.s16 	%p308, %rs17, 86;
	@%p308 bra 	$L__BB1_605;
	setp.eq.s16 	%p312, %rs17, 83;
	@%p312 bra 	$L__BB1_612;
	setp.eq.s16 	%p313, %rs17, 84;
	@%p313 bra 	$L__BB1_611;
	setp.eq.s16 	%p314, %rs17, 86;
	@%p314 bra 	$L__BB1_604;
	bra.uni 	$L__BB1_576;
$L__BB1_604:
	mov.b64 	%rd995, 456;
	bra.uni 	$L__BB1_624;
$L__BB1_605:
	setp.eq.s16 	%p309, %rs17, 87;
	@%p309 bra 	$L__BB1_610;
	setp.eq.s16 	%p310, %rs17, 90;
	@%p310 bra 	$L__BB1_609;
	setp.ne.s16 	%p311, %rs17, 89;
	@%p311 bra 	$L__BB1_576;
	mov.b64 	%rd995, 432;
	bra.uni 	$L__BB1_624;
$L__BB1_609:
	mov.b64 	%rd995, 504;
	bra.uni 	$L__BB1_624;
$L__BB1_610:
	mov.b64 	%rd995, 408;
	bra.uni 	$L__BB1_624;
$L__BB1_611:
	mov.b64 	%rd995, 384;
	bra.uni 	$L__BB1_624;
$L__BB1_612:
	mov.b64 	%rd995, 360;
	bra.uni 	$L__BB1_624;
$L__BB1_613:
	mov.b64 	%rd995, 120;
	bra.uni 	$L__BB1_624;
$L__BB1_614:
	mov.b64 	%rd995, 336;
	bra.uni 	$L__BB1_624;
$L__BB1_615:
	mov.b64 	%rd995, 288;
	bra.uni 	$L__BB1_624;
$L__BB1_616:
	mov.b64 	%rd995, 240;
	bra.uni 	$L__BB1_624;
$L__BB1_617:
	mov.b64 	%rd995, 216;
	bra.uni 	$L__BB1_624;
$L__BB1_618:
	mov.b64 	%rd995, 192;
	bra.uni 	$L__BB1_624;
$L__BB1_619:
	mov.b64 	%rd995, 312;
	bra.uni 	$L__BB1_624;
$L__BB1_620:
	mov.b64 	%rd995, 144;
	bra.uni 	$L__BB1_624;
$L__BB1_621:
	mov.b64 	%rd995, 96;
	bra.uni 	$L__BB1_624;
$L__BB1_622:
	mov.b64 	%rd995, 480;
	bra.uni 	$L__BB1_624;
$L__BB1_623:
	mov.b64 	%rd995, 552;
$L__BB1_624:
	mov.b64 	%rd996, 0;
	setp.gt.s16 	%p336, %rs20, 75;
	@%p336 bra 	$L__BB1_643;
	setp.gt.s16 	%p352, %rs20, 68;
	@%p352 bra 	$L__BB1_634;
	setp.gt.s16 	%p360, %rs20, 65;
	@%p360 bra 	$L__BB1_630;
	setp.eq.s16 	%p364, %rs20, 42;
	@%p364 bra 	$L__BB1_676;
	setp.eq.s16 	%p365, %rs20, 65;
	@%p365 bra 	$L__BB1_677;
$L__BB1_629:
	mov.b64 	%rd996, 22;
	bra.uni 	$L__BB1_677;
$L__BB1_630:
	setp.eq.s16 	%p361, %rs20, 66;
	@%p361 bra 	$L__BB1_675;
	setp.eq.s16 	%p362, %rs20, 67;
	@%p362 bra 	$L__BB1_674;
	setp.eq.s16 	%p363, %rs20, 68;
	@%p363 bra 	$L__BB1_633;
	bra.uni 	$L__BB1_629;
$L__BB1_633:
	mov.b64 	%rd996, 3;
	bra.uni 	$L__BB1_677;
$L__BB1_634:
	setp.gt.s16 	%p353, %rs20, 71;
	@%p353 bra 	$L__BB1_639;
	setp.eq.s16 	%p357, %rs20, 69;
	@%p357 bra 	$L__BB1_673;
	setp.eq.s16 	%p358, %rs20, 70;
	@%p358 bra 	$L__BB1_672;
	setp.eq.s16 	%p359, %rs20, 71;
	@%p359 bra 	$L__BB1_638;
	bra.uni 	$L__BB1_629;
$L__BB1_638:
	mov.b64 	%rd996, 7;
	bra.uni 	$L__BB1_677;
$L__BB1_639:
	setp.eq.s16 	%p354, %rs20, 72;
	@%p354 bra 	$L__BB1_671;
	setp.eq.s16 	%p355, %rs20, 73;
	@%p355 bra 	$L__BB1_670;
	setp.eq.s16 	%p356, %rs20, 75;
	@%p356 bra 	$L__BB1_642;
	bra.uni 	$L__BB1_629;
$L__BB1_642:
	mov.b64 	%rd996, 11;
	bra.uni 	$L__BB1_677;
$L__BB1_643:
	setp.gt.s16 	%p337, %rs20, 82;
	@%p337 bra 	$L__BB1_653;
	setp.gt.s16 	%p345, %rs20, 79;
	@%p345 bra 	$L__BB1_649;
	setp.eq.s16 	%p349, %rs20, 76;
	@%p349 bra 	$L__BB1_669;
	setp.eq.s16 	%p350, %rs20, 77;
	@%p350 bra 	$L__BB1_668;
	setp.eq.s16 	%p351, %rs20, 78;
	@%p351 bra 	$L__BB1_648;
	bra.uni 	$L__BB1_629;
$L__BB1_648:
	mov.b64 	%rd996, 2;
	bra.uni 	$L__BB1_677;
$L__BB1_649:
	setp.eq.s16 	%p346, %rs20, 80;
	@%p346 bra 	$L__BB1_667;
	setp.eq.s16 	%p347, %rs20, 81;
	@%p347 bra 	$L__BB1_666;
	setp.eq.s16 	%p348, %rs20, 82;
	@%p348 bra 	$L__BB1_652;
	bra.uni 	$L__BB1_629;
$L__BB1_652:
	mov.b64 	%rd996, 1;
	bra.uni 	$L__BB1_677;
$L__BB1_653:
	setp.gt.s16 	%p338, %rs20, 86;
	@%p338 bra 	$L__BB1_658;
	setp.eq.s16 	%p342, %rs20, 83;
	@%p342 bra 	$L__BB1_665;
	setp.eq.s16 	%p343, %rs20, 84;
	@%p343 bra 	$L__BB1_664;
	setp.eq.s16 	%p344, %rs20, 86;
	@%p344 bra 	$L__BB1_657;
	bra.uni 	$L__BB1_629;
$L__BB1_657:
	mov.b64 	%rd996, 19;
	bra.uni 	$L__BB1_677;
$L__BB1_658:
	setp.eq.s16 	%p339, %rs20, 87;
	@%p339 bra 	$L__BB1_663;
	setp.eq.s16 	%p340, %rs20, 90;
	@%p340 bra 	$L__BB1_662;
	setp.ne.s16 	%p341, %rs20, 89;
	@%p341 bra 	$L__BB1_629;
	mov.b64 	%rd996, 18;
	bra.uni 	$L__BB1_677;
$L__BB1_662:
	mov.b64 	%rd996, 21;
	bra.uni 	$L__BB1_677;
$L__BB1_663:
	mov.b64 	%rd996, 17;
	bra.uni 	$L__BB1_677;
$L__BB1_664:
	mov.b64 	%rd996, 16;
	bra.uni 	$L__BB1_677;
$L__BB1_665:
	mov.b64 	%rd996, 15;
	bra.uni 	$L__BB1_677;
$L__BB1_666:
	mov.b64 	%rd996, 5;
	bra.uni 	$L__BB1_677;
$L__BB1_667:
	mov.b64 	%rd996, 14;
	bra.uni 	$L__BB1_677;
$L__BB1_668:
	mov.b64 	%rd996, 12;
	bra.uni 	$L__BB1_677;
$L__BB1_669:
	mov.b64 	%rd996, 10;
	bra.uni 	$L__BB1_677;
$L__BB1_670:
	mov.b64 	%rd996, 9;
	bra.uni 	$L__BB1_677;
$L__BB1_671:
	mov.b64 	%rd996, 8;
	bra.uni 	$L__BB1_677;
$L__BB1_672:
	mov.b64 	%rd996, 13;
	bra.uni 	$L__BB1_677;
$L__BB1_673:
	mov.b64 	%rd996, 6;
	bra.uni 	$L__BB1_677;
$L__BB1_674:
	mov.b64 	%rd996, 4;
	bra.uni 	$L__BB1_677;
$L__BB1_675:
	mov.b64 	%rd996, 20;
	bra.uni 	$L__BB1_677;
$L__BB1_676:
	mov.b64 	%rd996, 23;
$L__BB1_677:
	add.s64 	%rd419, %rd996, %rd995;
	shl.b64 	%rd420, %rd419, 2;
	mov.u64 	%rd421, BLOSUM62_SCORES;
	add.s64 	%rd422, %rd421, %rd420;
	ld.const.f32 	%f59, [%rd422];
	add.f32 	%f9, %f8, %f59;
	setp.lt.u32 	%p366, %r772, 2;
	mov.f32 	%f198, 0fC0000000;
	@%p366 bra 	$L__BB1_679;
	ld.local.f32 	%f60, [%rd48];
	add.f32 	%f198, %f60, 0fC0000000;
$L__BB1_679:
	ld.local.f32 	%f61, [%rd48+236];
	add.f32 	%f62, %f61, 0fC0000000;
	max.f32 	%f63, %f198, %f62;
	max.f32 	%f64, %f9, %f63;
	max.f32 	%f65, %f64, 0f00000000;
	st.local.f32 	[%rd48+240], %f65;
	setp.gt.f32 	%p367, %f65, %f201;
	selp.f32 	%f201, %f65, %f201, %p367;
	selp.b32 	%r778, %r93, %r778, %p367;
	selp.b32 	%r779, %r772, %r779, %p367;
	add.s32 	%r103, %r772, 1;
	setp.lt.u32 	%p368, %r772, %r97;
	mov.u32 	%r772, %r103;
	@%p368 bra 	$L__BB1_571;
	bra.uni 	$L__BB1_789;
$L__BB1_680:
	cvt.s64.s32 	%rd314, %r772;
	mul.wide.s32 	%rd315, %r772, 4;
	add.s64 	%rd51, %rd47, %rd315;
	ld.local.f32 	%f14, [%rd51+-4];
	add.s64 	%rd316, %rd40, %rd314;
	ld.u8 	%rs21, [%rd316+-1];
	mov.b64 	%rd997, 0;
	setp.gt.s16 	%p243, %rs17, 75;
	@%p243 bra 	$L__BB1_699;
	setp.gt.s16 	%p259, %rs17, 68;
	@%p259 bra 	$L__BB1_690;
	setp.gt.s16 	%p267, %rs17, 65;
	@%p267 bra 	$L__BB1_686;
	setp.eq.s16 	%p271, %rs17, 42;
	@%p271 bra 	$L__BB1_732;
	setp.eq.s16 	%p272, %rs17, 65;
	@%p272 bra 	$L__BB1_733;
$L__BB1_685:
	mov.b64 	%rd997, 528;
	bra.uni 	$L__BB1_733;
$L__BB1_686:
	setp.eq.s16 	%p268, %rs17, 66;
	@%p268 bra 	$L__BB1_731;
	setp.eq.s16 	%p269, %rs17, 67;
	@%p269 bra 	$L__BB1_718;
	setp.eq.s16 	%p270, %rs17, 68;
	@%p270 bra 	$L__BB1_689;
	bra.uni 	$L__BB1_685;
$L__BB1_689:
	mov.b64 	%rd997, 72;
	bra.uni 	$L__BB1_733;
$L__BB1_690:
	setp.gt.s16 	%p260, %rs17, 71;
	@%p260 bra 	$L__BB1_695;
	setp.eq.s16 	%p264, %rs17, 69;
	@%p264 bra 	$L__BB1_720;
	setp.eq.s16 	%p265, %rs17, 70;
	@%p265 bra 	$L__BB1_725;
	setp.eq.s16 	%p266, %rs17, 71;
	@%p266 bra 	$L__BB1_694;
	bra.uni 	$L__BB1_685;
$L__BB1_694:
	mov.b64 	%rd997, 168;
	bra.uni 	$L__BB1_733;
$L__BB1_695:
	setp.eq.s16 	%p261, %rs17, 72;
	@%p261 bra 	$L__BB1_721;
	setp.eq.s16 	%p262, %rs17, 73;
	@%p262 bra 	$L__BB1_722;
	setp.eq.s16 	%p263, %rs17, 75;
	@%p263 bra 	$L__BB1_698;
	bra.uni 	$L__BB1_685;
$L__BB1_698:
	mov.b64 	%rd997, 264;
	bra.uni 	$L__BB1_733;
$L__BB1_699:
	setp.gt.s16 	%p244, %rs17, 82;
	@%p244 bra 	$L__BB1_709;
	setp.gt.s16 	%p252, %rs17, 79;
	@%p252 bra 	$L__BB1_705;
	setp.eq.s16 	%p256, %rs17, 76;
	@%p256 bra 	$L__BB1_723;
	setp.eq.s16 	%p257, %rs17, 77;
	@%p257 bra 	$L__BB1_724;
	setp.eq.s16 	%p258, %rs17, 78;
	@%p258 bra 	$L__BB1_704;
	bra.uni 	$L__BB1_685;
$L__BB1_704:
	mov.b64 	%rd997, 48;
	bra.uni 	$L__BB1_733;
$L__BB1_705:
	setp.eq.s16 	%p253, %rs17, 80;
	@%p253 bra 	$L__BB1_726;
	setp.eq.s16 	%p254, %rs17, 81;
	@%p254 bra 	$L__BB1_719;
	setp.eq.s16 	%p255, %rs17, 82;
	@%p255 bra 	$L__BB1_708;
	bra.uni 	$L__BB1_685;
$L__BB1_708:
	mov.b64 	%rd997, 24;
	bra.uni 	$L__BB1_733;
$L__BB1_709:
	setp.gt.s16 	%p245, %rs17, 86;
	@%p245 bra 	$L__BB1_714;
	setp.eq.s16 	%p249, %rs17, 83;
	@%p249 bra 	$L__BB1_727;
	setp.eq.s16 	%p250, %rs17, 84;
	@%p250 bra 	$L__BB1_728;
	setp.eq.s16 	%p251, %rs17, 86;
	@%p251 bra 	$L__BB1_713;
	bra.uni 	$L__BB1_685;
$L__BB1_713:
	mov.b64 	%rd997, 456;
	bra.uni 	$L__BB1_733;
$L__BB1_714:
	setp.eq.s16 	%p246, %rs17, 87;
	@%p246 bra 	$L__BB1_729;
	setp.eq.s16 	%p247, %rs17, 89;
	@%p247 bra 	$L__BB1_730;
	setp.eq.s16 	%p248, %rs17, 90;
	@%p248 bra 	$L__BB1_717;
	bra.uni 	$L__BB1_685;
$L__BB1_717:
	mov.b64 	%rd997, 504;
	bra.uni 	$L__BB1_733;
$L__BB1_718:
	mov.b64 	%rd997, 96;
	bra.uni 	$L__BB1_733;
$L__BB1_719:
	mov.b64 	%rd997, 120;
	bra.uni 	$L__BB1_733;
$L__BB1_720:
	mov.b64 	%rd997, 144;
	bra.uni 	$L__BB1_733;
$L__BB1_721:
	mov.b64 	%rd997, 192;
	bra.uni 	$L__BB1_733;
$L__BB1_722:
	mov.b64 	%rd997, 216;
	bra.uni 	$L__BB1_733;
$L__BB1_723:
	mov.b64 	%rd997, 240;
	bra.uni 	$L__BB1_733;
$L__BB1_724:
	mov.b64 	%rd997, 288;
	bra.uni 	$L__BB1_733;
$L__BB1_725:
	mov.b64 	%rd997, 312;
	bra.uni 	$L__BB1_733;
$L__BB1_726:
	mov.b64 	%rd997, 336;
	bra.uni 	$L__BB1_733;
$L__BB1_727:
	mov.b64 	%rd997, 360;
	bra.uni 	$L__BB1_733;
$L__BB1_728:
	mov.b64 	%rd997, 384;
	bra.uni 	$L__BB1_733;
$L__BB1_729:
	mov.b64 	%rd997, 408;
	bra.uni 	$L__BB1_733;
$L__BB1_730:
	mov.b64 	%rd997, 432;
	bra.uni 	$L__BB1_733;
$L__BB1_731:
	mov.b64 	%rd997, 480;
	bra.uni 	$L__BB1_733;
$L__BB1_732:
	mov.b64 	%rd997, 552;
$L__BB1_733:
	mov.b64 	%rd998, 0;
	setp.gt.s16 	%p273, %rs21, 75;
	@%p273 bra 	$L__BB1_752;
	setp.gt.s16 	%p289, %rs21, 68;
	@%p289 bra 	$L__BB1_743;
	setp.gt.s16 	%p297, %rs21, 65;
	@%p297 bra 	$L__BB1_739;
	setp.eq.s16 	%p301, %rs21, 42;
	@%p301 bra 	$L__BB1_785;
	setp.eq.s16 	%p302, %rs21, 65;
	@%p302 bra 	$L__BB1_786;
$L__BB1_738:
	mov.b64 	%rd998, 22;
	bra.uni 	$L__BB1_786;
$L__BB1_739:
	setp.eq.s16 	%p298, %rs21, 66;
	@%p298 bra 	$L__BB1_784;
	setp.eq.s16 	%p299, %rs21, 67;
	@%p299 bra 	$L__BB1_771;
	setp.eq.s16 	%p300, %rs21, 68;
	@%p300 bra 	$L__BB1_742;
	bra.uni 	$L__BB1_738;
$L__BB1_742:
	mov.b64 	%rd998, 3;
	bra.uni 	$L__BB1_786;
$L__BB1_743:
	setp.gt.s16 	%p290, %rs21, 71;
	@%p290 bra 	$L__BB1_748;
	setp.eq.s16 	%p294, %rs21, 69;
	@%p294 bra 	$L__BB1_773;
	setp.eq.s16 	%p295, %rs21, 70;
	@%p295 bra 	$L__BB1_778;
	setp.eq.s16 	%p296, %rs21, 71;
	@%p296 bra 	$L__BB1_747;
	bra.uni 	$L__BB1_738;
$L__BB1_747:
	mov.b64 	%rd998, 7;
	bra.uni 	$L__BB1_786;
$L__BB1_748:
	setp.eq.s16 	%p291, %rs21, 72;
	@%p291 bra 	$L__BB1_774;
	setp.eq.s16 	%p292, %rs21, 73;
	@%p292 bra 	$L__BB1_775;
	setp.eq.s16 	%p293, %rs21, 75;
	@%p293 bra 	$L__BB1_751;
	bra.uni 	$L__BB1_738;
$L__BB1_751:
	mov.b64 	%rd998, 11;
	bra.uni 	$L__BB1_786;
$L__BB1_752:
	setp.gt.s16 	%p274, %rs21, 82;
	@%p274 bra 	$L__BB1_762;
	setp.gt.s16 	%p282, %rs21, 79;
	@%p282 bra 	$L__BB1_758;
	setp.eq.s16 	%p286, %rs21, 76;
	@%p286 bra 	$L__BB1_776;
	setp.eq.s16 	%p287, %rs21, 77;
	@%p287 bra 	$L__BB1_777;
	setp.eq.s16 	%p288, %rs21, 78;
	@%p288 bra 	$L__BB1_757;
	bra.uni 	$L__BB1_738;
$L__BB1_757:
	mov.b64 	%rd998, 2;
	bra.uni 	$L__BB1_786;
$L__BB1_758:
	setp.eq.s16 	%p283, %rs21, 80;
	@%p283 bra 	$L__BB1_779;
	setp.eq.s16 	%p284, %rs21, 81;
	@%p284 bra 	$L__BB1_772;
	setp.eq.s16 	%p285, %rs21, 82;
	@%p285 bra 	$L__BB1_761;
	bra.uni 	$L__BB1_738;
$L__BB1_761:
	mov.b64 	%rd998, 1;
	bra.uni 	$L__BB1_786;
$L__BB1_762:
	setp.gt.s16 	%p275, %rs21, 86;
	@%p275 bra 	$L__BB1_767;
	setp.eq.s16 	%p279, %rs21, 83;
	@%p279 bra 	$L__BB1_780;
	setp.eq.s16 	%p280, %rs21, 84;
	@%p280 bra 	$L__BB1_781;
	setp.eq.s16 	%p281, %rs21, 86;
	@%p281 bra 	$L__BB1_766;
	bra.uni 	$L__BB1_738;
$L__BB1_766:
	mov.b64 	%rd998, 19;
	bra.uni 	$L__BB1_786;
$L__BB1_767:
	setp.eq.s16 	%p276, %rs21, 87;
	@%p276 bra 	$L__BB1_782;
	setp.eq.s16 	%p277, %rs21, 89;
	@%p277 bra 	$L__BB1_783;
	setp.eq.s16 	%p278, %rs21, 90;
	@%p278 bra 	$L__BB1_770;
	bra.uni 	$L__BB1_738;
$L__BB1_770:
	mov.b64 	%rd998, 21;
	bra.uni 	$L__BB1_786;
$L__BB1_771:
	mov.b64 	%rd998, 4;
	bra.uni 	$L__BB1_786;
$L__BB1_772:
	mov.b64 	%rd998, 5;
	bra.uni 	$L__BB1_786;
$L__BB1_773:
	mov.b64 	%rd998, 6;
	bra.uni 	$L__BB1_786;
$L__BB1_774:
	mov.b64 	%rd998, 8;
	bra.uni 	$L__BB1_786;
$L__BB1_775:
	mov.b64 	%rd998, 9;
	bra.uni 	$L__BB1_786;
$L__BB1_776:
	mov.b64 	%rd998, 10;
	bra.uni 	$L__BB1_786;
$L__BB1_777:
	mov.b64 	%rd998, 12;
	bra.uni 	$L__BB1_786;
$L__BB1_778:
	mov.b64 	%rd998, 13;
	bra.uni 	$L__BB1_786;
$L__BB1_779:
	mov.b64 	%rd998, 14;
	bra.uni 	$L__BB1_786;
$L__BB1_780:
	mov.b64 	%rd998, 15;
	bra.uni 	$L__BB1_786;
$L__BB1_781:
	mov.b64 	%rd998, 16;
	bra.uni 	$L__BB1_786;
$L__BB1_782:
	mov.b64 	%rd998, 17;
	bra.uni 	$L__BB1_786;
$L__BB1_783:
	mov.b64 	%rd998, 18;
	bra.uni 	$L__BB1_786;
$L__BB1_784:
	mov.b64 	%rd998, 20;
	bra.uni 	$L__BB1_786;
$L__BB1_785:
	mov.b64 	%rd998, 23;
$L__BB1_786:
	add.s64 	%rd364, %rd998, %rd997;
	shl.b64 	%rd365, %rd364, 2;
	mov.u64 	%rd366, BLOSUM62_SCORES;
	add.s64 	%rd367, %rd366, %rd365;
	ld.const.f32 	%f53, [%rd367];
	add.f32 	%f15, %f14, %f53;
	setp.lt.u32 	%p303, %r772, 2;
	mov.f32 	%f200, 0fC0000000;
	@%p303 bra 	$L__BB1_788;
	ld.local.f32 	%f54, [%rd51];
	add.f32 	%f200, %f54, 0fC0000000;
$L__BB1_788:
	max.f32 	%f55, %f200, 0fC0000000;
	max.f32 	%f56, %f15, %f55;
	max.f32 	%f57, %f56, 0f00000000;
	st.local.f32 	[%rd51+240], %f57;
	setp.gt.f32 	%p304, %f57, %f201;
	selp.f32 	%f201, %f57, %f201, %p304;
	selp.b32 	%r778, %r93, %r778, %p304;
	selp.b32 	%r779, %r772, %r779, %p304;
	add.s32 	%r109, %r772, 1;
	setp.lt.u32 	%p305, %r772, %r97;
	mov.u32 	%r772, %r109;
	@%p305 bra 	$L__BB1_680;
$L__BB1_789:
	add.s32 	%r769, %r93, 1;
	setp.eq.s32 	%p369, %r93, %r86;
	@%p369 bra 	$L__BB1_790;
	bra.uni 	$L__BB1_345;
$L__BB1_790:
	mov.b16 	%rs195, 0;
	mov.b32 	%r785, 0;
$L__BB1_791:
	mov.u32 	%r114, %r779;
	mov.u32 	%r113, %r778;
	min.s32 	%r342, %r113, %r114;
	setp.gt.s32 	%p1, %r342, 0;
	setp.lt.s32 	%p371, %r342, 1;
	mul.wide.u32 	%rd423, %r113, 240;
	add.s64 	%rd54, %rd2, %rd423;
	mul.wide.u32 	%rd424, %r114, 4;
	add.s64 	%rd55, %rd54, %rd424;
	mov.pred 	%p910, 0;
	@%p371 bra 	$L__BB1_793;
	ld.local.f32 	%f66, [%rd55];
	setp.gt.f32 	%p910, %f66, 0f00000000;
$L__BB1_793:
	setp.gt.u32 	%p372, %r785, 58;
	not.pred 	%p373, %p910;
	or.pred  	%p374, %p373, %p372;
	@%p374 bra 	$L__BB1_1016;
	not.pred 	%p375, %p1;
	@%p375 bra 	$L__BB1_1010;
	ld.local.f32 	%f202, [%rd55];
	add.s32 	%r778, %r113, -1;
	cvt.u64.u32 	%rd428, %r778;
	mul.wide.u32 	%rd429, %r778, 240;
	add.s64 	%rd430, %rd2, %rd429;
	add.s32 	%r779, %r114, -1;
	cvt.u64.u32 	%rd431, %r779;
	mul.wide.u32 	%rd432, %r779, 4;
	add.s64 	%rd433, %rd430, %rd432;
	ld.local.f32 	%f21, [%rd433];
	add.s64 	%rd434, %rd39, %rd428;
	ld.global.u8 	%rs113, [%rd434];
	add.s64 	%rd435, %rd40, %rd431;
	ld.u8 	%rs24, [%rd435];
	mov.b64 	%rd999, 0;
	setp.gt.s16 	%p377, %rs113, 75;
	@%p377 bra 	$L__BB1_814;
	setp.gt.s16 	%p393, %rs113, 68;
	@%p393 bra 	$L__BB1_805;
	setp.gt.s16 	%p401, %rs113, 65;
	@%p401 bra 	$L__BB1_801;
	setp.eq.s16 	%p405, %rs113, 42;
	@%p405 bra 	$L__BB1_847;
	setp.eq.s16 	%p406, %rs113, 65;
	@%p406 bra 	$L__BB1_848;
$L__BB1_800:
	mov.b64 	%rd999, 528;
	bra.uni 	$L__BB1_848;
$L__BB1_801:
	setp.eq.s16 	%p402, %rs113, 66;
	@%p402 bra 	$L__BB1_846;
	setp.eq.s16 	%p403, %rs113, 67;
	@%p403 bra 	$L__BB1_833;
	setp.eq.s16 	%p404, %rs113, 68;
	@%p404 bra 	$L__BB1_804;
	bra.uni 	$L__BB1_800;
$L__BB1_804:
	mov.b64 	%rd999, 72;
	bra.uni 	$L__BB1_848;
$L__BB1_805:
	setp.gt.s16 	%p394, %rs113, 71;
	@%p394 bra 	$L__BB1_810;
	setp.eq.s16 	%p398, %rs113, 69;
	@%p398 bra 	$L__BB1_835;
	setp.eq.s16 	%p399, %rs113, 70;
	@%p399 bra 	$L__BB1_840;
	setp.eq.s16 	%p400, %rs113, 71;
	@%p400 bra 	$L__BB1_809;
	bra.uni 	$L__BB1_800;
$L__BB1_809:
	mov.b64 	%rd999, 168;
	bra.uni 	$L__BB1_848;
$L__BB1_810:
	setp.eq.s16 	%p395, %rs113, 72;
	@%p395 bra 	$L__BB1_836;
	setp.eq.s16 	%p396, %rs113, 73;
	@%p396 bra 	$L__BB1_837;
	setp.eq.s16 	%p397, %rs113, 75;
	@%p397 bra 	$L__BB1_813;
	bra.uni 	$L__BB1_800;
$L__BB1_813:
	mov.b64 	%rd999, 264;
	bra.uni 	$L__BB1_848;
$L__BB1_814:
	setp.gt.s16 	%p378, %rs113, 82;
	@%p378 bra 	$L__BB1_824;
	setp.gt.s16 	%p386, %rs113, 79;
	@%p386 bra 	$L__BB1_820;
	setp.eq.s16 	%p390, %rs113, 76;
	@%p390 bra 	$L__BB1_838;
	setp.eq.s16 	%p391, %rs113, 77;
	@%p391 bra 	$L__BB1_839;
	setp.eq.s16 	%p392, %rs113, 78;
	@%p392 bra 	$L__BB1_819;
	bra.uni 	$L__BB1_800;
$L__BB1_819:
	mov.b64 	%rd999, 48;
	bra.uni 	$L__BB1_848;
$L__BB1_820:
	setp.eq.s16 	%p387, %rs113, 80;
	@%p387 bra 	$L__BB1_841;
	setp.eq.s16 	%p388, %rs113, 81;
	@%p388 bra 	$L__BB1_834;
	setp.eq.s16 	%p389, %rs113, 82;
	@%p389 bra 	$L__BB1_823;
	bra.uni 	$L__BB1_800;
$L__BB1_823:
	mov.b64 	%rd999, 24;
	bra.uni 	$L__BB1_848;
$L__BB1_824:
	setp.gt.s16 	%p379, %rs113, 86;
	@%p379 bra 	$L__BB1_829;
	setp.eq.s16 	%p383, %rs113, 83;
	@%p383 bra 	$L__BB1_842;
	setp.eq.s16 	%p384, %rs113, 84;
	@%p384 bra 	$L__BB1_843;
	setp.eq.s16 	%p385, %rs113, 86;
	@%p385 bra 	$L__BB1_828;
	bra.uni 	$L__BB1_800;
$L__BB1_828:
	mov.b64 	%rd999, 456;
	bra.uni 	$L__BB1_848;
$L__BB1_829:
	setp.eq.s16 	%p380, %rs113, 87;
	@%p380 bra 	$L__BB1_844;
	setp.eq.s16 	%p381, %rs113, 89;
	@%p381 bra 	$L__BB1_845;
	setp.eq.s16 	%p382, %rs113, 90;
	@%p382 bra 	$L__BB1_832;
	bra.uni 	$L__BB1_800;
$L__BB1_832:
	mov.b64 	%rd999, 504;
	bra.uni 	$L__BB1_848;
$L__BB1_833:
	mov.b64 	%rd999, 96;
	bra.uni 	$L__BB1_848;
$L__BB1_834:
	mov.b64 	%rd999, 120;
	bra.uni 	$L__BB1_848;
$L__BB1_835:
	mov.b64 	%rd999, 144;
	bra.uni 	$L__BB1_848;
$L__BB1_836:
	mov.b64 	%rd999, 192;
	bra.uni 	$L__BB1_848;
$L__BB1_837:
	mov.b64 	%rd999, 216;
	bra.uni 	$L__BB1_848;
$L__BB1_838:
	mov.b64 	%rd999, 240;
	bra.uni 	$L__BB1_848;
$L__BB1_839:
	mov.b64 	%rd999, 288;
	bra.uni 	$L__BB1_848;
$L__BB1_840:
	mov.b64 	%rd999, 312;
	bra.uni 	$L__BB1_848;
$L__BB1_841:
	mov.b64 	%rd999, 336;
	bra.uni 	$L__BB1_848;
$L__BB1_842:
	mov.b64 	%rd999, 360;
	bra.uni 	$L__BB1_848;
$L__BB1_843:
	mov.b64 	%rd999, 384;
	bra.uni 	$L__BB1_848;
$L__BB1_844:
	mov.b64 	%rd999, 408;
	bra.uni 	$L__BB1_848;
$L__BB1_845:
	mov.b64 	%rd999, 432;
	bra.uni 	$L__BB1_848;
$L__BB1_846:
	mov.b64 	%rd999, 480;
	bra.uni 	$L__BB1_848;
$L__BB1_847:
	mov.b64 	%rd999, 552;
$L__BB1_848:
	mov.b64 	%rd1000, 0;
	setp.gt.s16 	%p407, %rs24, 75;
	@%p407 bra 	$L__BB1_867;
	setp.gt.s16 	%p423, %rs24, 68;
	@%p423 bra 	$L__BB1_858;
	setp.gt.s16 	%p431, %rs24, 65;
	@%p431 bra 	$L__BB1_854;
	setp.eq.s16 	%p435, %rs24, 42;
	@%p435 bra 	$L__BB1_900;
	setp.eq.s16 	%p436, %rs24, 65;
	@%p436 bra 	$L__BB1_901;
$L__BB1_853:
	mov.b64 	%rd1000, 22;
	bra.uni 	$L__BB1_901;
$L__BB1_854:
	setp.eq.s16 	%p432, %rs24, 66;
	@%p432 bra 	$L__BB1_899;
	setp.eq.s16 	%p433, %rs24, 67;
	@%p433 bra 	$L__BB1_886;
	setp.eq.s16 	%p434, %rs24, 68;
	@%p434 bra 	$L__BB1_857;
	bra.uni 	$L__BB1_853;
$L__BB1_857:
	mov.b64 	%rd1000, 3;
	bra.uni 	$L__BB1_901;
$L__BB1_858:
	setp.gt.s16 	%p424, %rs24, 71;
	@%p424 bra 	$L__BB1_863;
	setp.eq.s16 	%p428, %rs24, 69;
	@%p428 bra 	$L__BB1_888;
	setp.eq.s16 	%p429, %rs24, 70;
	@%p429 bra 	$L__BB1_893;
	setp.eq.s16 	%p430, %rs24, 71;
	@%p430 bra 	$L__BB1_862;
	bra.uni 	$L__BB1_853;
$L__BB1_862:
	mov.b64 	%rd1000, 7;
	bra.uni 	$L__BB1_901;
$L__BB1_863:
	setp.eq.s16 	%p425, %rs24, 72;
	@%p425 bra 	$L__BB1_889;
	setp.eq.s16 	%p426, %rs24, 73;
	@%p426 bra 	$L__BB1_890;
	setp.eq.s16 	%p427, %rs24, 75;
	@%p427 bra 	$L__BB1_866;
	bra.uni 	$L__BB1_853;
$L__BB1_866:
	mov.b64 	%rd1000, 11;
	bra.uni 	$L__BB1_901;
$L__BB1_867:
	setp.gt.s16 	%p408, %rs24, 82;
	@%p408 bra 	$L__BB1_877;
	setp.gt.s16 	%p416, %rs24, 79;
	@%p416 bra 	$L__BB1_873;
	setp.eq.s16 	%p420, %rs24, 76;
	@%p420 bra 	$L__BB1_891;
	setp.eq.s16 	%p421, %rs24, 77;
	@%p421 bra 	$L__BB1_892;
	setp.eq.s16 	%p422, %rs24, 78;
	@%p422 bra 	$L__BB1_872;
	bra.uni 	$L__BB1_853;
$L__BB1_872:
	mov.b64 	%rd1000, 2;
	bra.uni 	$L__BB1_901;
$L__BB1_873:
	setp.eq.s16 	%p417, %rs24, 80;
	@%p417 bra 	$L__BB1_894;
	setp.eq.s16 	%p418, %rs24, 81;
	@%p418 bra 	$L__BB1_887;
	setp.eq.s16 	%p419, %rs24, 82;
	@%p419 bra 	$L__BB1_876;
	bra.uni 	$L__BB1_853;
$L__BB1_876:
	mov.b64 	%rd1000, 1;
	bra.uni 	$L__BB1_901;
$L__BB1_877:
	setp.gt.s16 	%p409, %rs24, 86;
	@%p409 bra 	$L__BB1_882;
	setp.eq.s16 	%p413, %rs24, 83;
	@%p413 bra 	$L__BB1_895;
	setp.eq.s16 	%p414, %rs24, 84;
	@%p414 bra 	$L__BB1_896;
	setp.eq.s16 	%p415, %rs24, 86;
	@%p415 bra 	$L__BB1_881;
	bra.uni 	$L__BB1_853;
$L__BB1_881:
	mov.b64 	%rd1000, 19;
	bra.uni 	$L__BB1_901;
$L__BB1_882:
	setp.eq.s16 	%p410, %rs24, 87;
	@%p410 bra 	$L__BB1_897;
	setp.eq.s16 	%p411, %rs24, 89;
	@%p411 bra 	$L__BB1_898;
	setp.eq.s16 	%p412, %rs24, 90;
	@%p412 bra 	$L__BB1_885;
	bra.uni 	$L__BB1_853;
$L__BB1_885:
	mov.b64 	%rd1000, 21;
	bra.uni 	$L__BB1_901;
$L__BB1_886:
	mov.b64 	%rd1000, 4;
	bra.uni 	$L__BB1_901;
$L__BB1_887:
	mov.b64 	%rd1000, 5;
	bra.uni 	$L__BB1_901;
$L__BB1_888:
	mov.b64 	%rd1000, 6;
	bra.uni 	$L__BB1_901;
$L__BB1_889:
	mov.b64 	%rd1000, 8;
	bra.uni 	$L__BB1_901;
$L__BB1_890:
	mov.b64 	%rd1000, 9;
	bra.uni 	$L__BB1_901;
$L__BB1_891:
	mov.b64 	%rd1000, 10;
	bra.uni 	$L__BB1_901;
$L__BB1_892:
	mov.b64 	%rd1000, 12;
	bra.uni 	$L__BB1_901;
$L__BB1_893:
	mov.b64 	%rd1000, 13;
	bra.uni 	$L__BB1_901;
$L__BB1_894:
	mov.b64 	%rd1000, 14;
	bra.uni 	$L__BB1_901;
$L__BB1_895:
	mov.b64 	%rd1000, 15;
	bra.uni 	$L__BB1_901;
$L__BB1_896:
	mov.b64 	%rd1000, 16;
	bra.uni 	$L__BB1_901;
$L__BB1_897:
	mov.b64 	%rd1000, 17;
	bra.uni 	$L__BB1_901;
$L__BB1_898:
	mov.b64 	%rd1000, 18;
	bra.uni 	$L__BB1_901;
$L__BB1_899:
	mov.b64 	%rd1000, 20;
	bra.uni 	$L__BB1_901;
$L__BB1_900:
	mov.b64 	%rd1000, 23;
$L__BB1_901:
	add.s64 	%rd483, %rd1000, %rd999;
	shl.b64 	%rd484, %rd483, 2;
	mov.u64 	%rd485, BLOSUM62_SCORES;
	add.s64 	%rd486, %rd485, %rd484;
	ld.const.f32 	%f67, [%rd486];
	add.f32 	%f68, %f21, %f67;
	setp.neu.f32 	%p437, %f202, %f68;
	@%p437 bra 	$L__BB1_1012;
	setp.eq.s16 	%p441, %rs113, %rs24;
	and.b16  	%rs116, %rs195, 255;
	setp.gt.u16 	%p442, %rs116, 9;
	or.pred  	%p443, %p441, %p442;
	@%p443 bra 	$L__BB1_1015;
	cvt.u16.u32 	%rs118, %r114;
	add.s16 	%rs119, %rs118, -1;
	cvt.u64.u16 	%rd498, %rs195;
	and.b64  	%rd499, %rd498, 255;
	add.s64 	%rd58, %rd8, %rd499;
	st.local.u8 	[%rd58+37], %rs119;
	st.local.u8 	[%rd58+47], %rs24;
	st.local.u8 	[%rd58+57], %rs113;
	mov.b64 	%rd1001, 0;
	setp.gt.s16 	%p444, %rs113, 75;
	@%p444 bra 	$L__BB1_922;
	setp.gt.s16 	%p460, %rs113, 68;
	@%p460 bra 	$L__BB1_913;
	setp.gt.s16 	%p468, %rs113, 65;
	@%p468 bra 	$L__BB1_909;
	setp.eq.s16 	%p472, %rs113, 42;
	@%p472 bra 	$L__BB1_955;
	setp.eq.s16 	%p473, %rs113, 65;
	@%p473 bra 	$L__BB1_956;
$L__BB1_908:
	mov.b64 	%rd1001, 528;
	bra.uni 	$L__BB1_956;
$L__BB1_909:
	setp.eq.s16 	%p469, %rs113, 66;
	@%p469 bra 	$L__BB1_954;
	setp.eq.s16 	%p470, %rs113, 67;
	@%p470 bra 	$L__BB1_941;
	setp.eq.s16 	%p471, %rs113, 68;
	@%p471 bra 	$L__BB1_912;
	bra.uni 	$L__BB1_908;
$L__BB1_912:
	mov.b64 	%rd1001, 72;
	bra.uni 	$L__BB1_956;
$L__BB1_913:
	setp.gt.s16 	%p461, %rs113, 71;
	@%p461 bra 	$L__BB1_918;
	setp.eq.s16 	%p465, %rs113, 69;
	@%p465 bra 	$L__BB1_943;
	setp.eq.s16 	%p466, %rs113, 70;
	@%p466 bra 	$L__BB1_948;
	setp.eq.s16 	%p467, %rs113, 71;
	@%p467 bra 	$L__BB1_917;
	bra.uni 	$L__BB1_908;
$L__BB1_917:
	mov.b64 	%rd1001, 168;
	bra.uni 	$L__BB1_956;
$L__BB1_918:
	setp.eq.s16 	%p462, %rs113, 72;
	@%p462 bra 	$L__BB1_944;
	setp.eq.s16 	%p463, %rs113, 73;
	@%p463 bra 	$L__BB1_945;
	setp.eq.s16 	%p464, %rs113, 75;
	@%p464 bra 	$L__BB1_921;
	bra.uni 	$L__BB1_908;
$L__BB1_921:
	mov.b64 	%rd1001, 264;
	bra.uni 	$L__BB1_956;
$L__BB1_922:
	setp.gt.s16 	%p445, %rs113, 82;
	@%p445 bra 	$L__BB1_932;
	setp.gt.s16 	%p453, %rs113, 79;
	@%p453 bra 	$L__BB1_928;
	setp.eq.s16 	%p457, %rs113, 76;
	@%p457 bra 	$L__BB1_946;
	setp.eq.s16 	%p458, %rs113, 77;
	@%p458 bra 	$L__BB1_947;
	setp.eq.s16 	%p459, %rs113, 78;
	@%p459 bra 	$L__BB1_927;
	bra.uni 	$L__BB1_908;
$L__BB1_927:
	mov.b64 	%rd1001, 48;
	bra.uni 	$L__BB1_956;
$L__BB1_928:
	setp.eq.s16 	%p454, %rs113, 80;
	@%p454 bra 	$L__BB1_949;
	setp.eq.s16 	%p455, %rs113, 81;
	@%p455 bra 	$L__BB1_942;
	setp.eq.s16 	%p456, %rs113, 82;
	@%p456 bra 	$L__BB1_931;
	bra.uni 	$L__BB1_908;
$L__BB1_931:
	mov.b64 	%rd1001, 24;
	bra.uni 	$L__BB1_956;
$L__BB1_932:
	setp.gt.s16 	%p446, %rs113, 86;
	@%p446 bra 	$L__BB1_937;
	setp.eq.s16 	%p450, %rs113, 83;
	@%p450 bra 	$L__BB1_950;
	setp.eq.s16 	%p451, %rs113, 84;
	@%p451 bra 	$L__BB1_951;
	setp.eq.s16 	%p452, %rs113, 86;
	@%p452 bra 	$L__BB1_936;
	bra.uni 	$L__BB1_908;
$L__BB1_936:
	mov.b64 	%rd1001, 456;
	bra.uni 	$L__BB1_956;
$L__BB1_937:
	setp.eq.s16 	%p447, %rs113, 87;
	@%p447 bra 	$L__BB1_952;
	setp.eq.s16 	%p448, %rs113, 89;
	@%p448 bra 	$L__BB1_953;
	setp.eq.s16 	%p449, %rs113, 90;
	@%p449 bra 	$L__BB1_940;
	bra.uni 	$L__BB1_908;
$L__BB1_940:
	mov.b64 	%rd1001, 504;
	bra.uni 	$L__BB1_956;
$L__BB1_941:
	mov.b64 	%rd1001, 96;
	bra.uni 	$L__BB1_956;
$L__BB1_942:
	mov.b64 	%rd1001, 120;
	bra.uni 	$L__BB1_956;
$L__BB1_943:
	mov.b64 	%rd1001, 144;
	bra.uni 	$L__BB1_956;
$L__BB1_944:
	mov.b64 	%rd1001, 192;
	bra.uni 	$L__BB1_956;
$L__BB1_945:
	mov.b64 	%rd1001, 216;
	bra.uni 	$L__BB1_956;
$L__BB1_946:
	mov.b64 	%rd1001, 240;
	bra.uni 	$L__BB1_956;
$L__BB1_947:
	mov.b64 	%rd1001, 288;
	bra.uni 	$L__BB1_956;
$L__BB1_948:
	mov.b64 	%rd1001, 312;
	bra.uni 	$L__BB1_956;
$L__BB1_949:
	mov.b64 	%rd1001, 336;
	bra.uni 	$L__BB1_956;
$L__BB1_950:
	mov.b64 	%rd1001, 360;
	bra.uni 	$L__BB1_956;
$L__BB1_951:
	mov.b64 	%rd1001, 384;
	bra.uni 	$L__BB1_956;
$L__BB1_952:
	mov.b64 	%rd1001, 408;
	bra.uni 	$L__BB1_956;
$L__BB1_953:
	mov.b64 	%rd1001, 432;
	bra.uni 	$L__BB1_956;
$L__BB1_954:
	mov.b64 	%rd1001, 480;
	bra.uni 	$L__BB1_956;
$L__BB1_955:
	mov.b64 	%rd1001, 552;
$L__BB1_956:
	mov.b64 	%rd1002, 0;
	setp.gt.s16 	%p474, %rs24, 75;
	@%p474 bra 	$L__BB1_975;
	setp.gt.s16 	%p490, %rs24, 68;
	@%p490 bra 	$L__BB1_966;
	setp.gt.s16 	%p498, %rs24, 65;
	@%p498 bra 	$L__BB1_962;
	setp.eq.s16 	%p502, %rs24, 42;
	@%p502 bra 	$L__BB1_1008;
	setp.eq.s16 	%p503, %rs24, 65;
	@%p503 bra 	$L__BB1_1009;
$L__BB1_961:
	mov.b64 	%rd1002, 22;
	bra.uni 	$L__BB1_1009;
$L__BB1_962:
	setp.eq.s16 	%p499, %rs24, 66;
	@%p499 bra 	$L__BB1_1007;
	setp.eq.s16 	%p500, %rs24, 67;
	@%p500 bra 	$L__BB1_994;
	setp.eq.s16 	%p501, %rs24, 68;
	@%p501 bra 	$L__BB1_965;
	bra.uni 	$L__BB1_961;
$L__BB1_965:
	mov.b64 	%rd1002, 3;
	bra.uni 	$L__BB1_1009;
$L__BB1_966:
	setp.gt.s16 	%p491, %rs24, 71;
	@%p491 bra 	$L__BB1_971;
	setp.eq.s16 	%p495, %rs24, 69;
	@%p495 bra 	$L__BB1_996;
	setp.eq.s16 	%p496, %rs24, 70;
	@%p496 bra 	$L__BB1_1001;
	setp.eq.s16 	%p497, %rs24, 71;
	@%p497 bra 	$L__BB1_970;
	bra.uni 	$L__BB1_961;
$L__BB1_970:
	mov.b64 	%rd1002, 7;
	bra.uni 	$L__BB1_1009;
$L__BB1_971:
	setp.eq.s16 	%p492, %rs24, 72;
	@%p492 bra 	$L__BB1_997;
	setp.eq.s16 	%p493, %rs24, 73;
	@%p493 bra 	$L__BB1_998;
	setp.eq.s16 	%p494, %rs24, 75;
	@%p494 bra 	$L__BB1_974;
	bra.uni 	$L__BB1_961;
$L__BB1_974:
	mov.b64 	%rd1002, 11;
	bra.uni 	$L__BB1_1009;
$L__BB1_975:
	setp.gt.s16 	%p475, %rs24, 82;
	@%p475 bra 	$L__BB1_985;
	setp.gt.s16 	%p483, %rs24, 79;
	@%p483 bra 	$L__BB1_981;
	setp.eq.s16 	%p487, %rs24, 76;
	@%p487 bra 	$L__BB1_999;
	setp.eq.s16 	%p488, %rs24, 77;
	@%p488 bra 	$L__BB1_1000;
	setp.eq.s16 	%p489, %rs24, 78;
	@%p489 bra 	$L__BB1_980;
	bra.uni 	$L__BB1_961;
$L__BB1_980:
	mov.b64 	%rd1002, 2;
	bra.uni 	$L__BB1_1009;
$L__BB1_981:
	setp.eq.s16 	%p484, %rs24, 80;
	@%p484 bra 	$L__BB1_1002;
	setp.eq.s16 	%p485, %rs24, 81;
	@%p485 bra 	$L__BB1_995;
	setp.eq.s16 	%p486, %rs24, 82;
	@%p486 bra 	$L__BB1_984;
	bra.uni 	$L__BB1_961;
$L__BB1_984:
	mov.b64 	%rd1002, 1;
	bra.uni 	$L__BB1_1009;
$L__BB1_985:
	setp.gt.s16 	%p476, %rs24, 86;
	@%p476 bra 	$L__BB1_990;
	setp.eq.s16 	%p480, %rs24, 83;
	@%p480 bra 	$L__BB1_1003;
	setp.eq.s16 	%p481, %rs24, 84;
	@%p481 bra 	$L__BB1_1004;
	setp.eq.s16 	%p482, %rs24, 86;
	@%p482 bra 	$L__BB1_989;
	bra.uni 	$L__BB1_961;
$L__BB1_989:
	mov.b64 	%rd1002, 19;
	bra.uni 	$L__BB1_1009;
$L__BB1_990:
	setp.eq.s16 	%p477, %rs24, 87;
	@%p477 bra 	$L__BB1_1005;
	setp.eq.s16 	%p478, %rs24, 89;
	@%p478 bra 	$L__BB1_1006;
	setp.eq.s16 	%p479, %rs24, 90;
	@%p479 bra 	$L__BB1_993;
	bra.uni 	$L__BB1_961;
$L__BB1_993:
	mov.b64 	%rd1002, 21;
	bra.uni 	$L__BB1_1009;
$L__BB1_994:
	mov.b64 	%rd1002, 4;
	bra.uni 	$L__BB1_1009;
$L__BB1_995:
	mov.b64 	%rd1002, 5;
	bra.uni 	$L__BB1_1009;
$L__BB1_996:
	mov.b64 	%rd1002, 6;
	bra.uni 	$L__BB1_1009;
$L__BB1_997:
	mov.b64 	%rd1002, 8;
	bra.uni 	$L__BB1_1009;
$L__BB1_998:
	mov.b64 	%rd1002, 9;
	bra.uni 	$L__BB1_1009;
$L__BB1_999:
	mov.b64 	%rd1002, 10;
	bra.uni 	$L__BB1_1009;
$L__BB1_1000:
	mov.b64 	%rd1002, 12;
	bra.uni 	$L__BB1_1009;
$L__BB1_1001:
	mov.b64 	%rd1002, 13;
	bra.uni 	$L__BB1_1009;
$L__BB1_1002:
	mov.b64 	%rd1002, 14;
	bra.uni 	$L__BB1_1009;
$L__BB1_1003:
	mov.b64 	%rd1002, 15;
	bra.uni 	$L__BB1_1009;
$L__BB1_1004:
	mov.b64 	%rd1002, 16;
	bra.uni 	$L__BB1_1009;
$L__BB1_1005:
	mov.b64 	%rd1002, 17;
	bra.uni 	$L__BB1_1009;
$L__BB1_1006:
	mov.b64 	%rd1002, 18;
	bra.uni 	$L__BB1_1009;
$L__BB1_1007:
	mov.b64 	%rd1002, 20;
	bra.uni 	$L__BB1_1009;
$L__BB1_1008:
	mov.b64 	%rd1002, 23;
$L__BB1_1009:
	add.s64 	%rd547, %rd1002, %rd1001;
	shl.b64 	%rd548, %rd547, 2;
	add.s64 	%rd550, %rd485, %rd548;
	ld.const.f32 	%f74, [%rd550];
	mul.lo.s16 	%rs121, %rs195, 3;
	cvt.u64.u16 	%rd551, %rs121;
	and.b64  	%rd552, %rd551, 255;
	add.s64 	%rd553, %rd58, %rd552;
	st.local.f32 	[%rd553+68], %f74;
	add.s16 	%rs195, %rs195, 1;
	bra.uni 	$L__BB1_1015;
$L__BB1_1010:
	setp.lt.s32 	%p376, %r113, 1;
	@%p376 bra 	$L__BB1_1013;
	mul.wide.s32 	%rd425, %r114, 4;
	add.s64 	%rd426, %rd54, %rd425;
	ld.local.f32 	%f202, [%rd426];
$L__BB1_1012:
	add.s32 	%r778, %r113, -1;
	mul.wide.u32 	%rd487, %r778, 240;
	add.s64 	%rd488, %rd2, %rd487;
	mul.wide.s32 	%rd489, %r114, 4;
	add.s64 	%rd490, %rd488, %rd489;
	ld.local.f32 	%f69, [%rd490];
	add.f32 	%f70, %f69, 0fC0000000;
	setp.eq.f32 	%p438, %f202, %f70;
	mov.u32 	%r779, %r114;
	@%p438 bra 	$L__BB1_1015;
$L__BB1_1013:
	setp.lt.s32 	%p439, %r114, 1;
	@%p439 bra 	$L__BB1_1016;
	mul.wide.s32 	%rd491, %r113, 240;
	add.s64 	%rd492, %rd2, %rd491;
	add.s64 	%rd494, %rd492, %rd424;
	ld.local.f32 	%f71, [%rd494];
	add.s32 	%r779, %r114, -1;
	mul.wide.u32 	%rd495, %r779, 4;
	add.s64 	%rd496, %rd492, %rd495;
	ld.local.f32 	%f72, [%rd496];
	add.f32 	%f73, %f72, 0fC0000000;
	setp.neu.f32 	%p440, %f71, %f73;
	mov.u32 	%r778, %r113;
	@%p440 bra 	$L__BB1_1016;
$L__BB1_1015:
	add.s32 	%r785, %r785, 1;
	bra.uni 	$L__BB1_791;
$L__BB1_1016:
	cvt.u16.u32 	%rs196, %r113;
	cvt.u16.u32 	%rs197, %r114;
	bra.uni 	$L__BB1_1118;
$L__BB1_1017:
	setp.eq.s16 	%p654, %rs130, 66;
	@%p654 bra 	$L__BB1_1062;
	setp.eq.s16 	%p655, %rs130, 67;
	@%p655 bra 	$L__BB1_1061;
	setp.eq.s16 	%p656, %rs130, 68;
	@%p656 bra 	$L__BB1_1020;
	bra.uni 	$L__BB1_569;
$L__BB1_1020:
	mov.b64 	%rd1004, 72;
	bra.uni 	$L__BB1_1064;
$L__BB1_1021:
	setp.gt.s16 	%p646, %rs130, 71;
	@%p646 bra 	$L__BB1_1026;
	setp.eq.s16 	%p650, %rs130, 69;
	@%p650 bra 	$L__BB1_1060;
	setp.eq.s16 	%p651, %rs130, 70;
	@%p651 bra 	$L__BB1_1059;
	setp.eq.s16 	%p652, %rs130, 71;
	@%p652 bra 	$L__BB1_1025;
	bra.uni 	$L__BB1_569;
$L__BB1_1025:
	mov.b64 	%rd1004, 168;
	bra.uni 	$L__BB1_1064;
$L__BB1_1026:
	setp.eq.s16 	%p647, %rs130, 72;
	@%p647 bra 	$L__BB1_1058;
	setp.eq.s16 	%p648, %rs130, 73;
	@%p648 bra 	$L__BB1_1057;
	setp.eq.s16 	%p649, %rs130, 75;
	@%p649 bra 	$L__BB1_1029;
	bra.uni 	$L__BB1_569;
$L__BB1_1029:
	mov.b64 	%rd1004, 264;
	bra.uni 	$L__BB1_1064;
$L__BB1_1030:
	setp.gt.s16 	%p630, %rs130, 82;
	@%p630 bra 	$L__BB1_1040;
	setp.gt.s16 	%p638, %rs130, 79;
	@%p638 bra 	$L__BB1_1036;
	setp.eq.s16 	%p642, %rs130, 76;
	@%p642 bra 	$L__BB1_1056;
	setp.eq.s16 	%p643, %rs130, 77;
	@%p643 bra 	$L__BB1_1055;
	setp.eq.s16 	%p644, %rs130, 78;
	@%p644 bra 	$L__BB1_1035;
	bra.uni 	$L__BB1_569;
$L__BB1_1035:
	mov.b64 	%rd1004, 48;
	bra.uni 	$L__BB1_1064;
$L__BB1_1036:
	setp.eq.s16 	%p639, %rs130, 80;
	@%p639 bra 	$L__BB1_1054;
	setp.eq.s16 	%p640, %rs130, 81;
	@%p640 bra 	$L__BB1_1053;
	setp.eq.s16 	%p641, %rs130, 82;
	@%p641 bra 	$L__BB1_1039;
	bra.uni 	$L__BB1_569;
$L__BB1_1039:
	mov.b64 	%rd1004, 24;
	bra.uni 	$L__BB1_1064;
$L__BB1_1040:
	setp.gt.s16 	%p631, %rs130, 86;
	@%p631 bra 	$L__BB1_1045;
	setp.eq.s16 	%p635, %rs130, 83;
	@%p635 bra 	$L__BB1_1052;
	setp.eq.s16 	%p636, %rs130, 84;
	@%p636 bra 	$L__BB1_1051;
	setp.eq.s16 	%p637, %rs130, 86;
	@%p637 bra 	$L__BB1_1044;
	bra.uni 	$L__BB1_569;
$L__BB1_1044:
	mov.b64 	%rd1004, 456;
	bra.uni 	$L__BB1_1064;
$L__BB1_1045:
	setp.eq.s16 	%p632, %rs130, 87;
	@%p632 bra 	$L__BB1_1050;
	setp.eq.s16 	%p633, %rs130, 90;
	@%p633 bra 	$L__BB1_1049;
	setp.ne.s16 	%p634, %rs130, 89;
	@%p634 bra 	$L__BB1_569;
	mov.b64 	%rd1004, 432;
	bra.uni 	$L__BB1_1064;
$L__BB1_1049:
	mov.b64 	%rd1004, 504;
	bra.uni 	$L__BB1_1064;
$L__BB1_1050:
	mov.b64 	%rd1004, 408;
	bra.uni 	$L__BB1_1064;
$L__BB1_1051:
	mov.b64 	%rd1004, 384;
	bra.uni 	$L__BB1_1064;
$L__BB1_1052:
	mov.b64 	%rd1004, 360;
	bra.uni 	$L__BB1_1064;
$L__BB1_1053:
	mov.b64 	%rd1004, 120;
	bra.uni 	$L__BB1_1064;
$L__BB1_1054:
	mov.b64 	%rd1004, 336;
	bra.uni 	$L__BB1_1064;
$L__BB1_1055:
	mov.b64 	%rd1004, 288;
	bra.uni 	$L__BB1_1064;
$L__BB1_1056:
	mov.b64 	%rd1004, 240;
	bra.uni 	$L__BB1_1064;
$L__BB1_1057:
	mov.b64 	%rd1004, 216;
	bra.uni 	$L__BB1_1064;
$L__BB1_1058:
	mov.b64 	%rd1004, 192;
	bra.uni 	$L__BB1_1064;
$L__BB1_1059:
	mov.b64 	%rd1004, 312;
	bra.uni 	$L__BB1_1064;
$L__BB1_1060:
	mov.b64 	%rd1004, 144;
	bra.uni 	$L__BB1_1064;
$L__BB1_1061:
	mov.b64 	%rd1004, 96;
	bra.uni 	$L__BB1_1064;
$L__BB1_1062:
	mov.b64 	%rd1004, 480;
	bra.uni 	$L__BB1_1064;
$L__BB1_1063:
	mov.b64 	%rd1004, 552;
$L__BB1_1064:
	mov.b64 	%rd1005, 0;
	setp.gt.s16 	%p659, %rs29, 75;
	@%p659 bra 	$L__BB1_1083;
	setp.gt.s16 	%p675, %rs29, 68;
	@%p675 bra 	$L__BB1_1074;
	setp.gt.s16 	%p683, %rs29, 65;
	@%p683 bra 	$L__BB1_1070;
	setp.eq.s16 	%p687, %rs29, 42;
	@%p687 bra 	$L__BB1_1116;
	setp.eq.s16 	%p688, %rs29, 65;
	@%p688 bra 	$L__BB1_1117;
$L__BB1_1069:
	mov.b64 	%rd1005, 22;
	bra.uni 	$L__BB1_1117;
$L__BB1_1070:
	setp.eq.s16 	%p684, %rs29, 66;
	@%p684 bra 	$L__BB1_1115;
	setp.eq.s16 	%p685, %rs29, 67;
	@%p685 bra 	$L__BB1_1114;
	setp.eq.s16 	%p686, %rs29, 68;
	@%p686 bra 	$L__BB1_1073;
	bra.uni 	$L__BB1_1069;
$L__BB1_1073:
	mov.b64 	%rd1005, 3;
	bra.uni 	$L__BB1_1117;
$L__BB1_1074:
	setp.gt.s16 	%p676, %rs29, 71;
	@%p676 bra 	$L__BB1_1079;
	setp.eq.s16 	%p680, %rs29, 69;
	@%p680 bra 	$L__BB1_1113;
	setp.eq.s16 	%p681, %rs29, 70;
	@%p681 bra 	$L__BB1_1112;
	setp.eq.s16 	%p682, %rs29, 71;
	@%p682 bra 	$L__BB1_1078;
	bra.uni 	$L__BB1_1069;
$L__BB1_1078:
	mov.b64 	%rd1005, 7;
	bra.uni 	$L__BB1_1117;
$L__BB1_1079:
	setp.eq.s16 	%p677, %rs29, 72;
	@%p677 bra 	$L__BB1_1111;
	setp.eq.s16 	%p678, %rs29, 73;
	@%p678 bra 	$L__BB1_1110;
	setp.eq.s16 	%p679, %rs29, 75;
	@%p679 bra 	$L__BB1_1082;
	bra.uni 	$L__BB1_1069;
$L__BB1_1082:
	mov.b64 	%rd1005, 11;
	bra.uni 	$L__BB1_1117;
$L__BB1_1083:
	setp.gt.s16 	%p660, %rs29, 82;
	@%p660 bra 	$L__BB1_1093;
	setp.gt.s16 	%p668, %rs29, 79;
	@%p668 bra 	$L__BB1_1089;
	setp.eq.s16 	%p672, %rs29, 76;
	@%p672 bra 	$L__BB1_1109;
	setp.eq.s16 	%p673, %rs29, 77;
	@%p673 bra 	$L__BB1_1108;
	setp.eq.s16 	%p674, %rs29, 78;
	@%p674 bra 	$L__BB1_1088;
	bra.uni 	$L__BB1_1069;
$L__BB1_1088:
	mov.b64 	%rd1005, 2;
	bra.uni 	$L__BB1_1117;
$L__BB1_1089:
	setp.eq.s16 	%p669, %rs29, 80;
	@%p669 bra 	$L__BB1_1107;
	setp.eq.s16 	%p670, %rs29, 81;
	@%p670 bra 	$L__BB1_1106;
	setp.eq.s16 	%p671, %rs29, 82;
	@%p671 bra 	$L__BB1_1092;
	bra.uni 	$L__BB1_1069;
$L__BB1_1092:
	mov.b64 	%rd1005, 1;
	bra.uni 	$L__BB1_1117;
$L__BB1_1093:
	setp.gt.s16 	%p661, %rs29, 86;
	@%p661 bra 	$L__BB1_1098;
	setp.eq.s16 	%p665, %rs29, 83;
	@%p665 bra 	$L__BB1_1105;
	setp.eq.s16 	%p666, %rs29, 84;
	@%p666 bra 	$L__BB1_1104;
	setp.eq.s16 	%p667, %rs29, 86;
	@%p667 bra 	$L__BB1_1097;
	bra.uni 	$L__BB1_1069;
$L__BB1_1097:
	mov.b64 	%rd1005, 19;
	bra.uni 	$L__BB1_1117;
$L__BB1_1098:
	setp.eq.s16 	%p662, %rs29, 87;
	@%p662 bra 	$L__BB1_1103;
	setp.eq.s16 	%p663, %rs29, 90;
	@%p663 bra 	$L__BB1_1102;
	setp.ne.s16 	%p664, %rs29, 89;
	@%p664 bra 	$L__BB1_1069;
	mov.b64 	%rd1005, 18;
	bra.uni 	$L__BB1_1117;
$L__BB1_1102:
	mov.b64 	%rd1005, 21;
	bra.uni 	$L__BB1_1117;
$L__BB1_1103:
	mov.b64 	%rd1005, 17;
	bra.uni 	$L__BB1_1117;
$L__BB1_1104:
	mov.b64 	%rd1005, 16;
	bra.uni 	$L__BB1_1117;
$L__BB1_1105:
	mov.b64 	%rd1005, 15;
	bra.uni 	$L__BB1_1117;
$L__BB1_1106:
	mov.b64 	%rd1005, 5;
	bra.uni 	$L__BB1_1117;
$L__BB1_1107:
	mov.b64 	%rd1005, 14;
	bra.uni 	$L__BB1_1117;
$L__BB1_1108:
	mov.b64 	%rd1005, 12;
	bra.uni 	$L__BB1_1117;
$L__BB1_1109:
	mov.b64 	%rd1005, 10;
	bra.uni 	$L__BB1_1117;
$L__BB1_1110:
	mov.b64 	%rd1005, 9;
	bra.uni 	$L__BB1_1117;
$L__BB1_1111:
	mov.b64 	%rd1005, 8;
	bra.uni 	$L__BB1_1117;
$L__BB1_1112:
	mov.b64 	%rd1005, 13;
	bra.uni 	$L__BB1_1117;
$L__BB1_1113:
	mov.b64 	%rd1005, 6;
	bra.uni 	$L__BB1_1117;
$L__BB1_1114:
	mov.b64 	%rd1005, 4;
	bra.uni 	$L__BB1_1117;
$L__BB1_1115:
	mov.b64 	%rd1005, 20;
	bra.uni 	$L__BB1_1117;
$L__BB1_1116:
	mov.b64 	%rd1005, 23;
$L__BB1_1117:
	add.s64 	%rd710, %rd1005, %rd1004;
	shl.b64 	%rd711, %rd710, 2;
	mov.u64 	%rd712, BLOSUM62_SCORES;
	add.s64 	%rd713, %rd712, %rd711;
	ld.const.f32 	%f81, [%rd713];
	add.f32 	%f201, %f201, %f81;
	mov.u16 	%rs197, %rs196;
	mov.u32 	%r785, %r87;
	mov.u16 	%rs195, %rs196;
$L__BB1_1118:
	setp.leu.f32 	%p689, %f201, %f1;
	@%p689 bra 	$L__BB1_1250;
	setp.gt.s32 	%p690, %r1, 4;
	cvt.u16.u32 	%rs134, %r785;
	st.local.f32 	[%rd8+28], %f201;
	ld.local.u32 	%r346, [%rd8+20];
	mov.b32 	{%rs135, %rs136}, %r346;
	add.s16 	%rs33, %rs135, %rs196;
	add.s16 	%rs34, %rs136, %rs197;
	mov.b32 	%r347, {%rs33, %rs34};
	st.local.u32 	[%rd8+20], %r347;
	st.local.u16 	[%rd8+24], %rs134;
	st.local.u8 	[%rd8+36], %rs195;
	and.b16  	%rs137, %rs195, 255;
	and.b32  	%r124, %r785, 65535;
	cvt.u32.u16 	%r348, %rs195;
	and.b32  	%r125, %r348, 255;
	sub.s32 	%r349, %r124, %r125;
	cvt.rn.f32.s32 	%f82, %r349;
	cvt.rn.f32.u16 	%f83, %rs134;
	div.rn.f32 	%f28, %f82, %f83;
	st.local.f32 	[%rd8+32], %f28;
	mov.b16 	%rs138, 1;
	st.local.u8 	[%rd8+108], %rs138;
	setp.eq.s16 	%p691, %rs137, 0;
	or.pred  	%p692, %p690, %p691;
	@%p692 bra 	$L__BB1_1250;
	ld.global.s8 	%r351, [%rd9+202];
	ld.local.u32 	%r126, [%rd8+12];
	add.u64 	%rd714, %SP, 16528;
	add.u64 	%rd65, %SPL, 16528;
	st.local.v2.u32 	[%rd65], {%r1, %r351};
	st.local.u32 	[%rd65+8], %r126;
	mov.u64 	%rd715, $str$10;
	cvta.global.u64 	%rd716, %rd715;
	{ // callseq 0, 0
	.param .b64 param0;
	st.param.b64 	[param0], %rd716;
	.param .b64 param1;
	st.param.b64 	[param1], %rd714;
	.param .b32 retval0;
	call.uni (retval0), 
	vprintf, 
	(
	param0, 
	param1
	);
	ld.param.b32 	%r352, [retval0];
	} // callseq 0
	cvt.u32.u16 	%r127, %rs33;
	add.s32 	%r354, %r124, %r127;
	cvt.u32.u16 	%r128, %rs34;
	add.s32 	%r355, %r124, %r128;
	st.local.v4.u32 	[%rd65], {%r127, %r354, %r128, %r355};
	mov.u64 	%rd717, $str$11;
	cvta.global.u64 	%rd718, %rd717;
	{ // callseq 1, 0
	.param .b64 param0;
	st.param.b64 	[param0], %rd718;
	.param .b64 param1;
	st.param.b64 	[param1], %rd714;
	.param .b32 retval0;
	call.uni (retval0), 
	vprintf, 
	(
	param0, 
	param1
	);
	ld.param.b32 	%r356, [retval0];
	} // callseq 1
	mul.f32 	%f84, %f28, 0f42C80000;
	cvt.f64.f32 	%fd1, %f84;
	st.local.f64 	[%rd65], %fd1;
	st.local.v2.u32 	[%rd65+8], {%r125, %r124};
	mov.u64 	%rd719, $str$12;
	cvta.global.u64 	%rd720, %rd719;
	{ // callseq 2, 0
	.param .b64 param0;
	st.param.b64 	[param0], %rd720;
	.param .b64 param1;
	st.param.b64 	[param1], %rd714;
	.param .b32 retval0;
	call.uni (retval0), 
	vprintf, 
	(
	param0, 
	param1
	);
	ld.param.b32 	%r358, [retval0];
	} // callseq 2
	and.b32  	%r129, %r125, 3;
	setp.lt.u16 	%p693, %rs137, 4;
	mov.b16 	%rs203, 0;
	mov.b32 	%r787, 0;
	@%p693 bra 	$L__BB1_1183;
	and.b32  	%r787, %r125, 252;
	mov.b16 	%rs203, 0;
	mov.b32 	%r786, 0;
$L__BB1_1122:
	setp.ne.s32 	%p694, %r126, 1;
	cvt.u64.u32 	%rd721, %r786;
	add.s64 	%rd66, %rd8, %rd721;
	ld.local.u8 	%r361, [%rd66+37];
	add.s32 	%r132, %r361, %r128;
	add.s32 	%r362, %r786, 1;
	ld.local.s8 	%r363, [%rd66+47];
	ld.local.s8 	%r133, [%rd66+57];
	mul.wide.u32 	%rd722, %r786, 3;
	add.s64 	%rd67, %rd66, %rd722;
	ld.local.f32 	%f85, [%rd67+68];
	cvt.f64.f32 	%fd2, %f85;
	st.local.v4.u32 	[%rd65], {%r362, %r132, %r363, %r133};
	st.local.f64 	[%rd65+16], %fd2;
	mov.u64 	%rd723, $str$13;
	cvta.global.u64 	%rd724, %rd723;
	{ // callseq 3, 0
	.param .b64 param0;
	st.param.b64 	[param0], %rd724;
	.param .b64 param1;
	st.param.b64 	[param1], %rd714;
	.param .b32 retval0;
	call.uni (retval0), 
	vprintf, 
	(
	param0, 
	param1
	);
	ld.param.b32 	%r364, [retval0];
	} // callseq 3
	@%p694 bra 	$L__BB1_1127;
	setp.eq.s32 	%p701, %r132, 86;
	@%p701 bra 	$L__BB1_1126;
	setp.ne.s32 	%p702, %r132, 82;
	@%p702 bra 	$L__BB1_1137;
	st.local.u32 	[%rd65], %r133;
	mov.u64 	%rd741, $str$14;
	cvta.global.u64 	%rd742, %rd741;
	{ // callseq 9, 0
	.param .b64 param0;
	st.param.b64 	[param0], %rd742;
	.param .b64 param1;
	st.param.b64 	[param1], %rd714;
	.param .b32 retval0;
	call.uni (retval0), 
	vprintf, 
	(
	param0, 
	param1
	);
	ld.param.b32 	%r376, [retval0];
	} // callseq 9
	mov.b16 	%rs203, 1;
	bra.uni 	$L__BB1_1137;
$L__BB1_1126:
	st.local.u32 	[%rd65], %r133;
	mov.u64 	%rd738, $str$15;
	cvta.global.u64 	%rd739, %rd738;
	{ // callseq 8, 0
	.param .b64 param0;
	st.param.b64 	[param0], %rd739;
	.param .b64 param1;
	st.param.b64 	[param1], %rd714;
	.param .b32 retval0;
	call.uni (retval0), 
	vprintf, 
	(
	param0, 
	param1
	);
	ld.param.b32 	%r374, [retval0];
	} // callseq 8
	mov.b16 	%rs203, 1;
	bra.uni 	$L__BB1_1137;
$L__BB1_1127:
	setp.ne.s32 	%p695, %r126, 2;
	@%p695 bra 	$L__BB1_1132;
	setp.eq.s32 	%p699, %r132, 83;
	@%p699 bra 	$L__BB1_1131;
	setp.ne.s32 	%p700, %r132, 79;
	@%p700 bra 	$L__BB1_1137;
	st.local.u32 	[%rd65], %r133;
	mov.u64 	%rd735, $str$16;
	cvta.global.u64 	%rd736, %rd735;
	{ // callseq 7, 0
	.param .b64 param0;
	st.param.b64 	[param0], %rd736;
	.param .b64 param1;
	st.param.b64 	[param1], %rd714;
	.param .b32 retval0;
	call.uni (retval0), 
	vprintf, 
	(
	param0, 
	param1
	);
	ld.param.b32 	%r372, [retval0];
	} // callseq 7
	mov.b16 	%rs203, 1;
	bra.uni 	$L__BB1_1137;
$L__BB1_1131:
	st.local.u32 	[%rd65], %r133;
	mov.u64 	%rd732, $str$17;
	cvta.global.u64 	%rd733, %rd732;
	{ // callseq 6, 0
	.param .b64 param0;
	st.param.b64 	[param0], %rd733;
	.param .b64 param1;
	st.param.b64 	[param1], %rd714;
	.param .b32 retval0;
	call.uni (retval0), 
	vprintf, 
	(
	param0, 
	param1
	);
	ld.param.b32 	%r370, [retval0];
	} // callseq 6
	mov.b16 	%rs203, 1;
	bra.uni 	$L__BB1_1137;
$L__BB1_1132:
	setp.ne.s32 	%p696, %r126, 0;
	@%p696 bra 	$L__BB1_1137;
	setp.eq.s32 	%p697, %r132, 87;
	@%p697 bra 	$L__BB1_1136;
	setp.ne.s32 	%p698, %r132, 83;
	@%p698 bra 	$L__BB1_1137;
	st.local.u32 	[%rd65], %r133;
	mov.u64 	%rd729, $str$18;
	cvta.global.u64 	%rd730, %rd729;
	{ // callseq 5, 0
	.param .b64 param0;
	st.param.b64 	[param0], %rd730;
	.param .b64 param1;
	st.param.b64 	[param1], %rd714;
	.param .b32 retval0;
	call.uni (retval0), 
	vprintf, 
	(
	param0, 
	param1
	);
	ld.param.b32 	%r368, [retval0];
	} // callseq 5
	mov.b16 	%rs203, 1;
	bra.uni 	$L__BB1_1137;
$L__BB1_1136:
	st.local.u32 	[%rd65], %r133;
	mov.u64 	%rd726, $str$19;
	cvta.global.u64 	%rd727, %rd726;
	{ // callseq 4, 0
	.param .b64 param0;
	st.param.b64 	[param0], %rd727;
	.param .b64 param1;
	st.param.b64 	[param1], %rd714;
	.param .b32 retval0;
	call.uni (retval0), 
	vprintf, 
	(
	param0, 
	param1
	);
	ld.param.b32 	%r366, [retval0];
	} // callseq 4
	mov.b16 	%rs203, 1;
$L__BB1_1137:
	setp.eq.s32 	%p703, %r126, 1;
	ld.local.u8 	%r378, [%rd66+38];
	add.s32 	%r134, %r378, %r128;
	add.s32 	%r379, %r786, 2;
	ld.local.s8 	%r380, [%rd66+48];
	ld.local.s8 	%r135, [%rd66+58];
	ld.local.f32 	%f86, [%rd67+72];
	cvt.f64.f32 	%fd3, %f86;
	st.local.v4.u32 	[%rd65], {%r379, %r134, %r380, %r135};
	st.local.f64 	[%rd65+16], %fd3;
	cvta.global.u64 	%rd745, %rd723;
	{ // callseq 10, 0
	.param .b64 param0;
	st.param.b64 	[param0], %rd745;
	.param .b64 param1;
	st.param.b64 	[param1], %rd714;
	.param .b32 retval0;
	call.uni (retval0), 
	vprintf, 
	(
	param0, 
	param1
	);
	ld.param.b32 	%r381, [retval0];
	} // callseq 10
	@%p703 bra 	$L__BB1_1148;
	setp.eq.s32 	%p704, %r126, 2;
	@%p704 bra 	$L__BB1_1144;
	setp.ne.s32 	%p705, %r126, 0;
	@%p705 bra 	$L__BB1_1152;
	setp.eq.s32 	%p706, %r134, 83;
	@%p706 bra 	$L__BB1_1143;
	setp.ne.s32 	%p707, %r134, 87;
	@%p707 bra 	$L__BB1_1152;
	st.local.u32 	[%rd65], %r135;
	mov.u64 	%rd747, $str$19;
	cvta.global.u64 	%rd748, %rd747;
	{ // callseq 11, 0
	.param .b64 param0;
	st.param.b64 	[param0], %rd748;
	.param .b64 param1;
	st.param.b64 	[param1], %rd714;
	.param .b32 retval0;
	call.uni (retval0), 
	vprintf, 
	(
	param0, 
	param1
	);
	ld.param.b32 	%r383, [retval0];
	} // callseq 11
	mov.b16 	%rs203, 1;
	bra.uni 	$L__BB1_1152;
$L__BB1_1143:
	st.local.u32 	[%rd65], %r135;
	mov.u64 	%rd750, $str$18;
	cvta.global.u64 	%rd751, %rd750;
	{ // callseq 12, 0
	.param .b64 param0;
	st.param.b64 	[param0], %rd751;
	.param .b64 param1;
	st.param.b64 	[param1], %rd714;
	.param .b32 retval0;
	call.uni (retval0), 
	vprintf, 
	(
	param0, 
	param1
	);
	ld.param.b32 	%r385, [retval0];
	} // callseq 12
	mov.b16 	%rs203, 1;
	bra.uni 	$L__BB1_1152;
$L__BB1_1144:
	setp.eq.s32 	%p708, %r134, 79;
	@%p708 bra 	$L__BB1_1147;
	setp.ne.s32 	%p709, %r134, 83;
	@%p709 bra 	$L__BB1_1152;
	st.local.u32 	[%rd65], %r135;
	mov.u64 	%rd753, $str$17;
	cvta.global.u64 	%rd754, %rd753;
	{ // callseq 13, 0
	.param .b64 param0;
	st.param.b64 	[param0], %rd754;
	.param .b64 param1;
	st.param.b64 	[param1], %rd714;
	.param .b32 retval0;
	call.uni (retval0), 
	vprintf, 
	(
	param0, 
	param1
	);
	ld.param.b32 	%r387, [retval0];
	} // callseq 13
	mov.b16 	%rs203, 1;
	bra.uni 	$L__BB1_1152;
$L__BB1_1147:
	st.local.u32 	[%rd65], %r135;
	mov.u64 	%rd756, $str$16;
	cvta.global.u64 	%rd757, %rd756;
	{ // callseq 14, 0
	.param .b64 param0;
	st.param.b64 	[param0], %rd757;
	.param .b64 param1;
	st.param.b64 	[param1], %rd714;
	.param .b32 retval0;
	call.uni (retval0), 
	vprintf, 
	(
	param0, 
	param1
	);
	ld.param.b32 	%r389, [retval0];
	} // callseq 14
	mov.b16 	%rs203, 1;
	bra.uni 	$L__BB1_1152;
$L__BB1_1148:
	setp.eq.s32 	%p710, %r134, 82;
	@%p710 bra 	$L__BB1_1151;
	setp.ne.s32 	%p711, %r134, 86;
	@%p711 bra 	$L__BB1_1152;
	st.local.u32 	[%rd65], %r135;
	mov.u64 	%rd759, $str$15;
	cvta.global.u64 	%rd760, %rd759;
	{ // callseq 15, 0
	.param .b64 param0;
	st.param.b64 	[param0], %rd760;
	.param .b64 param1;
	st.param.b64 	[param1], %rd714;
	.param .b32 retval0;
	call.uni (retval0), 
	vprintf, 
	(
	param0, 
	param1
	);
	ld.param.b32 	%r391, [retval0];
	} // callseq 15
	mov.b16 	%rs203, 1;
	bra.uni 	$L__BB1_1152;
$L__BB1_1151:
	st.local.u32 	[%rd65], %r135;
	mov.u64 	%rd762, $str$14;
	cvta.global.u64 	%rd763, %rd762;
	{ // callseq 16, 0
	.param .b64 param0;
	st.param.b64 	[param0], %rd763;
	.param .b64 param1;
	st.param.b64 	[param1], %rd714;
	.param .b32 retval0;
	call.uni (retval0), 
	vprintf, 
	(
	param0, 
	param1
	);
	ld.param.b32 	%r393, [retval0];
	} // callseq 16
	mov.b16 	%rs203, 1;
$L__BB1_1152:
	setp.eq.s32 	%p712, %r126, 1;
	ld.local.u8 	%r395, [%rd66+39];
	add.s32 	%r136, %r395, %r128;
	add.s32 	%r396, %r786, 3;
	ld.local.s8 	%r397, [%rd66+49];
	ld.local.s8 	%r137, [%rd66+59];
	ld.local.f32 	%f87, [%rd67+76];
	cvt.f64.f32 	%fd4, %f87;
	st.local.v4.u32 	[%rd65], {%r396, %r136, %r397, %r137};
	st.local.f64 	[%rd65+16], %fd4;
	cvta.global.u64 	%rd766, %rd723;
	{ // callseq 17, 0
	.param .b64 param0;
	st.param.b64 	[param0], %rd766;
	.param .b64 param1;
	st.param.b64 	[param1], %rd714;
	.param .b32 retval0;
	call.uni (retval0), 
	vprintf, 
	(
	param0, 
	param1
	);
	ld.param.b32 	%r398, [retval0];
	} // callseq 17
	@%p712 bra 	$L__BB1_1163;
	setp.eq.s32 	%p713, %r126, 2;
	@%p713 bra 	$L__BB1_1159;
	setp.ne.s32 	%p714, %r126, 0;
	@%p714 bra 	$L__BB1_1167;
	setp.eq.s32 	%p715, %r136, 83;
	@%p715 bra 	$L__BB1_1158;
	setp.ne.s32 	%p716, %r136, 87;
	@%p716 bra 	$L__BB1_1167;
	st.local.u32 	[%rd65], %r137;
	mov.u64 	%rd768, $str$19;
	cvta.global.u64 	%rd769, %rd768;
	{ // callseq 18, 0
	.param .b64 param0;
	st.param.b64 	[param0], %rd769;
	.param .b64 param1;
	st.param.b64 	[param1], %rd714;
	.param .b32 retval0;
	call.uni (retval0), 
	vprintf, 
	(
	param0, 
	param1
	);
	ld.param.b32 	%r400, [retval0];
	} // callseq 18
	mov.b16 	%rs203, 1;
	bra.uni 	$L__BB1_1167;
$L__BB1_1158:
	st.local.u32 	[%rd65], %r137;
	mov.u64 	%rd771, $str$18;
	cvta.global.u64 	%rd772, %rd771;
	{ // callseq 19, 0
	.param .b64 param0;
	st.param.b64 	[param0], %rd772;
	.param .b64 param1;
	st.param.b64 	[param1], %rd714;
	.param .b32 retval0;
	call.uni (retval0), 
	vprintf, 
	(
	param0, 
	param1
	);
	ld.param.b32 	%r402, [retval0];
	} // callseq 19
	mov.b16 	%rs203, 1;
	bra.uni 	$L__BB1_1167;
$L__BB1_1159:
	setp.eq.s32 	%p717, %r136, 79;
	@%p717 bra 	$L__BB1_1162;
	setp.ne.s32 	%p718, %r136, 83;
	@%p718 bra 	$L__BB1_1167;
	st.local.u32 	[%rd65], %r137;
	mov.u64 	%rd774, $str$17;
	cvta.global.u64 	%rd775, %rd774;
	{ // callseq 20, 0
	.param .b64 param0;
	st.param.b64 	[param0], %rd775;
	.param .b64 param1;
	st.param.b64 	[param1], %rd714;
	.param .b32 retval0;
	call.uni (retval0), 
	vprintf, 
	(
	param0, 
	param1
	);
	ld.param.b32 	%r404, [retval0];
	} // callseq 20
	mov.b16 	%rs203, 1;
	bra.uni 	$L__BB1_1167;
$L__BB1_1162:
	st.local.u32 	[%rd65], %r137;
	mov.u64 	%rd777, $str$16;
	cvta.global.u64 	%rd778, %rd777;
	{ // callseq 21, 0
	.param .b64 param0;
	st.param.b64 	[param0], %rd778;
	.param .b64 param1;
	st.param.b64 	[param1], %rd714;
	.param .b32 retval0;
	call.uni (retval0), 
	vprintf, 
	(
	param0, 
	param1
	);
	ld.param.b32 	%r406, [retval0];
	} // callseq 21
	mov.b16 	%rs203, 1;
	bra.uni 	$L__BB1_1167;
$L__BB1_1163:
	setp.eq.s32 	%p719, %r136, 82;
	@%p719 bra 	$L__BB1_1166;
	setp.ne.s32 	%p720, %r136, 86;
	@%p720 bra 	$L__BB1_1167;
	st.local.u32 	[%rd65], %r137;
	mov.u64 	%rd780, $str$15;
	cvta.global.u64 	%rd781, %rd780;
	{ // callseq 22, 0
	.param .b64 param0;
	st.param.b64 	[param0], %rd781;
	.param .b64 param1;
	st.param.b64 	[param1], %rd714;
	.param .b32 retval0;
	call.uni (retval0), 
	vprintf, 
	(
	param0, 
	param1
	);
	ld.param.b32 	%r408, [retval0];
	} // callseq 22
	mov.b16 	%rs203, 1;
	bra.uni 	$L__BB1_1167;
$L__BB1_1166:
	st.local.u32 	[%rd65], %r137;
	mov.u64 	%rd783, $str$14;
	cvta.global.u64 	%rd784, %rd783;
	{ // callseq 23, 0
	.param .b64 param0;
	st.param.b64 	[param0], %rd784;
	.param .b64 param1;
	st.param.b64 	[param1], %rd714;
	.param .b32 retval0;
	call.uni (retval0), 
	vprintf, 
	(
	param0, 
	param1
	);
	ld.param.b32 	%r410, [retval0];
	} // callseq 23
	mov.b16 	%rs203, 1;
$L__BB1_1167:
	setp.eq.s32 	%p721, %r126, 1;
	ld.local.u8 	%r412, [%rd66+40];
	add.s32 	%r138, %r412, %r128;
	add.s32 	%r786, %r786, 4;
	ld.local.s8 	%r413, [%rd66+50];
	ld.local.s8 	%r140, [%rd66+60];
	ld.local.f32 	%f88, [%rd67+80];
	cvt.f64.f32 	%fd5, %f88;
	st.local.v4.u32 	[%rd65], {%r786, %r138, %r413, %r140};
	st.local.f64 	[%rd65+16], %fd5;
	cvta.global.u64 	%rd787, %rd723;
	{ // callseq 24, 0
	.param .b64 param0;
	st.param.b64 	[param0], %rd787;
	.param .b64 param1;
	st.param.b64 	[param1], %rd714;
	.param .b32 retval0;
	call.uni (retval0), 
	vprintf, 
	(
	param0, 
	param1
	);
	ld.param.b32 	%r414, [retval0];
	} // callseq 24
	@%p721 bra 	$L__BB1_1178;
	setp.eq.s32 	%p722, %r126, 2;
	@%p722 bra 	$L__BB1_1174;
	setp.ne.s32 	%p723, %r126, 0;
	@%p723 bra 	$L__BB1_1182;
	setp.eq.s32 	%p724, %r138, 83;
	@%p724 bra 	$L__BB1_1173;
	setp.ne.s32 	%p725, %r138, 87;
	@%p725 bra 	$L__BB1_1182;
	st.local.u32 	[%rd65], %r140;
	mov.u64 	%rd789, $str$19;
	cvta.global.u64 	%rd790, %rd789;
	{ // callseq 25, 0
	.param .b64 param0;
	st.param.b64 	[param0], %rd790;
	.param .b64 param1;
	st.param.b64 	[param1], %rd714;
	.param .b32 retval0;
	call.uni (retval0), 
	vprintf, 
	(
	param0, 
	param1
	);
	ld.param.b32 	%r416, [retval0];
	} // callseq 25
	mov.b16 	%rs203, 1;
	bra.uni 	$L__BB1_1182;
$L__BB1_1173:
	st.local.u32 	[%rd65], %r140;
	mov.u64 	%rd792, $str$18;
	cvta.global.u64 	%rd793, %rd792;
	{ // callseq 26, 0
	.param .b64 param0;
	st.param.b64 	[param0], %rd793;
	.param .b64 param1;
	st.param.b64 	[param1], %rd714;
	.param .b32 retval0;
	call.uni (retval0), 
	vprintf, 
	(
	param0, 
	param1
	);
	ld.param.b32 	%r418, [retval0];
	} // callseq 26
	mov.b16 	%rs203, 1;
	bra.uni 	$L__BB1_1182;
$L__BB1_1174:
	setp.eq.s32 	%p726, %r138, 79;
	@%p726 bra 	$L__BB1_1177;
	setp.ne.s32 	%p727, %r138, 83;
	@%p727 bra 	$L__BB1_1182;
	st.local.u32 	[%rd65], %r140;
	mov.u64 	%rd795, $str$17;
	cvta.global.u64 	%rd796, %rd795;
	{ // callseq 27, 0
	.param .b64 param0;
	st.param.b64 	[param0], %rd796;
	.param .b64 param1;
	st.param.b64 	[param1], %rd714;
	.param .b32 retval0;
	call.uni (retval0), 
	vprintf, 
	(
	param0, 
	param1
	);
	ld.param.b32 	%r420, [retval0];
	} // callseq 27
	mov.b16 	%rs203, 1;
	bra.uni 	$L__BB1_1182;
$L__BB1_1177:
	st.local.u32 	[%rd65], %r140;
	mov.u64 	%rd798, $str$16;
	cvta.global.u64 	%rd799, %rd798;
	{ // callseq 28, 0
	.param .b64 param0;
	st.param.b64 	[param0], %rd799;
	.param .b64 param1;
	st.param.b64 	[param1], %rd714;
	.param .b32 retval0;
	call.uni (retval0), 
	vprintf, 
	(
	param0, 
	param1
	);
	ld.param.b32 	%r422, [retval0];
	} // callseq 28
	mov.b16 	%rs203, 1;
	bra.uni 	$L__BB1_1182;
$L__BB1_1178:
	setp.eq.s32 	%p728, %r138, 82;
	@%p728 bra 	$L__BB1_1181;
	setp.ne.s32 	%p729, %r138, 86;
	@%p729 bra 	$L__BB1_1182;
	st.local.u32 	[%rd65], %r140;
	mov.u64 	%rd801, $str$15;
	cvta.global.u64 	%rd802, %rd801;
	{ // callseq 29, 0
	.param .b64 param0;
	st.param.b64 	[param0], %rd802;
	.param .b64 param1;
	st.param.b64 	[param1], %rd714;
	.param .b32 retval0;
	call.uni (retval0), 
	vprintf, 
	(
	param0, 
	param1
	);
	ld.param.b32 	%r424, [retval0];
	} // callseq 29
	mov.b16 	%rs203, 1;
	bra.uni 	$L__BB1_1182;
$L__BB1_1181:
	st.local.u32 	[%rd65], %r140;
	mov.u64 	%rd804, $str$14;
	cvta.global.u64 	%rd805, %rd804;
	{ // callseq 30, 0
	.param .b64 param0;
	st.param.b64 	[param0], %rd805;
	.param .b64 param1;
	st.param.b64 	[param1], %rd714;
	.param .b32 retval0;
	call.uni (retval0), 
	vprintf, 
	(
	param0, 
	param1
	);
	ld.param.b32 	%r426, [retval0];
	} // callseq 30
	mov.b16 	%rs203, 1;
$L__BB1_1182:
	setp.ne.s32 	%p730, %r786, %r787;
	@%p730 bra 	$L__BB1_1122;
$L__BB1_1183:
	setp.eq.s32 	%p731, %r129, 0;
	@%p731 bra 	$L__BB1_1231;
	setp.eq.s32 	%p732, %r126, 1;
	cvt.u64.u32 	%rd807, %r787;
	add.s64 	%rd68, %rd8, %rd807;
	ld.local.u8 	%r428, [%rd68+37];
	add.s32 	%r142, %r428, %r128;
	add.s32 	%r429, %r787, 1;
	ld.local.s8 	%r430, [%rd68+47];
	ld.local.s8 	%r143, [%rd68+57];
	mul.wide.u32 	%rd808, %r787, 3;
	add.s64 	%rd69, %rd68, %rd808;
	ld.local.f32 	%f89, [%rd69+68];
	cvt.f64.f32 	%fd6, %f89;
	st.local.v4.u32 	[%rd65], {%r429, %r142, %r430, %r143};
	st.local.f64 	[%rd65+16], %fd6;
	mov.u64 	%rd809, $str$13;
	cvta.global.u64 	%rd810, %rd809;
	{ // callseq 31, 0
	.param .b64 param0;
	st.param.b64 	[param0], %rd810;
	.param .b64 param1;
	st.param.b64 	[param1], %rd714;
	.param .b32 retval0;
	call.uni (retval0), 
	vprintf, 
	(
	param0, 
	param1
	);
	ld.param.b32 	%r431, [retval0];
	} // callseq 31
	@%p732 bra 	$L__BB1_1195;
	setp.eq.s32 	%p733, %r126, 2;
	@%p733 bra 	$L__BB1_1191;
	setp.ne.s32 	%p734, %r126, 0;
	@%p734 bra 	$L__BB1_1199;
	setp.eq.s32 	%p735, %r142, 83;
	@%p735 bra 	$L__BB1_1190;
	setp.ne.s32 	%p736, %r142, 87;
	@%p736 bra 	$L__BB1_1199;
	st.local.u32 	[%rd65], %r143;
	mov.u64 	%rd812, $str$19;
	cvta.global.u64 	%rd813, %rd812;
	{ // callseq 32, 0
	.param .b64 param0;
	st.param.b64 	[param0], %rd813;
	.param .b64 param1;
	st.param.b64 	[param1], %rd714;
	.param .b32 retval0;
	call.uni (retval0), 
	vprintf, 
	(
	param0, 
	param1
	);
	ld.param.b32 	%r433, [retval0];
	} // callseq 32
	mov.b16 	%rs203, 1;
	bra.uni 	$L__BB1_1199;
$L__BB1_1190:
	st.local.u32 	[%rd65], %r143;
	mov.u64 	%rd815, $str$18;
	cvta.global.u64 	%rd816, %rd815;
	{ // callseq 33, 0
	.param .b64 param0;
	st.param.b64 	[param0], %rd816;
	.param .b64 param1;
	st.param.b64 	[param1], %rd714;
	.param .b32 retval0;
	call.uni (retval0), 
	vprintf, 
	(
	param0, 
	param1
	);
	ld.param.b32 	%r435, [retval0];
	} // callseq 33
	mov.b16 	%rs203, 1;
	bra.uni 	$L__BB1_1199;
$L__BB1_1191:
	setp.eq.s32 	%p737, %r142, 79;
	@%p737 bra 	$L__BB1_1194;
	setp.ne.s32 	%p738, %r142, 83;
	@%p738 bra 	$L__BB1_1199;
	st.local.u32 	[%rd65], %r143;
	mov.u64 	%rd818, $str$17;
	cvta.global.u64 	%rd819, %rd818;
	{ // callseq 34, 0
	.param .b64 param0;
	st.param.b64 	[param0], %rd819;
	.param .b64 param1;
	st.param.b64 	[param1], %rd714;
	.param .b32 retval0;
	call.uni (retval0), 
	vprintf, 
	(
	param0, 
	param1
	);
	ld.param.b32 	%r437, [retval0];
	} // callseq 34
	mov.b16 	%rs203, 1;
	bra.uni 	$L__BB1_1199;
$L__BB1_1194:
	st.local.u32 	[%rd65], %r143;
	mov.u64 	%rd821, $str$16;
	cvta.global.u64 	%rd822, %rd821;
	{ // callseq 35, 0
	.param .b64 param0;
	st.param.b64 	[param0], %rd822;
	.param .b64 param1;
	st.param.b64 	[param1], %rd714;
	.param .b32 retval0;
	call.uni (retval0), 
	vprintf, 
	(
	param0, 
	param1
	);
	ld.param.b32 	%r439, [retval0];
	} // callseq 35
	mov.b16 	%rs203, 1;
	bra.uni 	$L__BB1_1199;
$L__BB1_1195:
	setp.eq.s32 	%p739, %r142, 82;
	@%p739 bra 	$L__BB1_1198;
	setp.ne.s32 	%p740, %r142, 86;
	@%p740 bra 	$L__BB1_1199;
	st.local.u32 	[%rd65], %r143;
	mov.u64 	%rd824, $str$15;
	cvta.global.u64 	%rd825, %rd824;
	{ // callseq 36, 0
	.param .b64 param0;
	st.param.b64 	[param0], %rd825;
	.param .b64 param1;
	st.param.b64 	[param1], %rd714;
	.param .b32 retval0;
	call.uni (retval0), 
	vprintf, 
	(
	param0, 
	param1
	);
	ld.param.b32 	%r441, [retval0];
	} // callseq 36
	mov.b16 	%rs203, 1;
	bra.uni 	$L__BB1_1199;
$L__BB1_1198:
	st.local.u32 	[%rd65], %r143;
	mov.u64 	%rd827, $str$14;
	cvta.global.u64 	%rd828, %rd827;
	{ // callseq 37, 0
	.param .b64 param0;
	st.param.b64 	[param0], %rd828;
	.param .b64 param1;
	st.param.b64 	[param1], %rd714;
	.param .b32 retval0;
	call.uni (retval0), 
	vprintf, 
	(
	param0, 
	param1
	);
	ld.param.b32 	%r443, [retval0];
	} // callseq 37
	mov.b16 	%rs203, 1;
$L__BB1_1199:
	setp.eq.s32 	%p741, %r129, 1;
	@%p741 bra 	$L__BB1_1231;
	setp.eq.s32 	%p742, %r126, 1;
	ld.local.u8 	%r445, [%rd68+38];
	add.s32 	%r144, %r445, %r128;
	add.s32 	%r446, %r787, 2;
	ld.local.s8 	%r447, [%rd68+48];
	ld.local.s8 	%r145, [%rd68+58];
	ld.local.f32 	%f90, [%rd69+72];
	cvt.f64.f32 	%fd7, %f90;
	st.local.v4.u32 	[%rd65], {%r446, %r144, %r447, %r145};
	st.local.f64 	[%rd65+16], %fd7;
	cvta.global.u64 	%rd831, %rd809;
	{ // callseq 38, 0
	.param .b64 param0;
	st.param.b64 	[param0], %rd831;
	.param .b64 param1;
	st.param.b64 	[param1], %rd714;
	.param .b32 retval0;
	call.uni (retval0), 
	vprintf, 
	(
	param0, 
	param1
	);
	ld.param.b32 	%r448, [retval0];
	} // callseq 38
	@%p742 bra 	$L__BB1_1211;
	setp.eq.s32 	%p743, %r126, 2;
	@%p743 bra 	$L__BB1_1207;
	setp.ne.s32 	%p744, %r126, 0;
	@%p744 bra 	$L__BB1_1215;
	setp.eq.s32 	%p745, %r144, 83;
	@%p745 bra 	$L__BB1_1206;
	setp.ne.s32 	%p746, %r144, 87;
	@%p746 bra 	$L__BB1_1215;
	st.local.u32 	[%rd65], %r145;
	mov.u64 	%rd833, $str$19;
	cvta.global.u64 	%rd834, %rd833;
	{ // callseq 39, 0
	.param .b64 param0;
	st.param.b64 	[param0], %rd834;
	.param .b64 param1;
	st.param.b64 	[param1], %rd714;
	.param .b32 retval0;
	call.uni (retval0), 
	vprintf, 
	(
	param0, 
	param1
	);
	ld.param.b32 	%r450, [retval0];
	} // callseq 39
	mov.b16 	%rs203, 1;
	bra.uni 	$L__BB1_1215;
$L__BB1_1206:
	st.local.u32 	[%rd65], %r145;
	mov.u64 	%rd836, $str$18;
	cvta.global.u64 	%rd837, %rd836;
	{ // callseq 40, 0
	.param .b64 param0;
	st.param.b64 	[param0], %rd837;
	.param .b64 param1;
	st.param.b64 	[param1], %rd714;
	.param .b32 retval0;
	call.uni (retval0), 
	vprintf, 
	(
	param0, 
	param1
	);
	ld.param.b32 	%r452, [retval0];
	} // callseq 40
	mov.b16 	%rs203, 1;
	bra.uni 	$L__BB1_1215;
$L__BB1_1207:
	setp.eq.s32 	%p747, %r144, 79;
	@%p747 bra 	$L__BB1_1210;
	setp.ne.s32 	%p748, %r144, 83;
	@%p748 bra 	$L__BB1_1215;
	st.local.u32 	[%rd65], %r145;
	mov.u64 	%rd839, $str$17;
	cvta.global.u64 	%rd840, %rd839;
	{ // callseq 41, 0
	.param .b64 param0;
	st.param.b64 	[param0], %rd840;
	.param .b64 param1;
	st.param.b64 	[param1], %rd714;
	.param .b32 retval0;
	call.uni (retval0), 
	vprintf, 
	(
	param0, 
	param1
	);
	ld.param.b32 	%r454, [retval0];
	} // callseq 41
	mov.b16 	%rs203, 1;
	bra.uni 	$L__BB1_1215;
$L__BB1_1210:
	st.local.u32 	[%rd65], %r145;
	mov.u64 	%rd842, $str$16;
	cvta.global.u64 	%rd843, %rd842;
	{ // callseq 42, 0
	.param .b64 param0;
	st.param.b64 	[param0], %rd843;
	.param .b64 param1;
	st.param.b64 	[param1], %rd714;
	.param .b32 retval0;
	call.uni (retval0), 
	vprintf, 
	(
	param0, 
	param1
	);
	ld.param.b32 	%r456, [retval0];
	} // callseq 42
	mov.b16 	%rs203, 1;
	bra.uni 	$L__BB1_1215;
$L__BB1_1211:
	setp.eq.s32 	%p749, %r144, 82;
	@%p749 bra 	$L__BB1_1214;
	setp.ne.s32 	%p750, %r144, 86;
	@%p750 bra 	$L__BB1_1215;
	st.local.u32 	[%rd65], %r145;
	mov.u64 	%rd845, $str$15;
	cvta.global.u64 	%rd846, %rd845;
	{ // callseq 43, 0
	.param .b64 param0;
	st.param.b64 	[param0], %rd846;
	.param .b64 param1;
	st.param.b64 	[param1], %rd714;
	.param .b32 retval0;
	call.uni (retval0), 
	vprintf, 
	(
	param0, 
	param1
	);
	ld.param.b32 	%r458, [retval0];
	} // callseq 43
	mov.b16 	%rs203, 1;
	bra.uni 	$L__BB1_1215;
$L__BB1_1214:
	st.local.u32 	[%rd65], %r145;
	mov.u64 	%rd848, $str$14;
	cvta.global.u64 	%rd849, %rd848;
	{ // callseq 44, 0
	.param .b64 param0;
	st.param.b64 	[param0], %rd849;
	.param .b64 param1;
	st.param.b64 	[param1], %rd714;
	.param .b32 retval0;
	call.uni (retval0), 
	vprintf, 
	(
	param0, 
	param1
	);
	ld.param.b32 	%r460, [retval0];
	} // callseq 44
	mov.b16 	%rs203, 1;
$L__BB1_1215:
	setp.eq.s32 	%p751, %r129, 2;
	@%p751 bra 	$L__BB1_1231;
	setp.eq.s32 	%p752, %r126, 1;
	ld.local.u8 	%r462, [%rd68+39];
	add.s32 	%r146, %r462, %r128;
	add.s32 	%r463, %r787, 3;
	ld.local.s8 	%r464, [%rd68+49];
	ld.local.s8 	%r147, [%rd68+59];
	ld.local.f32 	%f91, [%rd69+76];
	cvt.f64.f32 	%fd8, %f91;
	st.local.v4.u32 	[%rd65], {%r463, %r146, %r464, %r147};
	st.local.f64 	[%rd65+16], %fd8;
	cvta.global.u64 	%rd852, %rd809;
	{ // callseq 45, 0
	.param .b64 param0;
	st.param.b64 	[param0], %rd852;
	.param .b64 param1;
	st.param.b64 	[param1], %rd714;
	.param .b32 retval0;
	call.uni (retval0), 
	vprintf, 
	(
	param0, 
	param1
	);
	ld.param.b32 	%r465, [retval0];
	} // callseq 45
	@%p752 bra 	$L__BB1_1227;
	setp.eq.s32 	%p753, %r126, 2;
	@%p753 bra 	$L__BB1_1223;
	setp.ne.s32 	%p754, %r126, 0;
	@%p754 bra 	$L__BB1_1231;
	setp.eq.s32 	%p755, %r146, 83;
	@%p755 bra 	$L__BB1_1222;
	setp.ne.s32 	%p756, %r146, 87;
	@%p756 bra 	$L__BB1_1231;
	st.local.u32 	[%rd65], %r147;
	mov.u64 	%rd854, $str$19;
	cvta.global.u64 	%rd855, %rd854;
	{ // callseq 46, 0
	.param .b64 param0;
	st.param.b64 	[param0], %rd855;
	.param .b64 param1;
	st.param.b64 	[param1], %rd714;
	.param .b32 retval0;
	call.uni (retval0), 
	vprintf, 
	(
	param0, 
	param1
	);
	ld.param.b32 	%r467, [retval0];
	} // callseq 46
	mov.b16 	%rs203, 1;
	bra.uni 	$L__BB1_1231;
$L__BB1_1222:
	st.local.u32 	[%rd65], %r147;
	mov.u64 	%rd857, $str$18;
	cvta.global.u64 	%rd858, %rd857;
	{ // callseq 47, 0
	.param .b64 param0;
	st.param.b64 	[param0], %rd858;
	.param .b64 param1;
	st.param.b64 	[param1], %rd714;
	.param .b32 retval0;
	call.uni (retval0), 
	vprintf, 
	(
	param0, 
	param1
	);
	ld.param.b32 	%r469, [retval0];
	} // callseq 47
	mov.b16 	%rs203, 1;
	bra.uni 	$L__BB1_1231;
$L__BB1_1223:
	setp.eq.s32 	%p757, %r146, 79;
	@%p757 bra 	$L__BB1_1226;
	setp.ne.s32 	%p758, %r146, 83;
	@%p758 bra 	$L__BB1_1231;
	st.local.u32 	[%rd65], %r147;
	mov.u64 	%rd860, $str$17;
	cvta.global.u64 	%rd861, %rd860;
	{ // callseq 48, 0
	.param .b64 param0;
	st.param.b64 	[param0], %rd861;
	.param .b64 param1;
	st.param.b64 	[param1], %rd714;
	.param .b32 retval0;
	call.uni (retval0), 
	vprintf, 
	(
	param0, 
	param1
	);
	ld.param.b32 	%r471, [retval0];
	} // callseq 48
	mov.b16 	%rs203, 1;
	bra.uni 	$L__BB1_1231;
$L__BB1_1226:
	st.local.u32 	[%rd65], %r147;
	mov.u64 	%rd863, $str$16;
	cvta.global.u64 	%rd864, %rd863;
	{ // callseq 49, 0
	.param .b64 param0;
	st.param.b64 	[param0], %rd864;
	.param .b64 param1;
	st.param.b64 	[param1], %rd714;
	.param .b32 retval0;
	call.uni (retval0), 
	vprintf, 
	(
	param0, 
	param1
	);
	ld.param.b32 	%r473, [retval0];
	} // callseq 49
	mov.b16 	%rs203, 1;
	bra.uni 	$L__BB1_1231;
$L__BB1_1227:
	setp.eq.s32 	%p759, %r146, 82;
	@%p759 bra 	$L__BB1_1230;
	setp.ne.s32 	%p760, %r146, 86;
	@%p760 bra 	$L__BB1_1231;
	st.local.u32 	[%rd65], %r147;
	mov.u64 	%rd866, $str$15;
	cvta.global.u64 	%rd867, %rd866;
	{ // callseq 50, 0
	.param .b64 param0;
	st.param.b64 	[param0], %rd867;
	.param .b64 param1;
	st.param.b64 	[param1], %rd714;
	.param .b32 retval0;
	call.uni (retval0), 
	vprintf, 
	(
	param0, 
	param1
	);
	ld.param.b32 	%r475, [retval0];
	} // callseq 50
	mov.b16 	%rs203, 1;
	bra.uni 	$L__BB1_1231;
$L__BB1_1230:
	st.local.u32 	[%rd65], %r147;
	mov.u64 	%rd869, $str$14;
	cvta.global.u64 	%rd870, %rd869;
	{ // callseq 51, 0
	.param .b64 param0;
	st.param.b64 	[param0], %rd870;
	.param .b64 param1;
	st.param.b64 	[param1], %rd714;
	.param .b32 retval0;
	call.uni (retval0), 
	vprintf, 
	(
	param0, 
	param1
	);
	ld.param.b32 	%r477, [retval0];
	} // callseq 51
	mov.b16 	%rs203, 1;
$L__BB1_1231:
	and.b16  	%rs185, %rs203, 255;
	setp.ne.s16 	%p761, %rs185, 0;
	@%p761 bra 	$L__BB1_1233;
	mov.u64 	%rd872, $str$20;
	cvta.global.u64 	%rd873, %rd872;
	{ // callseq 52, 0
	.param .b64 param0;
	st.param.b64 	[param0], %rd873;
	.param .b64 param1;
	st.param.b64 	[param1], 0;
	.param .b32 retval0;
	call.uni (retval0), 
	vprintf, 
	(
	param0, 
	param1
	);
	ld.param.b32 	%r479, [retval0];
	} // callseq 52
$L__BB1_1233:
	mov.u64 	%rd874, $str$21;
	cvta.global.u64 	%rd875, %rd874;
	{ // callseq 53, 0
	.param .b64 param0;
	st.param.b64 	[param0], %rd875;
	.param .b64 param1;
	st.param.b64 	[param1], 0;
	.param .b32 retval0;
	call.uni (retval0), 
	vprintf, 
	(
	param0, 
	param1
	);
	ld.param.b32 	%r481, [retval0];
	} // callseq 53
	min.s32 	%r148, %r124, 30;
	setp.eq.s32 	%p762, %r124, 0;
	@%p762 bra 	$L__BB1_1241;
	and.b32  	%r149, %r148, 3;
	setp.lt.u32 	%p763, %r124, 4;
	mov.b32 	%r789, 0;
	@%p763 bra 	$L__BB1_1237;
	and.b32  	%r789, %r148, 28;
	mov.b32 	%r788, 0;
$L__BB1_1236:
	add.s32 	%r485, %r788, %r127;
	cvt.u64.u32 	%rd876, %r485;
	add.s64 	%rd877, %rd9, %rd876;
	ld.global.s8 	%r486, [%rd877];
	st.local.u32 	[%rd65], %r486;
	mov.u64 	%rd878, $str$22;
	cvta.global.u64 	%rd879, %rd878;
	{ // callseq 54, 0
	.param .b64 param0;
	st.param.b64 	[param0], %rd879;
	.param .b64 param1;
	st.param.b64 	[param1], %rd714;
	.param .b32 retval0;
	call.uni (retval0), 
	vprintf, 
	(
	param0, 
	param1
	);
	ld.param.b32 	%r487, [retval0];
	} // callseq 54
	ld.global.s8 	%r489, [%rd877+1];
	st.local.u32 	[%rd65], %r489;
	{ // callseq 55, 0
	.param .b64 param0;
	st.param.b64 	[param0], %rd879;
	.param .b64 param1;
	st.param.b64 	[param1], %rd714;
	.param .b32 retval0;
	call.uni (retval0), 
	vprintf, 
	(
	param0, 
	param1
	);
	ld.param.b32 	%r490, [retval0];
	} // callseq 55
	ld.global.s8 	%r492, [%rd877+2];
	st.local.u32 	[%rd65], %r492;
	{ // callseq 56, 0
	.param .b64 param0;
	st.param.b64 	[param0], %rd879;
	.param .b64 param1;
	st.param.b64 	[param1], %rd714;
	.param .b32 retval0;
	call.uni (retval0), 
	vprintf, 
	(
	param0, 
	param1
	);
	ld.param.b32 	%r493, [retval0];
	} // callseq 56
	ld.global.s8 	%r495, [%rd877+3];
	st.local.u32 	[%rd65], %r495;
	{ // callseq 57, 0
	.param .b64 param0;
	st.param.b64 	[param0], %rd879;
	.param .b64 param1;
	st.param.b64 	[param1], %rd714;
	.param .b32 retval0;
	call.uni (retval0), 
	vprintf, 
	(
	param0, 
	param1
	);
	ld.param.b32 	%r496, [retval0];
	} // callseq 57
	add.s32 	%r788, %r788, 4;
	setp.ne.s32 	%p764, %r788, %r789;
	@%p764 bra 	$L__BB1_1236;
$L__BB1_1237:
	setp.eq.s32 	%p765, %r149, 0;
	@%p765 bra 	$L__BB1_1241;
	add.s32 	%r498, %r789, %r127;
	cvt.u64.u32 	%rd881, %r498;
	add.s64 	%rd882, %rd9, %rd881;
	ld.global.s8 	%r499, [%rd882];
	st.local.u32 	[%rd65], %r499;
	mov.u64 	%rd883, $str$22;
	cvta.global.u64 	%rd884, %rd883;
	{ // callseq 58, 0
	.param .b64 param0;
	st.param.b64 	[param0], %rd884;
	.param .b64 param1;
	st.param.b64 	[param1], %rd714;
	.param .b32 retval0;
	call.uni (retval0), 
	vprintf, 
	(
	param0, 
	param1
	);
	ld.param.b32 	%r500, [retval0];
	} // callseq 58
	setp.eq.s32 	%p766, %r149, 1;
	@%p766 bra 	$L__BB1_1241;
	cvt.u64.u16 	%rd886, %rs33;
	cvt.u64.u32 	%rd887, %r789;
	add.s64 	%rd888, %rd887, %rd886;
	add.s64 	%rd70, %rd9, %rd888;
	ld.global.s8 	%r502, [%rd70+1];
	st.local.u32 	[%rd65], %r502;
	cvta.global.u64 	%rd890, %rd883;
	{ // callseq 59, 0
	.param .b64 param0;
	st.param.b64 	[param0], %rd890;
	.param .b64 param1;
	st.param.b64 	[param1], %rd714;
	.param .b32 retval0;
	call.uni (retval0), 
	vprintf, 
	(
	param0, 
	param1
	);
	ld.param.b32 	%r503, [retval0];
	} // callseq 59
	setp.eq.s32 	%p767, %r149, 2;
	@%p767 bra 	$L__BB1_1241;
	ld.global.s8 	%r505, [%rd70+2];
	st.local.u32 	[%rd65], %r505;
	cvta.global.u64 	%rd893, %rd883;
	{ // callseq 60, 0
	.param .b64 param0;
	st.param.b64 	[param0], %rd893;
	.param .b64 param1;
	st.param.b64 	[param1], %rd714;
	.param .b32 retval0;
	call.uni (retval0), 
	vprintf, 
	(
	param0, 
	param1
	);
	ld.param.b32 	%r506, [retval0];
	} // callseq 60
$L__BB1_1241:
	setp.eq.s32 	%p768, %r124, 0;
	mov.u64 	%rd895, $str$23;
	cvta.global.u64 	%rd896, %rd895;
	{ // callseq 61, 0
	.param .b64 param0;
	st.param.b64 	[param0], %rd896;
	.param .b64 param1;
	st.param.b64 	[param1], 0;
	.param .b32 retval0;
	call.uni (retval0), 
	vprintf, 
	(
	param0, 
	param1
	);
	ld.param.b32 	%r508, [retval0];
	} // callseq 61
	mov.u64 	%rd897, $str$24;
	cvta.global.u64 	%rd898, %rd897;
	{ // callseq 62, 0
	.param .b64 param0;
	st.param.b64 	[param0], %rd898;
	.param .b64 param1;
	st.param.b64 	[param1], 0;
	.param .b32 retval0;
	call.uni (retval0), 
	vprintf, 
	(
	param0, 
	param1
	);
	ld.param.b32 	%r510, [retval0];
	} // callseq 62
	@%p768 bra 	$L__BB1_1249;
	and.b32  	%r154, %r148, 3;
	setp.lt.u32 	%p769, %r124, 4;
	mov.b32 	%r791, 0;
	@%p769 bra 	$L__BB1_1245;
	and.b32  	%r791, %r148, 28;
	mov.b32 	%r790, 0;
$L__BB1_1244:
	add.s32 	%r514, %r790, %r128;
	cvt.u64.u32 	%rd899, %r514;
	add.s64 	%rd900, %rd27, %rd899;
	ld.s8 	%r515, [%rd900];
	st.local.u32 	[%rd65], %r515;
	mov.u64 	%rd901, $str$22;
	cvta.global.u64 	%rd902, %rd901;
	{ // callseq 63, 0
	.param .b64 param0;
	st.param.b64 	[param0], %rd902;
	.param .b64 param1;
	st.param.b64 	[param1], %rd714;
	.param .b32 retval0;
	call.uni (retval0), 
	vprintf, 
	(
	param0, 
	param1
	);
	ld.param.b32 	%r516, [retval0];
	} // callseq 63
	ld.s8 	%r518, [%rd900+1];
	st.local.u32 	[%rd65], %r518;
	{ // callseq 64, 0
	.param .b64 param0;
	st.param.b64 	[param0], %rd902;
	.param .b64 param1;
	st.param.b64 	[param1], %rd714;
	.param .b32 retval0;
	call.uni (retval0), 
	vprintf, 
	(
	param0, 
	param1
	);
	ld.param.b32 	%r519, [retval0];
	} // callseq 64
	ld.s8 	%r521, [%rd900+2];
	st.local.u32 	[%rd65], %r521;
	{ // callseq 65, 0
	.param .b64 param0;
	st.param.b64 	[param0], %rd902;
	.param .b64 param1;
	st.param.b64 	[param1], %rd714;
	.param .b32 retval0;
	call.uni (retval0), 
	vprintf, 
	(
	param0, 
	param1
	);
	ld.param.b32 	%r522, [retval0];
	} // callseq 65
	ld.s8 	%r524, [%rd900+3];
	st.local.u32 	[%rd65], %r524;
	{ // callseq 66, 0
	.param .b64 param0;
	st.param.b64 	[param0], %rd902;
	.param .b64 param1;
	st.param.b64 	[param1], %rd714;
	.param .b32 retval0;
	call.uni (retval0), 
	vprintf, 
	(
	param0, 
	param1
	);
	ld.param.b32 	%r525, [retval0];
	} // callseq 66
	add.s32 	%r790, %r790, 4;
	setp.ne.s32 	%p770, %r790, %r791;
	@%p770 bra 	$L__BB1_1244;
$L__BB1_1245:
	setp.eq.s32 	%p771, %r154, 0;
	@%p771 bra 	$L__BB1_1249;
	add.s32 	%r527, %r791, %r128;
	cvt.u64.u32 	%rd904, %r527;
	add.s64 	%rd905, %rd27, %rd904;
	ld.s8 	%r528, [%rd905];
	st.local.u32 	[%rd65], %r528;
	mov.u64 	%rd906, $str$22;
	cvta.global.u64 	%rd907, %rd906;
	{ // callseq 67, 0
	.param .b64 param0;
	st.param.b64 	[param0], %rd907;
	.param .b64 param1;
	st.param.b64 	[param1], %rd714;
	.param .b32 retval0;
	call.uni (retval0), 
	vprintf, 
	(
	param0, 
	param1
	);
	ld.param.b32 	%r529, [retval0];
	} // callseq 67
	setp.eq.s32 	%p772, %r154, 1;
	@%p772 bra 	$L__BB1_1249;
	cvt.u64.u16 	%rd909, %rs34;
	cvt.u64.u32 	%rd910, %r791;
	add.s64 	%rd911, %rd910, %rd909;
	add.s64 	%rd71, %rd27, %rd911;
	ld.s8 	%r531, [%rd71+1];
	st.local.u32 	[%rd65], %r531;
	cvta.global.u64 	%rd913, %rd906;
	{ // callseq 68, 0
	.param .b64 param0;
	st.param.b64 	[param0], %rd913;
	.param .b64 param1;
	st.param.b64 	[param1], %rd714;
	.param .b32 retval0;
	call.uni (retval0), 
	vprintf, 
	(
	param0, 
	param1
	);
	ld.param.b32 	%r532, [retval0];
	} // callseq 68
	setp.eq.s32 	%p773, %r154, 2;
	@%p773 bra 	$L__BB1_1249;
	ld.s8 	%r534, [%rd71+2];
	st.local.u32 	[%rd65], %r534;
	cvta.global.u64 	%rd916, %rd906;
	{ // callseq 69, 0
	.param .b64 param0;
	st.param.b64 	[param0], %rd916;
	.param .b64 param1;
	st.param.b64 	[param1], %rd714;
	.param .b32 retval0;
	call.uni (retval0), 
	vprintf, 
	(
	param0, 
	param1
	);
	ld.param.b32 	%r535, [retval0];
	} // callseq 69
$L__BB1_1249:
	mov.u64 	%rd918, $str$25;
	cvta.global.u64 	%rd919, %rd918;
	{ // callseq 70, 0
	.param .b64 param0;
	st.param.b64 	[param0], %rd919;
	.param .b64 param1;
	st.param.b64 	[param1], 0;
	.param .b32 retval0;
	call.uni (retval0), 
	vprintf, 
	(
	param0, 
	param1
	);
	ld.param.b32 	%r537, [retval0];
	} // callseq 70
$L__BB1_1250:
	ld.local.f32 	%f29, [%rd8+32];
	setp.ltu.f32 	%p774, %f29, 0f3F19999A;
	@%p774 bra 	$L__BB1_1252;
	ld.param.u32 	%r728, [_Z34enhanced_protein_kmer_match_kernelPK15TranslatedFramePKjiPK15ProteinDatabaseP12ProteinMatchPjjb_param_6];
	ld.param.u64 	%rd981, [_Z34enhanced_protein_kmer_match_kernelPK15TranslatedFramePKjiPK15ProteinDatabaseP12ProteinMatchPjjb_param_4];
	cvta.to.global.u64 	%rd920, %rd981;
	mul.lo.s32 	%r539, %r728, %r1;
	mul.wide.u32 	%rd921, %r539, 164;
	add.s64 	%rd922, %rd920, %rd921;
	mul.wide.u32 	%rd923, %r793, 164;
	add.s64 	%rd924, %rd922, %rd923;
	ld.local.u32 	%r540, [%rd8];
	ld.local.u8 	%rs186, [%rd8+4];
	ld.local.u32 	%r541, [%rd8+8];
	ld.local.u32 	%r542, [%rd8+12];
	ld.local.u32 	%r543, [%rd8+16];
	ld.local.u32 	%r544, [%rd8+20];
	ld.local.u16 	%rs187, [%rd8+24];
	ld.local.f32 	%f92, [%rd8+28];
	ld.local.u32 	%r545, [%rd8+36];
	ld.local.u32 	%r546, [%rd8+40];
	ld.local.u32 	%r547, [%rd8+44];
	ld.local.u32 	%r548, [%rd8+48];
	ld.local.u32 	%r549, [%rd8+52];
	ld.local.u32 	%r550, [%rd8+56];
	ld.local.u32 	%r551, [%rd8+60];
	.pragma "used_bytes_mask 7";
	ld.local.u32 	%r552, [%rd8+64];
	bfe.u32 	%r553, %r552, 16, 8;
	ld.local.f32 	%f93, [%rd8+68];
	ld.local.f32 	%f94, [%rd8+72];
	ld.local.f32 	%f95, [%rd8+76];
	ld.local.f32 	%f96, [%rd8+80];
	ld.local.f32 	%f97, [%rd8+84];
	ld.local.f32 	%f98, [%rd8+88];
	ld.local.f32 	%f99, [%rd8+92];
	ld.local.f32 	%f100, [%rd8+96];
	ld.local.f32 	%f101, [%rd8+100];
	ld.local.f32 	%f102, [%rd8+104];
	ld.local.u32 	%r554, [%rd8+108];
	ld.local.u32 	%r555, [%rd8+112];
	ld.local.u32 	%r556, [%rd8+116];
	ld.local.u32 	%r557, [%rd8+120];
	ld.local.u32 	%r558, [%rd8+124];
	ld.local.u32 	%r559, [%rd8+128];
	ld.local.u32 	%r560, [%rd8+132];
	ld.local.u32 	%r561, [%rd8+136];
	ld.local.u32 	%r562, [%rd8+140];
	ld.local.u32 	%r563, [%rd8+144];
	ld.local.u32 	%r564, [%rd8+148];
	ld.local.u32 	%r565, [%rd8+152];
	ld.local.u32 	%r566, [%rd8+156];
	ld.local.u32 	%r567, [%rd8+160];
	st.global.u32 	[%rd924], %r540;
	st.global.u8 	[%rd924+4], %rs186;
	st.global.u32 	[%rd924+8], %r541;
	st.global.u32 	[%rd924+12], %r542;
	st.global.u32 	[%rd924+16], %r543;
	st.global.u32 	[%rd924+20], %r544;
	st.global.u16 	[%rd924+24], %rs187;
	st.global.f32 	[%rd924+28], %f92;
	st.global.f32 	[%rd924+32], %f29;
	st.global.u32 	[%rd924+36], %r545;
	st.global.u32 	[%rd924+40], %r546;
	st.global.u32 	[%rd924+44], %r547;
	st.global.u32 	[%rd924+48], %r548;
	st.global.u32 	[%rd924+52], %r549;
	st.global.u32 	[%rd924+56], %r550;
	st.global.u32 	[%rd924+60], %r551;
	bfe.u32 	%r568, %r552, 8, 8;
	cvt.u16.u32 	%rs188, %r568;
	bfe.u32 	%r569, %r552, 0, 8;
	cvt.u16.u32 	%rs189, %r569;
	st.global.v2.u8 	[%rd924+64], {%rs189, %rs188};
	st.global.u8 	[%rd924+66], %r553;
	st.global.f32 	[%rd924+68], %f93;
	st.global.f32 	[%rd924+72], %f94;
	st.global.f32 	[%rd924+76], %f95;
	st.global.f32 	[%rd924+80], %f96;
	st.global.f32 	[%rd924+84], %f97;
	st.global.f32 	[%rd924+88], %f98;
	st.global.f32 	[%rd924+92], %f99;
	st.global.f32 	[%rd924+96], %f100;
	st.global.f32 	[%rd924+100], %f101;
	st.global.f32 	[%rd924+104], %f102;
	st.global.u32 	[%rd924+108], %r554;
	st.global.u32 	[%rd924+112], %r555;
	st.global.u32 	[%rd924+116], %r556;
	st.global.u32 	[%rd924+120], %r557;
	st.global.u32 	[%rd924+124], %r558;
	st.global.u32 	[%rd924+128], %r559;
	st.global.u32 	[%rd924+132], %r560;
	st.global.u32 	[%rd924+136], %r561;
	st.global.u32 	[%rd924+140], %r562;
	st.global.u32 	[%rd924+144], %r563;
	st.global.u32 	[%rd924+148], %r564;
	st.global.u32 	[%rd924+152], %r565;
	st.global.u32 	[%rd924+156], %r566;
	st.global.u32 	[%rd924+160], %r567;
	add.s32 	%r793, %r793, 1;
$L__BB1_1252:
	ld.param.u32 	%r729, [_Z34enhanced_protein_kmer_match_kernelPK15TranslatedFramePKjiPK15ProteinDatabaseP12ProteinMatchPjjb_param_6];
	add.s32 	%r740, %r740, 1;
	setp.lt.s32 	%p775, %r740, %r738;
	setp.lt.u32 	%p776, %r793, %r729;
	and.pred  	%p777, %p775, %p776;
	@%p777 bra 	$L__BB1_15;
$L__BB1_1253:
	add.s32 	%r732, %r732, 1;
	setp.ne.s32 	%p778, %r732, %r2;
	@%p778 bra 	$L__BB1_4;
	ld.param.u32 	%r730, [_Z34enhanced_protein_kmer_match_kernelPK15TranslatedFramePKjiPK15ProteinDatabaseP12ProteinMatchPjjb_param_6];
	ld.param.u64 	%rd982, [_Z34enhanced_protein_kmer_match_kernelPK15TranslatedFramePKjiPK15ProteinDatabaseP12ProteinMatchPjjb_param_4];
	cvta.to.global.u64 	%rd925, %rd982;
	mul.lo.s32 	%r570, %r730, %r1;
	mul.wide.u32 	%rd926, %r570, 164;
	add.s64 	%rd72, %rd925, %rd926;
	setp.lt.u32 	%p779, %r793, 2;
	mov.u32 	%r828, %r793;
	@%p779 bra 	$L__BB1_1314;
	ld.global.f32 	%f214, [%rd72+28];
	add.s32 	%r164, %r793, -1;
	add.s32 	%r574, %r793, -2;
	and.b32  	%r165, %r164, 15;
	setp.lt.u32 	%p780, %r574, 15;
	mov.b32 	%r808, 0;
	mov.b32 	%r797, 1;
	@%p780 bra 	$L__BB1_1258;
	and.b32  	%r166, %r164, -16;
	mov.b32 	%r808, 0;
	mov.b32 	%r797, 1;
$L__BB1_1257:
	.pragma "nounroll";
	mul.wide.u32 	%rd927, %r797, 164;
	add.s64 	%rd928, %rd72, %rd927;
	ld.global.f32 	%f104, [%rd928+28];
	setp.gt.f32 	%p781, %f104, %f214;
	selp.f32 	%f105, %f104, %f214, %p781;
	selp.b32 	%r577, %r797, %r808, %p781;
	add.s32 	%r578, %r797, 1;
	ld.global.f32 	%f106, [%rd928+192];
	setp.gt.f32 	%p782, %f106, %f105;
	selp.f32 	%f107, %f106, %f105, %p782;
	selp.b32 	%r579, %r578, %r577, %p782;
	add.s32 	%r580, %r797, 2;
	ld.global.f32 	%f108, [%rd928+356];
	setp.gt.f32 	%p783, %f108, %f107;
	selp.f32 	%f109, %f108, %f107, %p783;
	selp.b32 	%r581, %r580, %r579, %p783;
	add.s32 	%r582, %r797, 3;
	ld.global.f32 	%f110, [%rd928+520];
	setp.gt.f32 	%p784, %f110, %f109;
	selp.f32 	%f111, %f110, %f109, %p784;
	selp.b32 	%r583, %r582, %r581, %p784;
	add.s32 	%r584, %r797, 4;
	ld.global.f32 	%f112, [%rd928+684];
	setp.gt.f32 	%p785, %f112, %f111;
	selp.f32 	%f113, %f112, %f111, %p785;
	selp.b32 	%r585, %r584, %r583, %p785;
	add.s32 	%r586, %r797, 5;
	ld.global.f32 	%f114, [%rd928+848];
	setp.gt.f32 	%p786, %f114, %f113;
	selp.f32 	%f115, %f114, %f113, %p786;
	selp.b32 	%r587, %r586, %r585, %p786;
	add.s32 	%r588, %r797, 6;
	ld.global.f32 	%f116, [%rd928+1012];
	setp.gt.f32 	%p787, %f116, %f115;
	selp.f32 	%f117, %f116, %f115, %p787;
	selp.b32 	%r589, %r588, %r587, %p787;
	add.s32 	%r590, %r797, 7;
	ld.global.f32 	%f118, [%rd928+1176];
	setp.gt.f32 	%p788, %f118, %f117;
	selp.f32 	%f119, %f118, %f117, %p788;
	selp.b32 	%r591, %r590, %r589, %p788;
	add.s32 	%r592, %r797, 8;
	ld.global.f32 	%f120, [%rd928+1340];
	setp.gt.f32 	%p789, %f120, %f119;
	selp.f32 	%f121, %f120, %f119, %p789;
	selp.b32 	%r593, %r592, %r591, %p789;
	add.s32 	%r594, %r797, 9;
	ld.global.f32 	%f122, [%rd928+1504];
	setp.gt.f32 	%p790, %f122, %f121;
	selp.f32 	%f123, %f122, %f121, %p790;
	selp.b32 	%r595, %r594, %r593, %p790;
	add.s32 	%r596, %r797, 10;
	ld.global.f32 	%f124, [%rd928+1668];
	setp.gt.f32 	%p791, %f124, %f123;
	selp.f32 	%f125, %f124, %f123, %p791;
	selp.b32 	%r597, %r596, %r595, %p791;
	add.s32 	%r598, %r797, 11;
	ld.global.f32 	%f126, [%rd928+1832];
	setp.gt.f32 	%p792, %f126, %f125;
	selp.f32 	%f127, %f126, %f125, %p792;
	selp.b32 	%r599, %r598, %r597, %p792;
	add.s32 	%r600, %r797, 12;
	ld.global.f32 	%f128, [%rd928+1996];
	setp.gt.f32 	%p793, %f128, %f127;
	selp.f32 	%f129, %f128, %f127, %p793;
	selp.b32 	%r601, %r600, %r599, %p793;
	add.s32 	%r602, %r797, 13;
	ld.global.f32 	%f130, [%rd928+2160];
	setp.gt.f32 	%p794, %f130, %f129;
	selp.f32 	%f131, %f130, %f129, %p794;
	selp.b32 	%r603, %r602, %r601, %p794;
	add.s32 	%r604, %r797, 14;
	ld.global.f32 	%f132, [%rd928+2324];
	setp.gt.f32 	%p795, %f132, %f131;
	selp.f32 	%f133, %f132, %f131, %p795;
	selp.b32 	%r605, %r604, %r603, %p795;
	add.s32 	%r606, %r797, 15;
	ld.global.f32 	%f134, [%rd928+2488];
	setp.gt.f32 	%p796, %f134, %f133;
	selp.f32 	%f214, %f134, %f133, %p796;
	selp.b32 	%r808, %r606, %r605, %p796;
	add.s32 	%r797, %r797, 16;
	setp.ne.s32 	%p797, %r606, %r166;
	@%p797 bra 	$L__BB1_1257;
$L__BB1_1258:
	setp.eq.s32 	%p798, %r165, 0;
	@%p798 bra 	$L__BB1_1267;
	and.b32  	%r174, %r164, 7;
	setp.lt.u32 	%p799, %r165, 8;
	@%p799 bra 	$L__BB1_1261;
	mul.wide.u32 	%rd929, %r797, 164;
	add.s64 	%rd930, %rd72, %rd929;
	ld.global.f32 	%f136, [%rd930+28];
	setp.gt.f32 	%p800, %f136, %f214;
	selp.f32 	%f137, %f136, %f214, %p800;
	selp.b32 	%r608, %r797, %r808, %p800;
	add.s32 	%r609, %r797, 1;
	ld.global.f32 	%f138, [%rd930+192];
	setp.gt.f32 	%p801, %f138, %f137;
	selp.f32 	%f139, %f138, %f137, %p801;
	selp.b32 	%r610, %r609, %r608, %p801;
	add.s32 	%r611, %r797, 2;
	ld.global.f32 	%f140, [%rd930+356];
	setp.gt.f32 	%p802, %f140, %f139;
	selp.f32 	%f141, %f140, %f139, %p802;
	selp.b32 	%r612, %r611, %r610, %p802;
	add.s32 	%r613, %r797, 3;
	ld.global.f32 	%f142, [%rd930+520];
	setp.gt.f32 	%p803, %f142, %f141;
	selp.f32 	%f143, %f142, %f141, %p803;
	selp.b32 	%r614, %r613, %r612, %p803;
	add.s32 	%r615, %r797, 4;
	ld.global.f32 	%f144, [%rd930+684];
	setp.gt.f32 	%p804, %f144, %f143;
	selp.f32 	%f145, %f144, %f143, %p804;
	selp.b32 	%r616, %r615, %r614, %p804;
	add.s32 	%r617, %r797, 5;
	ld.global.f32 	%f146, [%rd930+848];
	setp.gt.f32 	%p805, %f146, %f145;
	selp.f32 	%f147, %f146, %f145, %p805;
	selp.b32 	%r618, %r617, %r616, %p805;
	add.s32 	%r619, %r797, 6;
	ld.global.f32 	%f148, [%rd930+1012];
	setp.gt.f32 	%p806, %f148, %f147;
	selp.f32 	%f149, %f148, %f147, %p806;
	selp.b32 	%r620, %r619, %r618, %p806;
	add.s32 	%r621, %r797, 7;
	ld.global.f32 	%f150, [%rd930+1176];
	setp.gt.f32 	%p807, %f150, %f149;
	selp.f32 	%f214, %f150, %f149, %p807;
	selp.b32 	%r808, %r621, %r620, %p807;
	add.s32 	%r797, %r797, 8;
$L__BB1_1261:
	setp.eq.s32 	%p808, %r174, 0;
	@%p808 bra 	$L__BB1_1267;
	and.b32  	%r180, %r164, 3;
	setp.lt.u32 	%p809, %r174, 4;
	@%p809 bra 	$L__BB1_1264;
	mul.wide.u32 	%rd931, %r797, 164;
	add.s64 	%rd932, %rd72, %rd931;
	ld.global.f32 	%f152, [%rd932+28];
	setp.gt.f32 	%p810, %f152, %f214;
	selp.f32 	%f153, %f152, %f214, %p810;
	selp.b32 	%r623, %r797, %r808, %p810;
	add.s32 	%r624, %r797, 1;
	ld.global.f32 	%f154, [%rd932+192];
	setp.gt.f32 	%p811, %f154, %f153;
	selp.f32 	%f155, %f154, %f153, %p811;
	selp.b32 	%r625, %r624, %r623, %p811;
	add.s32 	%r626, %r797, 2;
	ld.global.f32 	%f156, [%rd932+356];
	setp.gt.f32 	%p812, %f156, %f155;
	selp.f32 	%f157, %f156, %f155, %p812;
	selp.b32 	%r627, %r626, %r625, %p812;
	add.s32 	%r628, %r797, 3;
	ld.global.f32 	%f158, [%rd932+520];
	setp.gt.f32 	%p813, %f158, %f157;
	selp.f32 	%f214, %f158, %f157, %p813;
	selp.b32 	%r808, %r628, %r627, %p813;
	add.s32 	%r797, %r797, 4;
$L__BB1_1264:
	setp.eq.s32 	%p814, %r180, 0;
	@%p814 bra 	$L__BB1_1267;
	mov.b32 	%r807, 0;
$L__BB1_1266:
	.pragma "nounroll";
	mul.wide.u32 	%rd933, %r797, 164;
	add.s64 	%rd934, %rd72, %rd933;
	ld.global.f32 	%f159, [%rd934+28];
	setp.gt.f32 	%p815, %f159, %f214;
	selp.f32 	%f214, %f159, %f214, %p815;
	selp.b32 	%r808, %r797, %r808, %p815;
	add.s32 	%r797, %r797, 1;
	add.s32 	%r807, %r807, 1;
	setp.ne.s32 	%p816, %r807, %r180;
	@%p816 bra 	$L__BB1_1266;
$L__BB1_1267:
	and.b32  	%r193, %r793, 15;
	setp.lt.u32 	%p817, %r793, 16;
	mov.b32 	%r815, 0;
	mov.u32 	%r823, %r815;
	@%p817 bra 	$L__BB1_1270;
	and.b32  	%r815, %r793, -16;
	mov.b32 	%r809, 0;
	mov.u32 	%r823, %r809;
$L__BB1_1269:
	.pragma "nounroll";
	mul.wide.u32 	%rd935, %r809, 164;
	add.s64 	%rd936, %rd72, %rd935;
	ld.global.f32 	%f160, [%rd936+28];
	setp.eq.f32 	%p818, %f160, %f214;
	selp.u32 	%r633, 1, 0, %p818;
	add.s32 	%r634, %r823, %r633;
	ld.global.f32 	%f161, [%rd936+192];
	setp.eq.f32 	%p819, %f161, %f214;
	selp.u32 	%r635, 1, 0, %p819;
	add.s32 	%r636, %r634, %r635;
	ld.global.f32 	%f162, [%rd936+356];
	setp.eq.f32 	%p820, %f162, %f214;
	selp.u32 	%r637, 1, 0, %p820;
	add.s32 	%r638, %r636, %r637;
	ld.global.f32 	%f163, [%rd936+520];
	setp.eq.f32 	%p821, %f163, %f214;
	selp.u32 	%r639, 1, 0, %p821;
	add.s32 	%r640, %r638, %r639;
	ld.global.f32 	%f164, [%rd936+684];
	setp.eq.f32 	%p822, %f164, %f214;
	selp.u32 	%r641, 1, 0, %p822;
	add.s32 	%r642, %r640, %r641;
	ld.global.f32 	%f165, [%rd936+848];
	setp.eq.f32 	%p823, %f165, %f214;
	selp.u32 	%r643, 1, 0, %p823;
	add.s32 	%r644, %r642, %r643;
	ld.global.f32 	%f166, [%rd936+1012];
	setp.eq.f32 	%p824, %f166, %f214;
	selp.u32 	%r645, 1, 0, %p824;
	add.s32 	%r646, %r644, %r645;
	ld.global.f32 	%f167, [%rd936+1176];
	setp.eq.f32 	%p825, %f167, %f214;
	selp.u32 	%r647, 1, 0, %p825;
	add.s32 	%r648, %r646, %r647;
	ld.global.f32 	%f168, [%rd936+1340];
	setp.eq.f32 	%p826, %f168, %f214;
	selp.u32 	%r649, 1, 0, %p826;
	add.s32 	%r650, %r648, %r649;
	ld.global.f32 	%f169, [%rd936+1504];
	setp.eq.f32 	%p827, %f169, %f214;
	selp.u32 	%r651, 1, 0, %p827;
	add.s32 	%r652, %r650, %r651;
	ld.global.f32 	%f170, [%rd936+1668];
	setp.eq.f32 	%p828, %f170, %f214;
	selp.u32 	%r653, 1, 0, %p828;
	add.s32 	%r654, %r652, %r653;
	ld.global.f32 	%f171, [%rd936+1832];
	setp.eq.f32 	%p829, %f171, %f214;
	selp.u32 	%r655, 1, 0, %p829;
	add.s32 	%r656, %r654, %r655;
	ld.global.f32 	%f172, [%rd936+1996];
	setp.eq.f32 	%p830, %f172, %f214;
	selp.u32 	%r657, 1, 0, %p830;
	add.s32 	%r658, %r656, %r657;
	ld.global.f32 	%f173, [%rd936+2160];
	setp.eq.f32 	%p831, %f173, %f214;
	selp.u32 	%r659, 1, 0, %p831;
	add.s32 	%r660, %r658, %r659;
	ld.global.f32 	%f174, [%rd936+2324];
	setp.eq.f32 	%p832, %f174, %f214;
	selp.u32 	%r661, 1, 0, %p832;
	add.s32 	%r662, %r660, %r661;
	ld.global.f32 	%f175, [%rd936+2488];
	setp.eq.f32 	%p833, %f175, %f214;
	selp.u32 	%r663, 1, 0, %p833;
	add.s32 	%r823, %r662, %r663;
	add.s32 	%r809, %r809, 16;
	setp.ne.s32 	%p834, %r809, %r815;
	@%p834 bra 	$L__BB1_1269;
$L__BB1_1270:
	setp.eq.s32 	%p835, %r193, 0;
	@%p835 bra 	$L__BB1_1279;
	and.b32  	%r202, %r793, 7;
	setp.lt.u32 	%p836, %r193, 8;
	@%p836 bra 	$L__BB1_1273;
	mul.wide.u32 	%rd937, %r815, 164;
	add.s64 	%rd938, %rd72, %rd937;
	ld.global.f32 	%f176, [%rd938+28];
	setp.eq.f32 	%p837, %f176, %f214;
	selp.u32 	%r665, 1, 0, %p837;
	add.s32 	%r666, %r823, %r665;
	ld.global.f32 	%f177, [%rd938+192];
	setp.eq.f32 	%p838, %f177, %f214;
	selp.u32 	%r667, 1, 0, %p838;
	add.s32 	%r668, %r666, %r667;
	ld.global.f32 	%f178, [%rd938+356];
	setp.eq.f32 	%p839, %f178, %f214;
	selp.u32 	%r669, 1, 0, %p839;
	add.s32 	%r670, %r668, %r669;
	ld.global.f32 	%f179, [%rd938+520];
	setp.eq.f32 	%p840, %f179, %f214;
	selp.u32 	%r671, 1, 0, %p840;
	add.s32 	%r672, %r670, %r671;
	ld.global.f32 	%f180, [%rd938+684];
	setp.eq.f32 	%p841, %f180, %f214;
	selp.u32 	%r673, 1, 0, %p841;
	add.s32 	%r674, %r672, %r673;
	ld.global.f32 	%f181, [%rd938+848];
	setp.eq.f32 	%p842, %f181, %f214;
	selp.u32 	%r675, 1, 0, %p842;
	add.s32 	%r676, %r674, %r675;
	ld.global.f32 	%f182, [%rd938+1012];
	setp.eq.f32 	%p843, %f182, %f214;
	selp.u32 	%r677, 1, 0, %p843;
	add.s32 	%r678, %r676, %r677;
	ld.global.f32 	%f183, [%rd938+1176];
	setp.eq.f32 	%p844, %f183, %f214;
	selp.u32 	%r679, 1, 0, %p844;
	add.s32 	%r823, %r678, %r679;
	add.s32 	%r815, %r815, 8;
$L__BB1_1273:
	setp.eq.s32 	%p845, %r202, 0;
	@%p845 bra 	$L__BB1_1279;
	and.b32  	%r208, %r793, 3;
	setp.lt.u32 	%p846, %r202, 4;
	@%p846 bra 	$L__BB1_1276;
	mul.wide.u32 	%rd939, %r815, 164;
	add.s64 	%rd940, %rd72, %rd939;
	ld.global.f32 	%f184, [%rd940+28];
	setp.eq.f32 	%p847, %f184, %f214;
	selp.u32 	%r681, 1, 0, %p847;
	add.s32 	%r682, %r823, %r681;
	ld.global.f32 	%f185, [%rd940+192];
	setp.eq.f32 	%p848, %f185, %f214;
	selp.u32 	%r683, 1, 0, %p848;
	add.s32 	%r684, %r682, %r683;
	ld.global.f32 	%f186, [%rd940+356];
	setp.eq.f32 	%p849, %f186, %f214;
	selp.u32 	%r685, 1, 0, %p849;
	add.s32 	%r686, %r684, %r685;
	ld.global.f32 	%f187, [%rd940+520];
	setp.eq.f32 	%p850, %f187, %f214;
	selp.u32 	%r687, 1, 0, %p850;
	add.s32 	%r823, %r686, %r687;
	add.s32 	%r815, %r815, 4;
$L__BB1_1276:
	setp.eq.s32 	%p851, %r208, 0;
	@%p851 bra 	$L__BB1_1279;
	mov.b32 	%r822, 0;
$L__BB1_1278:
	.pragma "nounroll";
	mul.wide.u32 	%rd941, %r815, 164;
	add.s64 	%rd942, %rd72, %rd941;
	ld.global.f32 	%f188, [%rd942+28];
	setp.eq.f32 	%p852, %f188, %f214;
	selp.u32 	%r689, 1, 0, %p852;
	add.s32 	%r823, %r823, %r689;
	add.s32 	%r815, %r815, 1;
	add.s32 	%r822, %r822, 1;
	setp.ne.s32 	%p853, %r822, %r208;
	@%p853 bra 	$L__BB1_1278;
$L__BB1_1279:
	setp.eq.s32 	%p854, %r823, 1;
	@%p854 bra 	$L__BB1_1311;
	and.b32  	%r221, %r793, 3;
	setp.lt.u32 	%p855, %r793, 4;
	mov.b32 	%r836, 0;
	mov.u32 	%r828, %r836;
	@%p855 bra 	$L__BB1_1303;
	and.b32  	%r836, %r793, -4;
	mov.b32 	%r825, 0;
	mov.u32 	%r828, %r825;
$L__BB1_1282:
	mul.wide.u32 	%rd943, %r825, 164;
	add.s64 	%rd944, %rd72, %rd943;
	add.s64 	%rd76, %rd944, 28;
	ld.global.f32 	%f189, [%rd944+28];
	setp.neu.f32 	%p856, %f189, %f214;
	@%p856 bra 	$L__BB1_1287;
	setp.eq.s32 	%p857, %r828, %r825;
	@%p857 bra 	$L__BB1_1286;
	mul.wide.u32 	%rd945, %r828, 164;
	add.s64 	%rd77, %rd72, %rd945;
	add.s64 	%rd78, %rd76, -28;
	mov.b32 	%r827, 0;
$L__BB1_1285:
	mul.wide.u32 	%rd946, %r827, 4;
	add.s64 	%rd947, %rd78, %rd946;
	ld.global.u32 	%r694, [%rd947];
	add.s64 	%rd948, %rd77, %rd946;
	st.global.u32 	[%rd948], %r694;
	add.s32 	%r228, %r827, 1;
	setp.lt.u32 	%p858, %r827, 40;
	mov.u32 	%r827, %r228;
	@%p858 bra 	$L__BB1_1285;
$L__BB1_1286:
	add.s32 	%r828, %r828, 1;
$L__BB1_1287:
	ld.global.f32 	%f190, [%rd76+164];
	setp.neu.f32 	%p859, %f190, %f214;
	@%p859 bra 	$L__BB1_1292;
	add.s32 	%r695, %r825, 1;
	setp.eq.s32 	%p860, %r828, %r695;
	@%p860 bra 	$L__BB1_1291;
	mul.wide.u32 	%rd949, %r828, 164;
	add.s64 	%rd79, %rd72, %rd949;
	add.s64 	%rd80, %rd76, -28;
	mov.b32 	%r829, 0;
$L__BB1_1290:
	mul.wide.u32 	%rd950, %r829, 4;
	add.s64 	%rd951, %rd80, %rd950;
	ld.global.u32 	%r697, [%rd951+164];
	add.s64 	%rd952, %rd79, %rd950;
	st.global.u32 	[%rd952], %r697;
	add.s32 	%r232, %r829, 1;
	setp.lt.u32 	%p861, %r829, 40;
	mov.u32 	%r829, %r232;
	@%p861 bra 	$L__BB1_1290;
$L__BB1_1291:
	add.s32 	%r828, %r828, 1;
$L__BB1_1292:
	ld.global.f32 	%f191, [%rd76+328];
	setp.neu.f32 	%p862, %f191, %f214;
	@%p862 bra 	$L__BB1_1297;
	add.s32 	%r698, %r825, 2;
	setp.eq.s32 	%p863, %r828, %r698;
	@%p863 bra 	$L__BB1_1296;
	mul.wide.u32 	%rd953, %r828, 164;
	add.s64 	%rd81, %rd72, %rd953;
	add.s64 	%rd82, %rd76, -28;
	mov.b32 	%r831, 0;
$L__BB1_1295:
	mul.wide.u32 	%rd954, %r831, 4;
	add.s64 	%rd955, %rd82, %rd954;
	ld.global.u32 	%r700, [%rd955+328];
	add.s64 	%rd956, %rd81, %rd954;
	st.global.u32 	[%rd956], %r700;
	add.s32 	%r236, %r831, 1;
	setp.lt.u32 	%p864, %r831, 40;
	mov.u32 	%r831, %r236;
	@%p864 bra 	$L__BB1_1295;
$L__BB1_1296:
	add.s32 	%r828, %r828, 1;
$L__BB1_1297:
	ld.global.f32 	%f192, [%rd76+492];
	setp.neu.f32 	%p865, %f192, %f214;
	@%p865 bra 	$L__BB1_1302;
	add.s32 	%r701, %r825, 3;
	setp.eq.s32 	%p866, %r828, %r701;
	@%p866 bra 	$L__BB1_1301;
	mul.wide.u32 	%rd957, %r828, 164;
	add.s64 	%rd83, %rd72, %rd957;
	add.s64 	%rd84, %rd76, -28;
	mov.b32 	%r833, 0;
$L__BB1_1300:
	mul.wide.u32 	%rd958, %r833, 4;
	add.s64 	%rd959, %rd84, %rd958;
	ld.global.u32 	%r703, [%rd959+492];
	add.s64 	%rd960, %rd83, %rd958;
	st.global.u32 	[%rd960], %r703;
	add.s32 	%r240, %r833, 1;
	setp.lt.u32 	%p867, %r833, 40;
	mov.u32 	%r833, %r240;
	@%p867 bra 	$L__BB1_1300;
$L__BB1_1301:
	add.s32 	%r828, %r828, 1;
$L__BB1_1302:
	add.s32 	%r825, %r825, 4;
	setp.ne.s32 	%p868, %r825, %r836;
	@%p868 bra 	$L__BB1_1282;
$L__BB1_1303:
	setp.eq.s32 	%p869, %r221, 0;
	@%p869 bra 	$L__BB1_1314;
	mov.b32 	%r840, 0;
$L__BB1_1305:
	.pragma "nounroll";
	mul.wide.u32 	%rd961, %r836, 164;
	add.s64 	%rd962, %rd72, %rd961;
	add.s64 	%rd85, %rd962, 28;
	ld.global.f32 	%f193, [%rd962+28];
	setp.neu.f32 	%p870, %f193, %f214;
	@%p870 bra 	$L__BB1_1310;
	setp.eq.s32 	%p871, %r828, %r836;
	@%p871 bra 	$L__BB1_1309;
	mul.wide.u32 	%rd963, %r828, 164;
	add.s64 	%rd1008, %rd72, %rd963;
	add.s64 	%rd1007, %rd85, -28;
	mov.b32 	%r841, 0;
$L__BB1_1308:
	ld.global.u32 	%r706, [%rd1007];
	st.global.u32 	[%rd1008], %r706;
	add.s32 	%r251, %r841, 1;
	add.s64 	%rd1008, %rd1008, 4;
	add.s64 	%rd1007, %rd1007, 4;
	setp.lt.u32 	%p872, %r841, 40;
	mov.u32 	%r841, %r251;
	@%p872 bra 	$L__BB1_1308;
$L__BB1_1309:
	add.s32 	%r828, %r828, 1;
$L__BB1_1310:
	add.s32 	%r836, %r836, 1;
	add.s32 	%r840, %r840, 1;
	setp.ne.s32 	%p873, %r840, %r221;
	@%p873 bra 	$L__BB1_1305;
	bra.uni 	$L__BB1_1314;
$L__BB1_1311:
	setp.eq.s32 	%p874, %r808, 0;
	mov.b32 	%r828, 1;
	@%p874 bra 	$L__BB1_1314;
	mul.wide.s32 	%rd73, %r808, 164;
	mov.b32 	%r824, 0;
	mov.u64 	%rd1006, %rd72;
$L__BB1_1313:
	add.s64 	%rd964, %rd1006, %rd73;
	ld.global.u32 	%r710, [%rd964];
	st.global.u32 	[%rd1006], %r710;
	add.s32 	%r224, %r824, 1;
	add.s64 	%rd1006, %rd1006, 4;
	setp.lt.u32 	%p875, %r824, 40;
	mov.u32 	%r824, %r224;
	@%p875 bra 	$L__BB1_1313;
$L__BB1_1314:
	ld.param.u64 	%rd983, [_Z34enhanced_protein_kmer_match_kernelPK15TranslatedFramePKjiPK15ProteinDatabaseP12ProteinMatchPjjb_param_5];
	cvta.to.global.u64 	%rd965, %rd983;
	mul.wide.s32 	%rd966, %r1, 4;
	add.s64 	%rd967, %rd965, %rd966;
	st.global.u32 	[%rd967], %r828;
	setp.ne.s32 	%p876, %r1, 0;
	@%p876 bra 	$L__BB1_1341;
	mov.u32 	%r257, %tid.x;
	setp.ne.s32 	%p877, %r257, 0;
	@%p877 bra 	$L__BB1_1317;
	mov.b32 	%r711, 0;
	st.shared.u32 	[_ZZ34enhanced_protein_kmer_match_kernelPK15TranslatedFramePKjiPK15ProteinDatabaseP12ProteinMatchPjjbE19qrdr_coverage_count], %r711;
	st.shared.u32 	[_ZZ34enhanced_protein_kmer_match_kernelPK15TranslatedFramePKjiPK15ProteinDatabaseP12ProteinMatchPjjbE19qrdr_mutation_count], %r711;
$L__BB1_1317:
	bar.sync 	0;
	setp.eq.s32 	%p878, %r828, 0;
	@%p878 bra 	$L__BB1_1339;
	mov.b32 	%r844, 0;
$L__BB1_1319:
	mul.wide.u32 	%rd968, %r844, 164;
	add.s64 	%rd969, %rd72, %rd968;
	add.s64 	%rd92, %rd969, 108;
	ld.global.u8 	%rs190, [%rd969+108];
	setp.eq.s16 	%p879, %rs190, 0;
	@%p879 bra 	$L__BB1_1338;
	ld.global.u32 	%r713, [%rd92+-96];
	ld.global.u16 	%rs45, [%rd92+-86];
	ld.global.u16 	%rs191, [%rd92+-84];
	add.s16 	%rs46, %rs191, %rs45;
	setp.eq.s32 	%p880, %r713, 0;
	@%p880 bra 	$L__BB1_1327;
	setp.eq.s32 	%p881, %r713, 2;
	@%p881 bra 	$L__BB1_1325;
	setp.ne.s32 	%p882, %r713, 1;
	@%p882 bra 	$L__BB1_1338;
	setp.lt.u16 	%p893, %rs45, 83;
	setp.gt.u16 	%p894, %rs46, 82;
	and.pred  	%p895, %p893, %p894;
	@%p895 bra 	$L__BB1_1330;
	setp.lt.u16 	%p896, %rs45, 87;
	setp.gt.u16 	%p897, %rs46, 86;
	and.pred  	%p911, %p896, %p897;
	bra.uni 	$L__BB1_1329;
$L__BB1_1325:
	setp.lt.u16 	%p888, %rs45, 80;
	setp.gt.u16 	%p889, %rs46, 79;
	and.pred  	%p890, %p888, %p889;
	@%p890 bra 	$L__BB1_1330;
	setp.lt.u16 	%p891, %rs45, 84;
	setp.gt.u16 	%p892, %rs46, 83;
	and.pred  	%p911, %p891, %p892;
	bra.uni 	$L__BB1_1329;
$L__BB1_1327:
	setp.lt.u16 	%p883, %rs45, 84;
	setp.gt.u16 	%p884, %rs46, 83;
	and.pred  	%p885, %p883, %p884;
	@%p885 bra 	$L__BB1_1330;
	setp.lt.u16 	%p886, %rs45, 88;
	setp.gt.u16 	%p887, %rs46, 87;
	and.pred  	%p911, %p886, %p887;
$L__BB1_1329:
	not.pred 	%p898, %p911;
	@%p898 bra 	$L__BB1_1338;
$L__BB1_1330:
	atom.shared.add.u32 	%r714, [_ZZ34enhanced_protein_kmer_match_kernelPK15TranslatedFramePKjiPK15ProteinDatabaseP12ProteinMatchPjjbE19qrdr_coverage_count], 1;
	ld.global.u8 	%rs47, [%rd92+-72];
	setp.eq.s16 	%p899, %rs47, 0;
	@%p899 bra 	$L__BB1_1338;
	cvt.u32.u16 	%r259, %rs45;
	cvt.u32.u16 	%r260, %rs47;
	mov.b32 	%r845, 0;
	bra.uni 	$L__BB1_1333;
$L__BB1_1332:
	add.s32 	%r845, %r845, 1;
	setp.ge.u32 	%p907, %r845, %r260;
	@%p907 bra 	$L__BB1_1338;
$L__BB1_1333:
	cvt.u64.u32 	%rd970, %r845;
	add.s64 	%rd971, %rd970, %rd92;
	ld.global.u8 	%r717, [%rd971+-71];
	add.s32 	%r263, %r717, %r259;
	mov.pred 	%p912, -1;
	add.s32 	%r716, %r263, -79;
	setp.gt.u32 	%p901, %r716, 7;
	@%p901 bra 	$L__BB1_1335;
	mov.b32 	%r718, 1;
	shl.b32 	%r719, %r718, %r716;
	and.b32  	%r720, %r719, 137;
	setp.ne.s32 	%p902, %r720, 0;
	@%p902 bra 	$L__BB1_1336;
$L__BB1_1335:
	mov.pred 	%p912, 0;
$L__BB1_1336:
	setp.ne.s32 	%p904, %r263, 83;
	not.pred 	%p905, %p912;
	and.pred  	%p906, %p904, %p905;
	@%p906 bra 	$L__BB1_1332;
	atom.shared.add.u32 	%r721, [_ZZ34enhanced_protein_kmer_match_kernelPK15TranslatedFramePKjiPK15ProteinDatabaseP12ProteinMatchPjjbE19qrdr_mutation_count], 1;
$L__BB1_1338:
	add.s32 	%r844, %r844, 1;
	setp.ne.s32 	%p908, %r844, %r828;
	@%p908 bra 	$L__BB1_1319;
$L__BB1_1339:
	setp.ne.s32 	%p909, %r257, 0;
	bar.sync 	0;
	@%p909 bra 	$L__BB1_1341;
	ld.shared.u32 	%r722, [_ZZ34enhanced_protein_kmer_match_kernelPK15TranslatedFramePKjiPK15ProteinDatabaseP12ProteinMatchPjjbE19qrdr_coverage_count];
	ld.shared.u32 	%r723, [_ZZ34enhanced_protein_kmer_match_kernelPK15TranslatedFramePKjiPK15ProteinDatabaseP12ProteinMatchPjjbE19qrdr_mutation_count];
	add.u64 	%rd972, %SP, 16528;
	add.u64 	%rd973, %SPL, 16528;
	st.local.v2.u32 	[%rd973], {%r722, %r723};
	mov.u64 	%rd974, $str$27;
	cvta.global.u64 	%rd975, %rd974;
	{ // callseq 71, 0
	.param .b64 param0;
	st.param.b64 	[param0], %rd975;
	.param .b64 param1;
	st.param.b64 	[param1], %rd972;
	.param .b32 retval0;
	call.uni (retval0), 
	vprintf, 
	(
	param0, 
	param1
	);
	ld.param.b32 	%r724, [retval0];
	} // callseq 71
$L__BB1_1341:
	ret;

}


// ===== COMPILED SASS (sm_100) =====

	.target	sm_100

	.elftype	@"ET_EXEC"


//--------------------- .note.nv.tkinfo           --------------------------
	.section	.note.nv.tkinfo,"",@"SHT_NOTE"
	.sectionflags	@"SHF_NOTE_NV_TKINFO"
	.tkinfo
        /*0018*/ 	.word	0x00000002
        /*0030*/ 	.string	""
        /*0030*/ 	.string	"ptxas"
        /*0030*/ 	.string	"Cuda compilation tools, release 13.0, V13.0.88"
        /*0030*/ 	.string	"Build cuda_13.0.r13.0/compiler.36424714_0"
        /*0030*/ 	.string	"-arch sm_100 -m 64 "



//--------------------- .note.nv.cuinfo           --------------------------
	.section	.note.nv.cuinfo,"",@"SHT_NOTE"
	.sectionflags	@"SHF_NOTE_NV_CUINFO"
        /*0018*/ 	.short	0x0002
        /*001a*/ 	.short	0x0064
        /*001c*/ 	.short	0x0082
	.zero		2


//--------------------- .nv.info                  --------------------------
	.section	.nv.info,"",@"SHT_CUDA_INFO"
	.align	4


	//----- nvinfo : EIATTR_REGCOUNT
	.align		4
        /*0000*/ 	.byte	0x04, 0x2f
        /*0002*/ 	.short	(.L_20 - .L_19)
	.align		4
.L_19:
        /*0004*/ 	.word	index@(_Z26six_frame_translate_kernelPKcPKiS2_iP15TranslatedFramePj)
        /*0008*/ 	.word	0x0000001c


	//----- nvinfo : EIATTR_FRAME_SIZE
	.align		4
.L_20:
        /*000c*/ 	.byte	0x04, 0x11
        /*000e*/ 	.short	(.L_22 - .L_21)
	.align		4
.L_21:
        /*0010*/ 	.word	index@(_Z26six_frame_translate_kernelPKcPKiS2_iP15TranslatedFramePj)
        /*0014*/ 	.word	0x00000000


	//----- nvinfo : EIATTR_REGCOUNT
	.align		4
.L_22:
        /*0018*/ 	.byte	0x04, 0x2f
        /*001a*/ 	.short	(.L_24 - .L_23)
	.align		4
.L_23:
        /*001c*/ 	.word	index@(_Z34enhanced_protein_kmer_match_kernelPK15TranslatedFramePKjiPK15ProteinDatabaseP12ProteinMatchPjjb)
        /*0020*/ 	.word	0x00000039


	//----- nvinfo : EIATTR_FRAME_SIZE
	.align		4
.L_24:
        /*0024*/ 	.byte	0x04, 0x11
        /*0026*/ 	.short	(.L_26 - .L_25)
	.align		4
.L_25:
        /*0028*/ 	.word	index@($__internal_0_$__cuda_sm3x_div_rn_noftz_f32_slowpath)
        /*002c*/ 	.word	0x000040c0


	//----- nvinfo : EIATTR_FRAME_SIZE
	.align		4
.L_26:
        /*0030*/ 	.byte	0x04, 0x11
        /*0032*/ 	.short	(.L_28 - .L_27)
	.align		4
.L_27:
        /*0034*/ 	.word	index@(_Z34enhanced_protein_kmer_match_kernelPK15TranslatedFramePKjiPK15ProteinDatabaseP12ProteinMatchPjjb)
        /*0038*/ 	.word	0x000040c0


	//----- nvinfo : EIATTR_MIN_STACK_SIZE
	.align		4
.L_28:
        /*003c*/ 	.byte	0x04, 0x12
        /*003e*/ 	.short	(.L_30 - .L_29)
	.align		4
.L_29:
        /*0040*/ 	.word	index@(_Z34enhanced_protein_kmer_match_kernelPK15TranslatedFramePKjiPK15ProteinDatabaseP12ProteinMatchPjjb)
        /*0044*/ 	.word	0x000040c0


	//----- nvinfo : EIATTR_MIN_STACK_SIZE
	.align		4
.L_30:
        /*0048*/ 	.byte	0x04, 0x12
        /*004a*/ 	.short	(.L_32 - .L_31)
	.align		4
.L_31:
        /*004c*/ 	.word	index@(_Z26six_frame_translate_kernelPKcPKiS2_iP15TranslatedFramePj)
        /*0050*/ 	.word	0x00000000
.L_32:


//--------------------- .nv.compat                --------------------------
	.section	.nv.compat,"",@"SHT_CUDA_COMPAT_INFO"
	.align	4
        /*0000*/ 	.byte	0x02, 0x09, 0x00, 0x00, 0x02, 0x02, 0x01, 0x00, 0x02, 0x05, 0x05, 0x00, 0x03, 0x07, 0x01, 0x01
        /*0010*/ 	.byte	0x02, 0x03, 0x00, 0x00, 0x02, 0x06, 0x01, 0x00, 0x04, 0x0b, 0x08, 0x00, 0x01, 0x00, 0x00, 0x00
        /*0020*/ 	.byte	0x00, 0x00, 0x00, 0x00


//--------------------- .nv.info._Z34enhanced_protein_kmer_match_kernelPK15TranslatedFramePKjiPK15ProteinDatabaseP12ProteinMatchPjjb --------------------------
	.section	.nv.info._Z34enhanced_protein_kmer_match_kernelPK15TranslatedFramePKjiPK15ProteinDatabaseP12ProteinMatchPjjb,"",@"SHT_CUDA_INFO"
	.sectionflags	@""
	.align	4


	//----- nvinfo : EIATTR_CUDA_API_VERSION
	.align		4
        /*0000*/ 	.byte	0x04, 0x37
        /*0002*/ 	.short	(.L_34 - .L_33)
.L_33:
        /*0004*/ 	.word	0x00000082


	//----- nvinfo : EIATTR_KPARAM_INFO
	.align		4
.L_34:
        /*0008*/ 	.byte	0x04, 0x17
        /*000a*/ 	.short	(.L_36 - .L_35)
.L_35:
        /*000c*/ 	.word	0x00000000
        /*0010*/ 	.short	0x0007
        /*0012*/ 	.short	0x0034
        /*0014*/ 	.byte	0x00, 0xf0, 0x05, 0x00


	//----- nvinfo : EIATTR_KPARAM_INFO
	.align		4
.L_36:
        /*0018*/ 	.byte	0x04, 0x17
        /*001a*/ 	.short	(.L_38 - .L_37)
.L_37:
        /*001c*/ 	.word	0x00000000
        /*0020*/ 	.short	0x0006
        /*0022*/ 	.short	0x0030
        /*0024*/ 	.byte	0x00, 0xf0, 0x11, 0x00


	//----- nvinfo : EIATTR_KPARAM_INFO
	.align		4
.L_38:
        /*0028*/ 	.byte	0x04, 0x17
        /*002a*/ 	.short	(.L_40 - .L_39)
.L_39:
        /*002c*/ 	.word	0x00000000
        /*0030*/ 	.short	0x0005
        /*0032*/ 	.short	0x0028
        /*0034*/ 	.byte	0x00, 0xf5, 0x21, 0x00


	//----- nvinfo : EIATTR_KPARAM_INFO
	.align		4
.L_40:
        /*0038*/ 	.byte	0x04, 0x17
        /*003a*/ 	.short	(.L_42 - .L_41)
.L_41:
        /*003c*/ 	.word	0x00000000
        /*0040*/ 	.short	0x0004
        /*0042*/ 	.short	0x0020
        /*0044*/ 	.byte	0x00, 0xf5, 0x21, 0x00


	//----- nvinfo : EIATTR_KPARAM_INFO
	.align		4
.L_42:
        /*0048*/ 	.byte	0x04, 0x17
        /*004a*/ 	.short	(.L_44 - .L_43)
.L_43:
        /*004c*/ 	.word	0x00000000
        /*0050*/ 	.short	0x0003
        /*0052*/ 	.short	0x0018
        /*0054*/ 	.byte	0x00, 0xf5, 0x21, 0x00


	//----- nvinfo : EIATTR_KPARAM_INFO
	.align		4
.L_44:
        /*0058*/ 	.byte	0x04, 0x17
        /*005a*/ 	.short	(.L_46 - .L_45)
.L_45:
        /*005c*/ 	.word	0x00000000
        /*0060*/ 	.short	0x0002
        /*0062*/ 	.short	0x0010
        /*0064*/ 	.byte	0x00, 0xf0, 0x11, 0x00


	//----- nvinfo : EIATTR_KPARAM_INFO
	.align		4
.L_46:
        /*0068*/ 	.byte	0x04, 0x17
        /*006a*/ 	.short	(.L_48 - .L_47)
.L_47:
        /*006c*/ 	.word	0x00000000
        /*0070*/ 	.short	0x0001
        /*0072*/ 	.short	0x0008
        /*0074*/ 	.byte	0x00, 0xf5, 0x21, 0x00


	//----- nvinfo : EIATTR_KPARAM_INFO
	.align		4
.L_48:
        /*0078*/ 	.byte	0x04, 0x17
        /*007a*/ 	.short	(.L_50 - .L_49)
.L_49:
        /*007c*/ 	.word	0x00000000
        /*0080*/ 	.short	0x0000
        /*0082*/ 	.short	0x0000
        /*0084*/ 	.byte	0x00, 0xf5, 0x21, 0x00


	//----- nvinfo : EIATTR_SPARSE_MMA_MASK
	.align		4
.L_50:
        /*0088*/ 	.byte	0x03, 0x50
        /*008a*/ 	.short	0x0000


	//----- nvinfo : EIATTR_MAXREG_COUNT
	.align		4
        /*008c*/ 	.byte	0x03, 0x1b
        /*008e*/ 	.short	0x00ff


	//----- nvinfo : EIATTR_NUM_BARRIERS
	.align		4
        /*0090*/ 	.byte	0x02, 0x4c
        /*0092*/ 	.byte	0x01
	.zero		1


	//----- nvinfo : EIATTR_EXTERNS
	.align		4
        /*0094*/ 	.byte	0x04, 0x0f
        /*0096*/ 	.short	(.L_52 - .L_51)


	//   ....[0]....
	.align		4
.L_51:
        /*0098*/ 	.word	index@(vprintf)


	//----- nvinfo : EIATTR_MERCURY_ISA_VERSION
	.align		4
.L_52:
        /*009c*/ 	.byte	0x03, 0x5f
        /*009e*/ 	.short	0x0101


	//----- nvinfo : EIATTR_UNUSED_LOAD_BYTE_OFFSET
	.align		4
        /*00a0*/ 	.byte	0x04, 0x44
        /*00a2*/ 	.short	(.L_54 - .L_53)


	//   ....[0]....
.L_53:
        /*00a4*/ 	.word	0x0000ffe0
        /*00a8*/ 	.word	0x0000fff7


	//----- nvinfo : EIATTR_VRC_CTA_INIT_COUNT
	.align		4
.L_54:
        /*00ac*/ 	.byte	0x02, 0x4a
	.zero		1
	.zero		1


	//----- nvinfo : EIATTR_SYSCALL_OFFSETS
	.align		4
        /*00b0*/ 	.byte	0x04, 0x46
        /*00b2*/ 	.short	(.L_56 - .L_55)


	//   ....[0]....
.L_55:
        /*00b4*/ 	.word	0x0000bc70


	//   ....[1]....
        /*00b8*/ 	.word	0x0000bd40


	//   ....[2]....
        /*00bc*/ 	.word	0x0000be00


	//   ....[3]....
        /*00c0*/ 	.word	0x0000c000


	//   ....[4]....
        /*00c4*/ 	.word	0x0000c100


	//   ....[5]....
        /*00c8*/ 	.word	0x0000c1c0


	//   ....[6]....
        /*00cc*/ 	.word	0x0000c2e0


	//   ....[7]....
        /*00d0*/ 	.word	0x0000c3a0


	//   ....[8]....
        /*00d4*/ 	.word	0x0000c4c0


	//   ....[9]....
        /*00d8*/ 	.word	0x0000c580


	//   ....[10]....
        /*00dc*/ 	.word	0x0000c6e0


	//   ....[11]....
        /*00e0*/ 	.word	0x0000c820


	//   ....[12]....
        /*00e4*/ 	.word	0x0000c8e0


	//   ....[13]....
        /*00e8*/ 	.word	0x0000c9e0


	//   ....[14]....
        /*00ec*/ 	.word	0x0000caa0


	//   ....[15]....
        /*00f0*/ 	.word	0x0000cba0


	//   ....[16]....
        /*00f4*/ 	.word	0x0000cc60


	//   ....[17]....
        /*00f8*/ 	.word	0x0000cdc0


	//   ....[18]....
        /*00fc*/ 	.word	0x0000cf00


	//   ....[19]....
        /*0100*/ 	.word	0x0000cfc0


	//   ....[20]....
        /*0104*/ 	.word	0x0000d0c0


	//   ....[21]....
        /*0108*/ 	.word	0x0000d180


	//   ....[22]....
        /*010c*/ 	.word	0x0000d280


	//   ....[23]....
        /*0110*/ 	.word	0x0000d340


	//   ....[24]....
        /*0114*/ 	.word	0x0000d4a0


	//   ....[25]....
        /*0118*/ 	.word	0x0000d5e0


	//   ....[26]....
        /*011c*/ 	.word	0x0000d6a0


	//   ....[27]....
        /*0120*/ 	.word	0x0000d7a0


	//   ....[28]....
        /*0124*/ 	.word	0x0000d860


	//   ....[29]....
        /*0128*/ 	.word	0x0000d960


	//   ....[30]....
        /*012c*/ 	.word	0x0000da20


	//   ....[31]....
        /*0130*/ 	.word	0x0000dc20


	//   ....[32]....
        /*0134*/ 	.word	0x0000dd60


	//   ....[33]....
        /*0138*/ 	.word	0x0000de20


	//   ....[34]....
        /*013c*/ 	.word	0x0000df20


	//   ....[35]....
        /*0140*/ 	.word	0x0000dfe0


	//   ....[36]....
        /*0144*/ 	.word	0x0000e0e0


	//   ....[37]....
        /*0148*/ 	.word	0x0000e1a0


	//   ....[38]....
        /*014c*/ 	.word	0x0000e320


	//   ....[39]....
        /*0150*/ 	.word	0x0000e460


	//   ....[40]....
        /*0154*/ 	.word	0x0000e520


	//   ....[41]....
        /*0158*/ 	.word	0x0000e620


	//   ....[42]....
        /*015c*/ 	.word	0x0000e6e0


	//   ....[43]....
        /*0160*/ 	.word	0x0000e7e0


	//   ....[44]....
        /*0164*/ 	.word	0x0000e8a0


	//   ....[45]....
        /*0168*/ 	.word	0x0000ea20


	//   ....[46]....
        /*016c*/ 	.word	0x0000eb50


	//   ....[47]....
        /*0170*/ 	.word	0x0000ec10


	//   ....[48]....
        /*0174*/ 	.word	0x0000ed10


	//   ....[49]....
        /*0178*/ 	.word	0x0000edd0


	//   ....[50]....
        /*017c*/ 	.word	0x0000eed0


	//   ....[51]....
        /*0180*/ 	.word	0x0000ef90


	//   ....[52]....
        /*0184*/ 	.word	0x0000f060


	//   ....[53]....
        /*0188*/ 	.word	0x0000f0f0


	//   ....[54]....
        /*018c*/ 	.word	0x0000f2b0


	//   ....[55]....
        /*0190*/ 	.word	0x0000f350


	//   ....[56]....
        /*0194*/ 	.word	0x0000f3f0


	//   ....[57]....
        /*0198*/ 	.word	0x0000f490


	//   ....[58]....
        /*019c*/ 	.word	0x0000f5c0


	//   ....[59]....
        /*01a0*/ 	.word	0x0000f6b0


	//   ....[60]....
        /*01a4*/ 	.word	0x0000f770


	//   ....[61]....
        /*01a8*/ 	.word	0x0000f820


	//   ....[62]....
        /*01ac*/ 	.word	0x0000f890


	//   ....[63]....
        /*01b0*/ 	.word	0x0000fa40


	//   ....[64]....
        /*01b4*/ 	.word	0x0000fae0


	//   ....[65]....
        /*01b8*/ 	.word	0x0000fb80


	//   ....[66]....
        /*01bc*/ 	.word	0x0000fc20


	//   ....[67]....
        /*01c0*/ 	.word	0x0000fd50


	//   ....[68]....
        /*01c4*/ 	.word	0x0000fe40


	//   ....[69]....
        /*01c8*/ 	.word	0x0000ff00


	//   ....[70]....
        /*01cc*/ 	.word	0x0000ff90


	//   ....[71]....
        /*01d0*/ 	.word	0x00013b90


	//----- nvinfo : EIATTR_EXIT_INSTR_OFFSETS
	.align		4
.L_56:
        /*01d4*/ 	.byte	0x04, 0x1c
        /*01d6*/ 	.short	(.L_58 - .L_57)


	//   ....[0]....
.L_57:
        /*01d8*/ 	.word	0x000000c0


	//   ....[1]....
        /*01dc*/ 	.word	0x00000150


	//   ....[2]....
        /*01e0*/ 	.word	0x00013530


	//   ....[3]....
        /*01e4*/ 	.word	0x00013ab0


	//   ....[4]....
        /*01e8*/ 	.word	0x00013ba0


	//----- nvinfo : EIATTR_CRS_STACK_SIZE
	.align		4
.L_58:
        /*01ec*/ 	.byte	0x04, 0x1e
        /*01ee*/ 	.short	(.L_60 - .L_59)
.L_59:
        /*01f0*/ 	.word	0x00000000


	//----- nvinfo : EIATTR_CBANK_PARAM_SIZE
	.align		4
.L_60:
        /*01f4*/ 	.byte	0x03, 0x19
        /*01f6*/ 	.short	0x0035


	//----- nvinfo : EIATTR_PARAM_CBANK
	.align		4
        /*01f8*/ 	.byte	0x04, 0x0a
        /*01fa*/ 	.short	(.L_62 - .L_61)
	.align		4
.L_61:
        /*01fc*/ 	.word	index@(.nv.constant0._Z34enhanced_protein_kmer_match_kernelPK15TranslatedFramePKjiPK15ProteinDatabaseP12ProteinMatchPjjb)
        /*0200*/ 	.short	0x0380
        /*0202*/ 	.short	0x0035


	//----- nvinfo : EIATTR_SW_WAR
	.align		4
.L_62:
        /*0204*/ 	.byte	0x04, 0x36
        /*0206*/ 	.short	(.L_64 - .L_63)
.L_63:
        /*0208*/ 	.word	0x00000008
.L_64:


//--------------------- .nv.info._Z26six_frame_translate_kernelPKcPKiS2_iP15TranslatedFramePj --------------------------
	.section	.nv.info._Z26six_frame_translate_kernelPKcPKiS2_iP15TranslatedFramePj,"",@"SHT_CUDA_INFO"
	.sectionflags	@""
	.align	4


	//----- nvinfo : EIATTR_CUDA_API_VERSION
	.align		4
        /*0000*/ 	.byte	0x04, 0x37
        /*0002*/ 	.short	(.L_66 - .L_65)
.L_65:
        /*0004*/ 	.word	0x00000082


	//----- nvinfo : EIATTR_KPARAM_INFO
	.align		4
.L_66:
        /*0008*/ 	.byte	0x04, 0x17
        /*000a*/ 	.short	(.L_68 - .L_67)
.L_67:
        /*000c*/ 	.word	0x00000000
        /*0010*/ 	.short	0x0005
        /*0012*/ 	.short	0x0028
        /*0014*/ 	.byte	0x00, 0xf5, 0x21, 0x00


	//----- nvinfo : EIATTR_KPARAM_INFO
	.align		4
.L_68:
        /*0018*/ 	.byte	0x04, 0x17
        /*001a*/ 	.short	(.L_70 - .L_69)
.L_69:
        /*001c*/ 	.word	0x00000000
        /*0020*/ 	.short	0x0004
        /*0022*/ 	.short	0x0020
        /*0024*/ 	.byte	0x00, 0xf5, 0x21, 0x00


	//----- nvinfo : EIATTR_KPARAM_INFO
	.align		4
.L_70:
        /*0028*/ 	.byte	0x04, 0x17
        /*002a*/ 	.short	(.L_72 - .L_71)
.L_71:
        /*002c*/ 	.word	0x00000000
        /*0030*/ 	.short	0x0003
        /*0032*/ 	.short	0x0018
        /*0034*/ 	.byte	0x00, 0xf0, 0x11, 0x00


	//----- nvinfo : EIATTR_KPARAM_INFO
	.align		4
.L_72:
        /*0038*/ 	.byte	0x04, 0x17
        /*003a*/ 	.short	(.L_74 - .L_73)
.L_73:
        /*003c*/ 	.word	0x00000000
        /*0040*/ 	.short	0x0002
        /*0042*/ 	.short	0x0010
        /*0044*/ 	.byte	0x00, 0xf5, 0x21, 0x00


	//----- nvinfo : EIATTR_KPARAM_INFO
	.align		4
.L_74:
        /*0048*/ 	.byte	0x04, 0x17
        /*004a*/ 	.short	(.L_76 - .L_75)
.L_75:
        /*004c*/ 	.word	0x00000000
        /*0050*/ 	.short	0x0001
        /*0052*/ 	.short	0x0008
        /*0054*/ 	.byte	0x00, 0xf5, 0x21, 0x00


	//----- nvinfo : EIATTR_KPARAM_INFO
	.align		4
.L_76:
        /*0058*/ 	.byte	0x04, 0x17
        /*005a*/ 	.short	(.L_78 - .L_77)
.L_77:
        /*005c*/ 	.word	0x00000000
        /*0060*/ 	.short	0x0000
        /*0062*/ 	.short	0x0000
        /*0064*/ 	.byte	0x00, 0xf5, 0x21, 0x00


	//----- nvinfo : EIATTR_SPARSE_MMA_MASK
	.align		4
.L_78:
        /*0068*/ 	.byte	0x03, 0x50
        /*006a*/ 	.short	0x0000


	//----- nvinfo : EIATTR_MAXREG_COUNT
	.align		4
        /*006c*/ 	.byte	0x03, 0x1b
        /*006e*/ 	.short	0x00ff


	//----- nvinfo : EIATTR_MERCURY_ISA_VERSION
	.align		4
        /*0070*/ 	.byte	0x03, 0x5f
        /*0072*/ 	.short	0x0101


	//----- nvinfo : EIATTR_VRC_CTA_INIT_COUNT
	.align		4
        /*0074*/ 	.byte	0x02, 0x4a
	.zero		1
	.zero		1


	//----- nvinfo : EIATTR_EXIT_INSTR_OFFSETS
	.align		4
        /*0078*/ 	.byte	0x04, 0x1c
        /*007a*/ 	.short	(.L_80 - .L_79)


	//   ....[0]....
.L_79:
        /*007c*/ 	.word	0x00000070


	//   ....[1]....
        /*0080*/ 	.word	0x00005f20


	//----- nvinfo : EIATTR_CRS_STACK_SIZE
	.align		4
.L_80:
        /*0084*/ 	.byte	0x04, 0x1e
        /*0086*/ 	.short	(.L_82 - .L_81)
.L_81:
        /*0088*/ 	.word	0x00000000


	//----- nvinfo : EIATTR_CBANK_PARAM_SIZE
	.align		4
.L_82:
        /*008c*/ 	.byte	0x03, 0x19
        /*008e*/ 	.short	0x0030


	//----- nvinfo : EIATTR_PARAM_CBANK
	.align		4
        /*0090*/ 	.byte	0x04, 0x0a
        /*0092*/ 	.short	(.L_84 - .L_83)
	.align		4
.L_83:
        /*0094*/ 	.word	index@(.nv.constant0._Z26six_frame_translate_kernelPKcPKiS2_iP15TranslatedFramePj)
        /*0098*/ 	.short	0x0380
        /*009a*/ 	.short	0x0030


	//----- nvinfo : EIATTR_SW_WAR
	.align		4
.L_84:
        /*009c*/ 	.byte	0x04, 0x36
        /*009e*/ 	.short	(.L_86 - .L_85)
.L_85:
        /*00a0*/ 	.word	0x00000008
.L_86:


//--------------------- .nv.callgraph             --------------------------
	.section	.nv.callgraph,"",@"SHT_CUDA_CALLGRAPH"
	.align	4
	.sectionentsize	8
	.align		4
        /*0000*/ 	.word	0x00000000
	.align		4
        /*0004*/ 	.word	0xffffffff
	.align		4
        /*0008*/ 	.word	index@(_Z34enhanced_protein_kmer_match_kernelPK15TranslatedFramePKjiPK15ProteinDatabaseP12ProteinMatchPjjb)
	.align		4
        /*000c*/ 	.word	index@(vprintf)
	.align		4
        /*0010*/ 	.word	0x00000000
	.align		4
        /*0014*/ 	.word	0xfffffffe
	.align		4
        /*0018*/ 	.word	0x00000000
	.align		4
        /*001c*/ 	.word	0xfffffffd
	.align		4
        /*0020*/ 	.word	0x00000000
	.align		4
        /*0024*/ 	.word	0xfffffffc


//--------------------- .nv.constant4             --------------------------
	.section	.nv.constant4,"a",@progbits
	.align	8
	.align		8
.nv.constant4:
        /*0000*/ 	.dword	vprintf
	.align		8
        /*0008*/ 	.dword	$str$10
	.align		8
        /*0010*/ 	.dword	$str$11
	.align		8
        /*0018*/ 	.dword	$str$12
	.align		8
        /*0020*/ 	.dword	$str$13
	.align		8
        /*0028*/ 	.dword	$str$14
	.align		8
        /*0030*/ 	.dword	$str$15
	.align		8
        /*0038*/ 	.dword	$str$16
	.align		8
        /*0040*/ 	.dword	$str$17
	.align		8
        /*0048*/ 	.dword	$str$18
	.align		8
        /*0050*/ 	.dword	$str$19
	.align		8
        /*0058*/ 	.dword	$str$20
	.align		8
        /*0060*/ 	.dword	$str$21
	.align		8
        /*0068*/ 	.dword	$str$22
	.align		8
        /*0070*/ 	.dword	$str$23
	.align		8
        /*0078*/ 	.dword	$str$24
	.align		8
        /*0080*/ 	.dword	$str$25
	.align		8
        /*0088*/ 	.dword	$str$27


//--------------------- .nv.constant3             --------------------------
	.section	.nv.constant3,"a",@progbits
	.align	4
.nv.constant3:
	.type		GENETIC_CODE,@object
	.size		GENETIC_CODE,(BLOSUM62_SCORES - GENETIC_CODE)
GENETIC_CODE:
        /*0000*/ 	.byte	0x4b, 0x4e, 0x4b, 0x4e, 0x54, 0x54, 0x54, 0x54, 0x52, 0x53, 0x52, 0x53, 0x49, 0x49, 0x4d, 0x49
        /*0010*/ 	.byte	0x51, 0x48, 0x51, 0x48, 0x50, 0x50, 0x50, 0x50, 0x52, 0x52, 0x52, 0x52, 0x4c, 0x4c, 0x4c, 0x4c
        /*0020*/ 	.byte	0x45, 0x44, 0x45, 0x44, 0x41, 0x41, 0x41, 0x41, 0x47, 0x47, 0x47, 0x47, 0x56, 0x56, 0x56, 0x56
        /*0030*/ 	.byte	0x2a, 0x59, 0x2a, 0x59, 0x53, 0x53, 0x53, 0x53, 0x57, 0x43, 0x2a, 0x43, 0x4c, 0x46, 0x4c, 0x46
	.type		BLOSUM62_SCORES,@object
	.size		BLOSUM62_SCORES,(.L_1 - BLOSUM62_SCORES)
BLOSUM62_SCORES:
        /*0040*/ 	.byte	0x00, 0x00, 0x80, 0x40, 0x00, 0x00, 0x80, 0xbf, 0x00, 0x00, 0x00, 0xc0, 0x00, 0x00, 0x00, 0xc0
        /* <DEDUP_REMOVED lines=143> */
.L_1:


//--------------------- .text._Z34enhanced_protein_kmer_match_kernelPK15TranslatedFramePKjiPK15ProteinDatabaseP12ProteinMatchPjjb --------------------------
	.section	.text._Z34enhanced_protein_kmer_match_kernelPK15TranslatedFramePKjiPK15ProteinDatabaseP12ProteinMatchPjjb,"ax",@progbits
	.align	128
        .global         _Z34enhanced_protein_kmer_match_kernelPK15TranslatedFramePKjiPK15ProteinDatabaseP12ProteinMatchPjjb
        .type           _Z34enhanced_protein_kmer_match_kernelPK15TranslatedFramePKjiPK15ProteinDatabaseP12ProteinMatchPjjb,@function
        .size           _Z34enhanced_protein_kmer_match_kernelPK15TranslatedFramePKjiPK15ProteinDatabaseP12ProteinMatchPjjb,(.L_x_915 - _Z34enhanced_protein_kmer_match_kernelPK15TranslatedFramePKjiPK15ProteinDatabaseP12ProteinMatchPjjb)
        .other          _Z34enhanced_protein_kmer_match_kernelPK15TranslatedFramePKjiPK15ProteinDatabaseP12ProteinMatchPjjb,@"STO_CUDA_ENTRY STV_DEFAULT"
_Z34enhanced_protein_kmer_match_kernelPK15TranslatedFramePKjiPK15ProteinDatabaseP12ProteinMatchPjjb:
.text._Z34enhanced_protein_kmer_match_kernelPK15TranslatedFramePKjiPK15ProteinDatabaseP12ProteinMatchPjjb:
[----:B------:R-:W0:Y:S01]  /*0000*/  LDC R1, c[0x0][0x37c] ;  /* 0x0000df00ff017b82 */ /* 0x000e220000000800 */
[----:B------:R-:W1:Y:S01]  /*0010*/  S2R R3, SR_TID.X ;  /* 0x0000000000037919 */ /* 0x000e620000002100 */
[----:B------:R-:W2:Y:S06]  /*0020*/  LDCU UR5, c[0x0][0x2fc] ;  /* 0x00005f80ff0577ac */ /* 0x000eac0008000800 */
[----:B------:R-:W1:Y:S01]  /*0030*/  S2UR UR6, SR_CTAID.X ;  /* 0x00000000000679c3 */ /* 0x000e620000002500 */
[----:B0-----:R-:W-:Y:S01]  /*0040*/  VIADD R1, R1, 0xffffbf40 ;  /* 0xffffbf4001017836 */ /* 0x001fe20000000000 */
[----:B------:R-:W0:Y:S01]  /*0050*/  LDCU UR7, c[0x0][0x390] ;  /* 0x00007200ff0777ac */ /* 0x000e220008000800 */
[----:B------:R-:W3:Y:S05]  /*0060*/  LDCU UR4, c[0x0][0x2f8] ;  /* 0x00005f00ff0477ac */ /* 0x000eea0008000800 */
[----:B------:R-:W1:Y:S01]  /*0070*/  LDC R2, c[0x0][0x360] ;  /* 0x0000d800ff027b82 */ /* 0x000e620000000800 */
[----:B---3--:R-:W-:-:S05]  /*0080*/  IADD3 R33, P1, PT, R1, UR4, RZ ;  /* 0x0000000401217c10 */ /* 0x008fca000ff3e0ff */
[----:B--2---:R-:W-:Y:S02]  /*0090*/  IMAD.X R32, RZ, RZ, UR5, P1 ;  /* 0x00000005ff207e24 */ /* 0x004fe400088e06ff */
[----:B-1----:R-:W-:-:S05]  /*00a0*/  IMAD R2, R2, UR6, R3 ;  /* 0x0000000602027c24 */ /* 0x002fca000f8e0203 */
[----:B0-----:R-:W-:-:S13]  /*00b0*/  ISETP.GE.AND P0, PT, R2, UR7, PT ;  /* 0x0000000702007c0c */ /* 0x001fda000bf06270 */
[----:B------:R-:W-:Y:S05]  /*00c0*/  @P0 EXIT ;  /* 0x000000000000094d */ /* 0x000fea0003800000 */
[----:B------:R-:W0:Y:S01]  /*00d0*/  LDC.64 R4, c[0x0][0x388] ;  /* 0x0000e200ff047b82 */ /* 0x000e220000000a00 */
[----:B------:R-:W1:Y:S01]  /*00e0*/  LDCU.64 UR36, c[0x0][0x358] ;  /* 0x00006b00ff2477ac */ /* 0x000e620008000a00 */
[----:B0-----:R-:W-:-:S05]  /*00f0*/  IMAD.WIDE R4, R2, 0x4, R4 ;  /* 0x0000000402047825 */ /* 0x001fca00078e0204 */
[----:B-1----:R-:W2:Y:S02]  /*0100*/  LDG.E R41, desc[UR36][R4.64] ;  /* 0x0000002404297981 */ /* 0x002ea4000c1e1900 */
[----:B--2---:R-:W-:-:S13]  /*0110*/  ISETP.NE.AND P0, PT, R41, RZ, PT ;  /* 0x000000ff2900720c */ /* 0x004fda0003f05270 */
[----:B------:R-:W0:Y:S02]  /*0120*/  @!P0 LDC.64 R6, c[0x0][0x3a8] ;  /* 0x0000ea00ff068b82 */ /* 0x000e240000000a00 */
[----:B0-----:R-:W-:-:S05]  /*0130*/  @!P0 IMAD.WIDE R6, R2, 0x4, R6 ;  /* 0x0000000402068825 */ /* 0x001fca00078e0206 */
[----:B------:R0:W-:Y:S01]  /*0140*/  @!P0 STG.E desc[UR36][R6.64], RZ ;  /* 0x000000ff06008986 */ /* 0x0001e2000c101924 */
[----:B------:R-:W-:Y:S05]  /*0150*/  @!P0 EXIT ;  /* 0x000000000000894d */ /* 0x000fea0003800000 */
[----:B------:R-:W-:Y:S01]  /*0160*/  BSSY.RECONVERGENT B11, `(.L_x_0) ;  /* 0x00010310000b7945 */ /* 0x000fe20003800200 */
[----:B------:R-:W-:Y:S01]  /*0170*/  IMAD R39, R2, 0x6, RZ ;  /* 0x0000000602277824 */ /* 0x000fe200078e02ff */
[----:B------:R-:W-:Y:S01]  /*0180*/  CS2R R36, SRZ ;  /* 0x0000000000247805 */ /* 0x000fe2000001ff00 */
[C---:B------:R-:W-:Y:S02]  /*0190*/  VIADD R34, R1.reuse, 0x3840 ;  /* 0x0000384001227836 */ /* 0x040fe40000000000 */
[----:B------:R-:W-:-:S07]  /*01a0*/  VIADD R35, R1, 0x3e80 ;  /* 0x00003e8001237836 */ /* 0x000fce0000000000 */
.L_x_677:
[----:B-1----:R-:W1:Y:S01]  /*01b0*/  LDC.64 R44, c[0x0][0x380] ;  /* 0x0000e000ff2c7b82 */ /* 0x002e620000000a00 */
[----:B0-----:R-:W-:-:S04]  /*01c0*/  IADD3 R3, P0, PT, R39, R36, RZ ;  /* 0x0000002427037210 */ /* 0x001fc80007f1e0ff */
[----:B------:R-:W-:-:S05]  /*01d0*/  LEA.HI.X.SX32 R0, R39, RZ, 0x1, P0 ;  /* 0x000000ff27007211 */ /* 0x000fca00000f0eff */
[----:B------:R-:W-:Y:S02]  /*01e0*/  IMAD R47, R0, 0xce, RZ ;  /* 0x000000ce002f7824 */ /* 0x000fe400078e02ff */
[----:B-1----:R-:W-:-:S04]  /*01f0*/  IMAD.WIDE.U32 R44, R3, 0xce, R44 ;  /* 0x000000ce032c7825 */ /* 0x002fc800078e002c */
[----:B------:R-:W-:Y:S02]  /*0200*/  IMAD.IADD R47, R45, 0x1, R47 ;  /* 0x000000012d2f7824 */ /* 0x000fe400078e022f */
[----:B------:R-:W-:-:S05]  /*0210*/  IMAD.MOV.U32 R46, RZ, RZ, R44 ;  /* 0x000000ffff2e7224 */ /* 0x000fca00078e002c */
[----:B--2---:R-:W2:Y:S01]  /*0220*/  LDG.E.U16 R13, desc[UR36][R46.64+0xc8] ;  /* 0x0000c8242e0d7981 */ /* 0x004ea2000c1e1500 */
[----:B------:R-:W-:Y:S01]  /*0230*/  VIADD R36, R36, 0x1 ;  /* 0x0000000124247836 */ /* 0x000fe20000000000 */
[----:B------:R-:W-:Y:S04]  /*0240*/  BSSY.RECONVERGENT B10, `(.L_x_1) ;  /* 0x00010200000a7945 */ /* 0x000fe80003800200 */
[----:B------:R-:W-:-:S04]  /*0250*/  ISETP.NE.AND P1, PT, R36, R41, PT ;  /* 0x000000292400720c */ /* 0x000fc80003f25270 */
[----:B------:R-:W-:Y:S02]  /*0260*/  P2R R38, PR, RZ, 0x2 ;  /* 0x00000002ff267803 */ /* 0x000fe40000000000 */
[----:B--2---:R-:W-:-:S13]  /*0270*/  ISETP.GE.U32.AND P0, PT, R13, 0x5, PT ;  /* 0x000000050d00780c */ /* 0x004fda0003f06070 */
[----:B---3--:R-:W-:Y:S05]  /*0280*/  @!P0 BRA `(.L_x_2) ;  /* 0x00000100006c8947 */ /* 0x008fea0003800000 */
[----:B------:R-:W1:Y:S02]  /*0290*/  LDC.64 R8, c[0x0][0x398] ;  /* 0x0000e600ff087b82 */ /* 0x000e640000000a00 */
[----:B-1----:R-:W2:Y:S01]  /*02a0*/  LDG.E R12, desc[UR36][R8.64+0x4] ;  /* 0x00000424080c7981 */ /* 0x002ea2000c1e1900 */
[----:B------:R-:W-:Y:S02]  /*02b0*/  IMAD.MOV.U32 R40, RZ, RZ, RZ ;  /* 0x000000ffff287224 */ /* 0x000fe400078e00ff */
[----:B--2---:R-:W-:-:S05]  /*02c0*/  VIADD R12, R12, 0xffffffff ;  /* 0xffffffff0c0c7836 */ /* 0x004fca0000000000 */
[----:B------:R-:W-:-:S13]  /*02d0*/  ISETP.GE.AND P0, PT, R12, RZ, PT ;  /* 0x000000ff0c00720c */ /* 0x000fda0003f06270 */
[----:B------:R-:W-:Y:S05]  /*02e0*/  @!P0 BRA `(.L_x_3) ;  /* 0x0000002800688947 */ /* 0x000fea0003800000 */
[----:B------:R1:W5:Y:S04]  /*02f0*/  LDG.E.U8 R0, desc[UR36][R46.64] ;  /* 0x000000242e007981 */ /* 0x000368000c1e1100 */
[----:B------:R-:W5:Y:S01]  /*0300*/  LDG.E.64 R8, desc[UR36][R8.64+0x8] ;  /* 0x0000082408087981 */ /* 0x000f62000c1e1b00 */
[----:B------:R-:W-:Y:S01]  /*0310*/  BSSY.RECONVERGENT B0, `(.L_x_3) ;  /* 0x0000297000007945 */ /* 0x000fe20003800200 */
[----:B------:R-:W-:Y:S02]  /*0320*/  IMAD.MOV.U32 R40, RZ, RZ, RZ ;  /* 0x000000ffff287224 */ /* 0x000fe400078e00ff */
[----:B------:R-:W-:-:S07]  /*0330*/  IMAD.MOV.U32 R5, RZ, RZ, RZ ;  /* 0x000000ffff057224 */ /* 0x000fce00078e00ff */
.L_x_133:
[----:B-----5:R-:W-:Y:S01]  /*0340*/  PRMT R0, R0, 0x9910, RZ ;  /* 0x0000991000007816 */ /* 0x020fe200000000ff */
[----:B------:R-:W-:Y:S01]  /*0350*/  BSSY.RECONVERGENT B1, `(.L_x_4) ;  /* 0x000006c000017945 */ /* 0x000fe20003800200 */
[----:B------:R-:W-:Y:S01]  /*0360*/  IMAD.MOV.U32 R3, RZ, RZ, R40 ;  /* 0x000000ffff037224 */ /* 0x000fe200078e0028 */
[----:B------:R-:W-:Y:S02]  /*0370*/  CS2R R14, SRZ ;  /* 0x00000000000e7805 */ /* 0x000fe4000001ff00 */
[----:B------:R-:W-:-:S13]  /*0380*/  ISETP.GT.AND P0, PT, R0, 0x4b, PT ;  /* 0x0000004b0000780c */ /* 0x000fda0003f04270 */
[----:B------:R-:W-:Y:S05]  /*0390*/  @!P0 BRA `(.L_x_5) ;  /* 0x0000000000d88947 */ /* 0x000fea0003800000 */
[----:B------:R-:W-:-:S13]  /*03a0*/  ISETP.GT.AND P0, PT, R0, 0x52, PT ;  /* 0x000000520000780c */ /* 0x000fda0003f04270 */
[----:B------:R-:W-:Y:S05]  /*03b0*/  @!P0 BRA `(.L_x_6) ;  /* 0x0000000000688947 */ /* 0x000fea0003800000 */
[----:B------:R-:W-:-:S13]  /*03c0*/  ISETP.GT.AND P0, PT, R0, 0x56, PT ;  /* 0x000000560000780c */ /* 0x000fda0003f04270 */
[----:B------:R-:W-:Y:S05]  /*03d0*/  @!P0 BRA `(.L_x_7) ;  /* 0x0000000000308947 */ /* 0x000fea0003800000 */
[----:B------:R-:W-:-:S13]  /*03e0*/  ISETP.NE.AND P0, PT, R0, 0x57, PT ;  /* 0x000000570000780c */ /* 0x000fda0003f05270 */
[----:B------:R-:W-:Y:S05]  /*03f0*/  @!P0 BRA `(.L_x_8) ;  /* 0x0000000000208947 */ /* 0x000fea0003800000 */
[----:B------:R-:W-:-:S13]  /*0400*/  ISETP.NE.AND P0, PT, R0, 0x59, PT ;  /* 0x000000590000780c */ /* 0x000fda0003f05270 */
[----:B------:R-:W-:Y:S05]  /*0410*/  @!P0 BRA `(.L_x_9) ;  /* 0x0000000000108947 */ /* 0x000fea0003800000 */
[----:B------:R-:W-:-:S13]  /*0420*/  ISETP.NE.AND P0, PT, R0, 0x5a, PT ;  /* 0x0000005a0000780c */ /* 0x000fda0003f05270 */
[----:B------:R-:W-:Y:S05]  /*0430*/  @P0 BRA `(.L_x_10) ;  /* 0x0000000400680947 */ /* 0x000fea0003800000 */
[----:B------:R-:W-:Y:S01]  /*0440*/  IMAD.MOV.U32 R15, RZ, RZ, 0x28b ;  /* 0x0000028bff0f7424 */ /* 0x000fe200078e00ff */
[----:B------:R-:W-:Y:S06]  /*0450*/  BRA `(.L_x_11) ;  /* 0x00000004006c7947 */ /* 0x000fec0003800000 */
.L_x_9:
[----:B------:R-:W-:Y:S01]  /*0460*/  IMAD.MOV.U32 R15, RZ, RZ, 0x22e ;  /* 0x0000022eff0f7424 */ /* 0x000fe200078e00ff */
[----:B------:R-:W-:Y:S06]  /*0470*/  BRA `(.L_x_11) ;  /* 0x0000000400647947 */ /* 0x000fec0003800000 */
.L_x_8:
[----:B------:R-:W-:Y:S01]  /*0480*/  IMAD.MOV.U32 R15, RZ, RZ, 0x20f ;  /* 0x0000020fff0f7424 */ /* 0x000fe200078e00ff */
[----:B------:R-:W-:Y:S06]  /*0490*/  BRA `(.L_x_11) ;  /* 0x00000004005c7947 */ /* 0x000fec0003800000 */
.L_x_7:
        /* <DEDUP_REMOVED lines=8> */
.L_x_13:
[----:B------:R-:W-:Y:S01]  /*0520*/  IMAD.MOV.U32 R15, RZ, RZ, 0x1f0 ;  /* 0x000001f0ff0f7424 */ /* 0x000fe200078e00ff */
[----:B------:R-:W-:Y:S06]  /*0530*/  BRA `(.L_x_11) ;  /* 0x0000000400347947 */ /* 0x000fec0003800000 */
.L_x_12:
[----:B------:R-:W-:Y:S01]  /*0540*/  IMAD.MOV.U32 R15, RZ, RZ, 0x1d1 ;  /* 0x000001d1ff0f7424 */ /* 0x000fe200078e00ff */
[----:B------:R-:W-:Y:S06]  /*0550*/  BRA `(.L_x_11) ;  /* 0x00000004002c7947 */ /* 0x000fec0003800000 */
.L_x_6:
        /* <DEDUP_REMOVED lines=10> */
.L_x_16:
[----:B------:R-:W-:Y:S01]  /*0600*/  IMAD.MOV.U32 R15, RZ, RZ, 0x9b ;  /* 0x0000009bff0f7424 */ /* 0x000fe200078e00ff */
[----:B------:R-:W-:Y:S06]  /*0610*/  BRA `(.L_x_11) ;  /* 0x0000000000fc7947 */ /* 0x000fec0003800000 */
.L_x_15:
[----:B------:R-:W-:Y:S01]  /*0620*/  IMAD.MOV.U32 R15, RZ, RZ, 0x1b2 ;  /* 0x000001b2ff0f7424 */ /* 0x000fe200078e00ff */
[----:B------:R-:W-:Y:S06]  /*0630*/  BRA `(.L_x_11) ;  /* 0x0000000000f47947 */ /* 0x000fec0003800000 */
.L_x_14:
        /* <DEDUP_REMOVED lines=8> */
.L_x_18:
[----:B------:R-:W-:Y:S01]  /*06c0*/  IMAD.MOV.U32 R15, RZ, RZ, 0x174 ;  /* 0x00000174ff0f7424 */ /* 0x000fe200078e00ff */
[----:B------:R-:W-:Y:S06]  /*06d0*/  BRA `(.L_x_11) ;  /* 0x0000000000cc7947 */ /* 0x000fec0003800000 */
.L_x_17:
[----:B------:R-:W-:Y:S01]  /*06e0*/  IMAD.MOV.U32 R15, RZ, RZ, 0x136 ;  /* 0x00000136ff0f7424 */ /* 0x000fe200078e00ff */
[----:B------:R-:W-:Y:S06]  /*06f0*/  BRA `(.L_x_11) ;  /* 0x0000000000c47947 */ /* 0x000fec0003800000 */
.L_x_5:
        /* <DEDUP_REMOVED lines=12> */
.L_x_22:
[----:B------:R-:W-:Y:S01]  /*07c0*/  IMAD.MOV.U32 R15, RZ, RZ, 0x117 ;  /* 0x00000117ff0f7424 */ /* 0x000fe200078e00ff */
[----:B------:R-:W-:Y:S06]  /*07d0*/  BRA `(.L_x_11) ;  /* 0x00000000008c7947 */ /* 0x000fec0003800000 */
.L_x_21:
[----:B------:R-:W-:Y:S01]  /*07e0*/  IMAD.MOV.U32 R15, RZ, RZ, 0xf8 ;  /* 0x000000f8ff0f7424 */ /* 0x000fe200078e00ff */
[----:B------:R-:W-:Y:S06]  /*07f0*/  BRA `(.L_x_11) ;  /* 0x0000000000847947 */ /* 0x000fec0003800000 */
.L_x_20:
        /* <DEDUP_REMOVED lines=8> */
.L_x_24:
[----:B------:R-:W-:Y:S01]  /*0880*/  IMAD.MOV.U32 R15, RZ, RZ, 0x193 ;  /* 0x00000193ff0f7424 */ /* 0x000fe200078e00ff */
[----:B------:R-:W-:Y:S06]  /*0890*/  BRA `(.L_x_11) ;  /* 0x00000000005c7947 */ /* 0x000fec0003800000 */
.L_x_23:
[----:B------:R-:W-:Y:S01]  /*08a0*/  IMAD.MOV.U32 R15, RZ, RZ, 0xba ;  /* 0x000000baff0f7424 */ /* 0x000fe200078e00ff */
[----:B------:R-:W-:Y:S06]  /*08b0*/  BRA `(.L_x_11) ;  /* 0x0000000000547947 */ /* 0x000fec0003800000 */
.L_x_19:
        /* <DEDUP_REMOVED lines=10> */
.L_x_27:
[----:B------:R-:W-:Y:S01]  /*0960*/  IMAD.MOV.U32 R15, RZ, RZ, 0x7c ;  /* 0x0000007cff0f7424 */ /* 0x000fe200078e00ff */
[----:B------:R-:W-:Y:S06]  /*0970*/  BRA `(.L_x_11) ;  /* 0x0000000000247947 */ /* 0x000fec0003800000 */
.L_x_26:
[----:B------:R-:W-:Y:S01]  /*0980*/  IMAD.MOV.U32 R15, RZ, RZ, 0x26c ;  /* 0x0000026cff0f7424 */ /* 0x000fe200078e00ff */
[----:B------:R-:W-:Y:S06]  /*0990*/  BRA `(.L_x_11) ;  /* 0x00000000001c7947 */ /* 0x000fec0003800000 */
.L_x_25:
[----:B------:R-:W-:-:S13]  /*09a0*/  ISETP.NE.AND P0, PT, R0, 0x2a, PT ;  /* 0x0000002a0000780c */ /* 0x000fda0003f05270 */
[----:B------:R-:W-:Y:S05]  /*09b0*/  @!P0 BRA `(.L_x_28) ;  /* 0x0000000000108947 */ /* 0x000fea0003800000 */
[----:B------:R-:W-:-:S13]  /*09c0*/  ISETP.NE.AND P0, PT, R0, 0x41, PT ;  /* 0x000000410000780c */ /* 0x000fda0003f05270 */
[----:B------:R-:W-:Y:S05]  /*09d0*/  @!P0 BRA `(.L_x_11) ;  /* 0x00000000000c8947 */ /* 0x000fea0003800000 */
.L_x_10:
[----:B------:R-:W-:Y:S01]  /*09e0*/  IMAD.MOV.U32 R15, RZ, RZ, 0x2aa ;  /* 0x000002aaff0f7424 */ /* 0x000fe200078e00ff */
[----:B------:R-:W-:Y:S06]  /*09f0*/  BRA `(.L_x_11) ;  /* 0x0000000000047947 */ /* 0x000fec0003800000 */
.L_x_28:
[----:B------:R-:W-:-:S07]  /*0a00*/  IMAD.MOV.U32 R15, RZ, RZ, 0x2c9 ;  /* 0x000002c9ff0f7424 */ /* 0x000fce00078e00ff */
.L_x_11:
[----:B------:R-:W-:Y:S05]  /*0a10*/  BSYNC.RECONVERGENT B1 ;  /* 0x0000000000017941 */ /* 0x000fea0003800200 */
.L_x_4:
[----:B0-----:R-:W-:-:S05]  /*0a20*/  IADD3 R6, P0, PT, R5, R44, RZ ;  /* 0x0000002c05067210 */ /* 0x001fca0007f1e0ff */
[----:B------:R-:W-:-:S05]  /*0a30*/  IMAD.X R7, RZ, RZ, R47, P0 ;  /* 0x000000ffff077224 */ /* 0x000fca00000e062f */
[----:B------:R-:W2:Y:S01]  /*0a40*/  LDG.E.U8 R0, desc[UR36][R6.64+0x1] ;  /* 0x0000012406007981 */ /* 0x000ea2000c1e1100 */
[----:B------:R-:W-:Y:S01]  /*0a50*/  BSSY.RECONVERGENT B1, `(.L_x_29) ;  /* 0x000006e000017945 */ /* 0x000fe20003800200 */
[----:B------:R-:W-:Y:S02]  /*0a60*/  IMAD.MOV.U32 R4, RZ, RZ, RZ ;  /* 0x000000ffff047224 */ /* 0x000fe400078e00ff */
[----:B------:R-:W-:Y:S01]  /*0a70*/  IMAD.MOV.U32 R11, RZ, RZ, RZ ;  /* 0x000000ffff0b7224 */ /* 0x000fe200078e00ff */
[----:B--2---:R-:W-:-:S13]  /*0a80*/  ISETP.GT.AND P0, PT, R0, 0x4b, PT ;  /* 0x0000004b0000780c */ /* 0x004fda0003f04270 */
[----:B------:R-:W-:Y:S05]  /*0a90*/  @!P0 BRA `(.L_x_30) ;  /* 0x0000000000dc8947 */ /* 0x000fea0003800000 */
[----:B------:R-:W-:-:S04]  /*0aa0*/  PRMT R4, R0, 0x9910, RZ ;  /* 0x0000991000047816 */ /* 0x000fc800000000ff */
[----:B------:R-:W-:-:S13]  /*0ab0*/  ISETP.GT.AND P0, PT, R4, 0x52, PT ;  /* 0x000000520400780c */ /* 0x000fda0003f04270 */
[----:B------:R-:W-:Y:S05]  /*0ac0*/  @!P0 BRA `(.L_x_31) ;  /* 0x0000000000688947 */ /* 0x000fea0003800000 */
[----:B------:R-:W-:-:S13]  /*0ad0*/  ISETP.GT.AND P0, PT, R4, 0x56, PT ;  /* 0x000000560400780c */ /* 0x000fda0003f04270 */
[----:B------:R-:W-:Y:S05]  /*0ae0*/  @P0 BRA `(.L_x_32) ;  /* 0x0000000000300947 */ /* 0x000fea0003800000 */
        /* <DEDUP_REMOVED lines=8> */
.L_x_34:
[----:B------:R-:W-:Y:S01]  /*0b70*/  IMAD.MOV.U32 R4, RZ, RZ, 0x10 ;  /* 0x00000010ff047424 */ /* 0x000fe200078e00ff */
[----:B------:R-:W-:Y:S06]  /*0b80*/  BRA `(.L_x_36) ;  /* 0x0000000400687947 */ /* 0x000fec0003800000 */
.L_x_33:
[----:B------:R-:W-:Y:S01]  /*0b90*/  IMAD.MOV.U32 R4, RZ, RZ, 0xf ;  /* 0x0000000fff047424 */ /* 0x000fe200078e00ff */
[----:B------:R-:W-:Y:S06]  /*0ba0*/  BRA `(.L_x_36) ;  /* 0x0000000400607947 */ /* 0x000fec0003800000 */
.L_x_32:
        /* <DEDUP_REMOVED lines=8> */
.L_x_38:
[----:B------:R-:W-:Y:S01]  /*0c30*/  IMAD.MOV.U32 R4, RZ, RZ, 0x15 ;  /* 0x00000015ff047424 */ /* 0x000fe200078e00ff */
[----:B------:R-:W-:Y:S06]  /*0c40*/  BRA `(.L_x_36) ;  /* 0x0000000400387947 */ /* 0x000fec0003800000 */
.L_x_37:
[----:B------:R-:W-:Y:S01]  /*0c50*/  IMAD.MOV.U32 R4, RZ, RZ, 0x11 ;  /* 0x00000011ff047424 */ /* 0x000fe200078e00ff */
[----:B------:R-:W-:Y:S06]  /*0c60*/  BRA `(.L_x_36) ;  /* 0x0000000400307947 */ /* 0x000fec0003800000 */
.L_x_31:
        /* <DEDUP_REMOVED lines=10> */
.L_x_41:
[----:B------:R-:W-:Y:S01]  /*0d10*/  IMAD.MOV.U32 R4, RZ, RZ, 0x5 ;  /* 0x00000005ff047424 */ /* 0x000fe200078e00ff */
[----:B------:R-:W-:Y:S06]  /*0d20*/  BRA `(.L_x_36) ;  /* 0x0000000400007947 */ /* 0x000fec0003800000 */
.L_x_40:
[----:B------:R-:W-:Y:S01]  /*0d30*/  IMAD.MOV.U32 R4, RZ, RZ, 0xe ;  /* 0x0000000eff047424 */ /* 0x000fe200078e00ff */
[----:B------:R-:W-:Y:S06]  /*0d40*/  BRA `(.L_x_36) ;  /* 0x0000000000f87947 */ /* 0x000fec0003800000 */
.L_x_39:
        /* <DEDUP_REMOVED lines=8> */
.L_x_43:
[----:B------:R-:W-:Y:S01]  /*0dd0*/  IMAD.MOV.U32 R4, RZ, RZ, 0xc ;  /* 0x0000000cff047424 */ /* 0x000fe200078e00ff */
[----:B------:R-:W-:Y:S06]  /*0de0*/  BRA `(.L_x_36) ;  /* 0x0000000000d07947 */ /* 0x000fec0003800000 */
.L_x_42:
[----:B------:R-:W-:Y:S01]  /*0df0*/  IMAD.MOV.U32 R4, RZ, RZ, 0xa ;  /* 0x0000000aff047424 */ /* 0x000fe200078e00ff */
[----:B------:R-:W-:Y:S06]  /*0e00*/  BRA `(.L_x_36) ;  /* 0x0000000000c87947 */ /* 0x000fec0003800000 */
.L_x_30:
[----:B------:R-:W-:-:S04]  /*0e10*/  PRMT R10, R0, 0x9910, RZ ;  /* 0x00009910000a7816 */ /* 0x000fc800000000ff */
        /* <DEDUP_REMOVED lines=12> */
.L_x_47:
[----:B------:R-:W-:Y:S01]  /*0ee0*/  IMAD.MOV.U32 R4, RZ, RZ, 0x9 ;  /* 0x00000009ff047424 */ /* 0x000fe200078e00ff */
[----:B------:R-:W-:Y:S06]  /*0ef0*/  BRA `(.L_x_36) ;  /* 0x00000000008c7947 */ /* 0x000fec0003800000 */
.L_x_46:
[----:B------:R-:W-:Y:S01]  /*0f00*/  IMAD.MOV.U32 R4, RZ, RZ, 0x8 ;  /* 0x00000008ff047424 */ /* 0x000fe200078e00ff */
[----:B------:R-:W-:Y:S06]  /*0f10*/  BRA `(.L_x_36) ;  /* 0x0000000000847947 */ /* 0x000fec0003800000 */
.L_x_45:
        /* <DEDUP_REMOVED lines=8> */
.L_x_49:
[----:B------:R-:W-:Y:S01]  /*0fa0*/  IMAD.MOV.U32 R4, RZ, RZ, 0xd ;  /* 0x0000000dff047424 */ /* 0x000fe200078e00ff */
[----:B------:R-:W-:Y:S06]  /*0fb0*/  BRA `(.L_x_36) ;  /* 0x00000000005c7947 */ /* 0x000fec0003800000 */
.L_x_48:
[----:B------:R-:W-:Y:S01]  /*0fc0*/  IMAD.MOV.U32 R4, RZ, RZ, 0x6 ;  /* 0x00000006ff047424 */ /* 0x000fe200078e00ff */
[----:B------:R-:W-:Y:S06]  /*0fd0*/  BRA `(.L_x_36) ;  /* 0x0000000000547947 */ /* 0x000fec0003800000 */
.L_x_44:
        /* <DEDUP_REMOVED lines=10> */
.L_x_52:
[----:B------:R-:W-:Y:S01]  /*1080*/  IMAD.MOV.U32 R4, RZ, RZ, 0x4 ;  /* 0x00000004ff047424 */ /* 0x000fe200078e00ff */
[----:B------:R-:W-:Y:S06]  /*1090*/  BRA `(.L_x_36) ;  /* 0x0000000000247947 */ /* 0x000fec0003800000 */
.L_x_51:
[----:B------:R-:W-:Y:S01]  /*10a0*/  IMAD.MOV.U32 R4, RZ, RZ, 0x14 ;  /* 0x00000014ff047424 */ /* 0x000fe200078e00ff */
[----:B------:R-:W-:Y:S06]  /*10b0*/  BRA `(.L_x_36) ;  /* 0x00000000001c7947 */ /* 0x000fec0003800000 */
.L_x_50:
[----:B------:R-:W-:-:S13]  /*10c0*/  ISETP.NE.AND P0, PT, R10, 0x2a, PT ;  /* 0x0000002a0a00780c */ /* 0x000fda0003f05270 */
[----:B------:R-:W-:Y:S05]  /*10d0*/  @!P0 BRA `(.L_x_53) ;  /* 0x0000000000108947 */ /* 0x000fea0003800000 */
[----:B------:R-:W-:-:S13]  /*10e0*/  ISETP.NE.AND P0, PT, R10, 0x41, PT ;  /* 0x000000410a00780c */ /* 0x000fda0003f05270 */
[----:B------:R-:W-:Y:S05]  /*10f0*/  @!P0 BRA `(.L_x_36) ;  /* 0x00000000000c8947 */ /* 0x000fea0003800000 */
.L_x_35:
[----:B------:R-:W-:Y:S01]  /*1100*/  IMAD.MOV.U32 R4, RZ, RZ, 0x16 ;  /* 0x00000016ff047424 */ /* 0x000fe200078e00ff */
[----:B------:R-:W-:Y:S06]  /*1110*/  BRA `(.L_x_36) ;  /* 0x0000000000047947 */ /* 0x000fec0003800000 */
.L_x_53:
[----:B------:R-:W-:-:S07]  /*1120*/  IMAD.MOV.U32 R4, RZ, RZ, 0x17 ;  /* 0x00000017ff047424 */ /* 0x000fce00078e00ff */
.L_x_36:
[----:B------:R-:W-:Y:S05]  /*1130*/  BSYNC.RECONVERGENT B1 ;  /* 0x0000000000017941 */ /* 0x000fea0003800200 */
.L_x_29:
[----:B------:R-:W2:Y:S01]  /*1140*/  LDG.E.U8 R16, desc[UR36][R6.64+0x2] ;  /* 0x0000022406107981 */ /* 0x000ea2000c1e1100 */
[----:B------:R-:W-:Y:S01]  /*1150*/  IADD3 R15, P1, PT, R15, R4, RZ ;  /* 0x000000040f0f7210 */ /* 0x000fe20007f3e0ff */
[----:B------:R-:W-:Y:S04]  /*1160*/  BSSY.RECONVERGENT B1, `(.L_x_54) ;  /* 0x000006c000017945 */ /* 0x000fe80003800200 */
[----:B------:R-:W-:Y:S01]  /*1170*/  IMAD.X R14, R14, 0x1, R11, P1 ;  /* 0x000000010e0e7824 */ /* 0x000fe200008e060b */
[----:B------:R-:W-:Y:S02]  /*1180*/  CS2R R10, SRZ ;  /* 0x00000000000a7805 */ /* 0x000fe4000001ff00 */
[----:B--2---:R-:W-:-:S13]  /*1190*/  ISETP.GT.AND P0, PT, R16, 0x4b, PT ;  /* 0x0000004b1000780c */ /* 0x004fda0003f04270 */
[----:B------:R-:W-:Y:S05]  /*11a0*/  @!P0 BRA `(.L_x_55) ;  /* 0x0000000000d88947 */ /* 0x000fea0003800000 */
        /* <DEDUP_REMOVED lines=12> */
.L_x_59:
[----:B------:R-:W-:Y:S01]  /*1270*/  IMAD.MOV.U32 R10, RZ, RZ, 0x10 ;  /* 0x00000010ff0a7424 */ /* 0x000fe200078e00ff */
[----:B------:R-:W-:Y:S06]  /*1280*/  BRA `(.L_x_61) ;  /* 0x0000000400647947 */ /* 0x000fec0003800000 */
.L_x_58:
[----:B------:R-:W-:Y:S01]  /*1290*/  IMAD.MOV.U32 R10, RZ, RZ, 0xf ;  /* 0x0000000fff0a7424 */ /* 0x000fe200078e00ff */
[----:B------:R-:W-:Y:S06]  /*12a0*/  BRA `(.L_x_61) ;  /* 0x00000004005c7947 */ /* 0x000fec0003800000 */
.L_x_57:
        /* <DEDUP_REMOVED lines=8> */
.L_x_63:
[----:B------:R-:W-:Y:S01]  /*1330*/  IMAD.MOV.U32 R10, RZ, RZ, 0x15 ;  /* 0x00000015ff0a7424 */ /* 0x000fe200078e00ff */
[----:B------:R-:W-:Y:S06]  /*1340*/  BRA `(.L_x_61) ;  /* 0x0000000400347947 */ /* 0x000fec0003800000 */
.L_x_62:
[----:B------:R-:W-:Y:S01]  /*1350*/  IMAD.MOV.U32 R10, RZ, RZ, 0x11 ;  /* 0x00000011ff0a7424 */ /* 0x000fe200078e00ff */
[----:B------:R-:W-:Y:S06]  /*1360*/  BRA `(.L_x_61) ;  /* 0x00000004002c7947 */ /* 0x000fec0003800000 */
.L_x_56:
        /* <DEDUP_REMOVED lines=10> */
.L_x_66:
[----:B------:R-:W-:Y:S01]  /*1410*/  IMAD.MOV.U32 R10, RZ, RZ, 0x5 ;  /* 0x00000005ff0a7424 */ /* 0x000fe200078e00ff */
[----:B------:R-:W-:Y:S06]  /*1420*/  BRA `(.L_x_61) ;  /* 0x0000000000fc7947 */ /* 0x000fec0003800000 */
.L_x_65:
[----:B------:R-:W-:Y:S01]  /*1430*/  IMAD.MOV.U32 R10, RZ, RZ, 0xe ;  /* 0x0000000eff0a7424 */ /* 0x000fe200078e00ff */
[----:B------:R-:W-:Y:S06]  /*1440*/  BRA `(.L_x_61) ;  /* 0x0000000000f47947 */ /* 0x000fec0003800000 */
.L_x_64:
        /* <DEDUP_REMOVED lines=8> */
.L_x_68:
[----:B------:R-:W-:Y:S01]  /*14d0*/  IMAD.MOV.U32 R10, RZ, RZ, 0xc ;  /* 0x0000000cff0a7424 */ /* 0x000fe200078e00ff */
[----:B------:R-:W-:Y:S06]  /*14e0*/  BRA `(.L_x_61) ;  /* 0x0000000000cc7947 */ /* 0x000fec0003800000 */
.L_x_67:
[----:B------:R-:W-:Y:S01]  /*14f0*/  IMAD.MOV.U32 R10, RZ, RZ, 0xa ;  /* 0x0000000aff0a7424 */ /* 0x000fe200078e00ff */
[----:B------:R-:W-:Y:S06]  /*1500*/  BRA `(.L_x_61) ;  /* 0x0000000000c47947 */ /* 0x000fec0003800000 */
.L_x_55:
        /* <DEDUP_REMOVED lines=12> */
.L_x_72:
[----:B------:R-:W-:Y:S01]  /*15d0*/  IMAD.MOV.U32 R10, RZ, RZ, 0x9 ;  /* 0x00000009ff0a7424 */ /* 0x000fe200078e00ff */
[----:B------:R-:W-:Y:S06]  /*15e0*/  BRA `(.L_x_61) ;  /* 0x00000000008c7947 */ /* 0x000fec0003800000 */
.L_x_71:
[----:B------:R-:W-:Y:S01]  /*15f0*/  IMAD.MOV.U32 R10, RZ, RZ, 0x8 ;  /* 0x00000008ff0a7424 */ /* 0x000fe200078e00ff */
[----:B------:R-:W-:Y:S06]  /*1600*/  BRA `(.L_x_61) ;  /* 0x0000000000847947 */ /* 0x000fec0003800000 */
.L_x_70:
        /* <DEDUP_REMOVED lines=8> */
.L_x_74:
[----:B------:R-:W-:Y:S01]  /*1690*/  IMAD.MOV.U32 R10, RZ, RZ, 0xd ;  /* 0x0000000dff0a7424 */ /* 0x000fe200078e00ff */
[----:B------:R-:W-:Y:S06]  /*16a0*/  BRA `(.L_x_61) ;  /* 0x00000000005c7947 */ /* 0x000fec0003800000 */
.L_x_73:
[----:B------:R-:W-:Y:S01]  /*16b0*/  IMAD.MOV.U32 R10, RZ, RZ, 0x6 ;  /* 0x00000006ff0a7424 */ /* 0x000fe200078e00ff */
[----:B------:R-:W-:Y:S06]  /*16c0*/  BRA `(.L_x_61) ;  /* 0x0000000000547947 */ /* 0x000fec0003800000 */
.L_x_69:
        /* <DEDUP_REMOVED lines=10> */
.L_x_77:
[----:B------:R-:W-:Y:S01]  /*1770*/  IMAD.MOV.U32 R10, RZ, RZ, 0x4 ;  /* 0x00000004ff0a7424 */ /* 0x000fe200078e00ff */
[----:B------:R-:W-:Y:S06]  /*1780*/  BRA `(.L_x_61) ;  /* 0x0000000000247947 */ /* 0x000fec0003800000 */
.L_x_76:
[----:B------:R-:W-:Y:S01]  /*1790*/  IMAD.MOV.U32 R10, RZ, RZ, 0x14 ;  /* 0x00000014ff0a7424 */ /* 0x000fe200078e00ff */
[----:B------:R-:W-:Y:S06]  /*17a0*/  BRA `(.L_x_61) ;  /* 0x00000000001c7947 */ /* 0x000fec0003800000 */
.L_x_75:
[----:B------:R-:W-:-:S13]  /*17b0*/  ISETP.NE.AND P0, PT, R16, 0x2a, PT ;  /* 0x0000002a1000780c */ /* 0x000fda0003f05270 */
[----:B------:R-:W-:Y:S05]  /*17c0*/  @!P0 BRA `(.L_x_78) ;  /* 0x0000000000108947 */ /* 0x000fea0003800000 */
[----:B------:R-:W-:-:S13]  /*17d0*/  ISETP.NE.AND P0, PT, R16, 0x41, PT ;  /* 0x000000411000780c */ /* 0x000fda0003f05270 */
[----:B------:R-:W-:Y:S05]  /*17e0*/  @!P0 BRA `(.L_x_61) ;  /* 0x00000000000c8947 */ /* 0x000fea0003800000 */
.L_x_60:
[----:B------:R-:W-:Y:S01]  /*17f0*/  IMAD.MOV.U32 R10, RZ, RZ, 0x16 ;  /* 0x00000016ff0a7424 */ /* 0x000fe200078e00ff */
[----:B------:R-:W-:Y:S06]  /*1800*/  BRA `(.L_x_61) ;  /* 0x0000000000047947 */ /* 0x000fec0003800000 */
.L_x_78:
[----:B------:R-:W-:-:S07]  /*1810*/  IMAD.MOV.U32 R10, RZ, RZ, 0x17 ;  /* 0x00000017ff0a7424 */ /* 0x000fce00078e00ff */
.L_x_61:
[----:B------:R-:W-:Y:S05]  /*1820*/  BSYNC.RECONVERGENT B1 ;  /* 0x0000000000017941 */ /* 0x000fea0003800200 */
.L_x_54:
[----:B------:R-:W2:Y:S01]  /*1830*/  LDG.E.U8 R16, desc[UR36][R6.64+0x3] ;  /* 0x0000032406107981 */ /* 0x000ea2000c1e1100 */
[----:B------:R-:W-:Y:S01]  /*1840*/  IMAD R17, R14, 0x1f, RZ ;  /* 0x0000001f0e117824 */ /* 0x000fe200078e02ff */
[----:B------:R-:W-:Y:S01]  /*1850*/  BSSY.RECONVERGENT B1, `(.L_x_79) ;  /* 0x000006e000017945 */ /* 0x000fe20003800200 */
[----:B------:R-:W-:-:S04]  /*1860*/  IMAD.WIDE.U32 R10, R15, 0x1f, R10 ;  /* 0x0000001f0f0a7825 */ /* 0x000fc800078e000a */
[----:B------:R-:W-:Y:S02]  /*1870*/  IMAD.MOV.U32 R4, RZ, RZ, RZ ;  /* 0x000000ffff047224 */ /* 0x000fe400078e00ff */
[----:B------:R-:W-:Y:S02]  /*1880*/  IMAD.MOV.U32 R15, RZ, RZ, RZ ;  /* 0x000000ffff0f7224 */ /* 0x000fe400078e00ff */
[----:B------:R-:W-:Y:S01]  /*1890*/  IMAD.IADD R17, R11, 0x1, R17 ;  /* 0x000000010b117824 */ /* 0x000fe200078e0211 */
        /* <DEDUP_REMOVED lines=14> */
.L_x_84:
[----:B------:R-:W-:Y:S01]  /*1980*/  IMAD.MOV.U32 R4, RZ, RZ, 0x10 ;  /* 0x00000010ff047424 */ /* 0x000fe200078e00ff */
[----:B------:R-:W-:Y:S06]  /*1990*/  BRA `(.L_x_86) ;  /* 0x0000000400647947 */ /* 0x000fec0003800000 */
.L_x_83:
[----:B------:R-:W-:Y:S01]  /*19a0*/  IMAD.MOV.U32 R4, RZ, RZ, 0xf ;  /* 0x0000000fff047424 */ /* 0x000fe200078e00ff */
[----:B------:R-:W-:Y:S06]  /*19b0*/  BRA `(.L_x_86) ;  /* 0x00000004005c7947 */ /* 0x000fec0003800000 */
.L_x_82:
        /* <DEDUP_REMOVED lines=8> */
.L_x_88:
[----:B------:R-:W-:Y:S01]  /*1a40*/  IMAD.MOV.U32 R4, RZ, RZ, 0x15 ;  /* 0x00000015ff047424 */ /* 0x000fe200078e00ff */
[----:B------:R-:W-:Y:S06]  /*1a50*/  BRA `(.L_x_86) ;  /* 0x0000000400347947 */ /* 0x000fec0003800000 */
.L_x_87:
[----:B------:R-:W-:Y:S01]  /*1a60*/  IMAD.MOV.U32 R4, RZ, RZ, 0x11 ;  /* 0x00000011ff047424 */ /* 0x000fe200078e00ff */
[----:B------:R-:W-:Y:S06]  /*1a70*/  BRA `(.L_x_86) ;  /* 0x00000004002c7947 */ /* 0x000fec0003800000 */
.L_x_81:
        /* <DEDUP_REMOVED lines=10> */
.L_x_91:
[----:B------:R-:W-:Y:S01]  /*1b20*/  IMAD.MOV.U32 R4, RZ, RZ, 0x5 ;  /* 0x00000005ff047424 */ /* 0x000fe200078e00ff */
[----:B------:R-:W-:Y:S06]  /*1b30*/  BRA `(.L_x_86) ;  /* 0x0000000000fc7947 */ /* 0x000fec0003800000 */
.L_x_90:
[----:B------:R-:W-:Y:S01]  /*1b40*/  IMAD.MOV.U32 R4, RZ, RZ, 0xe ;  /* 0x0000000eff047424 */ /* 0x000fe200078e00ff */
[----:B------:R-:W-:Y:S06]  /*1b50*/  BRA `(.L_x_86) ;  /* 0x0000000000f47947 */ /* 0x000fec0003800000 */
.L_x_89:
        /* <DEDUP_REMOVED lines=8> */
.L_x_93:
[----:B------:R-:W-:Y:S01]  /*1be0*/  IMAD.MOV.U32 R4, RZ, RZ, 0xc ;  /* 0x0000000cff047424 */ /* 0x000fe200078e00ff */
[----:B------:R-:W-:Y:S06]  /*1bf0*/  BRA `(.L_x_86) ;  /* 0x0000000000cc7947 */ /* 0x000fec0003800000 */
.L_x_92:
[----:B------:R-:W-:Y:S01]  /*1c00*/  IMAD.MOV.U32 R4, RZ, RZ, 0xa ;  /* 0x0000000aff047424 */ /* 0x000fe200078e00ff */
[----:B------:R-:W-:Y:S06]  /*1c10*/  BRA `(.L_x_86) ;  /* 0x0000000000c47947 */ /* 0x000fec0003800000 */
.L_x_80:
        /* <DEDUP_REMOVED lines=12> */
.L_x_97:
[----:B------:R-:W-:Y:S01]  /*1ce0*/  IMAD.MOV.U32 R4, RZ, RZ, 0x9 ;  /* 0x00000009ff047424 */ /* 0x000fe200078e00ff */
[----:B------:R-:W-:Y:S06]  /*1cf0*/  BRA `(.L_x_86) ;  /* 0x00000000008c7947 */ /* 0x000fec0003800000 */
.L_x_96:
[----:B------:R-:W-:Y:S01]  /*1d00*/  IMAD.MOV.U32 R4, RZ, RZ, 0x8 ;  /* 0x00000008ff047424 */ /* 0x000fe200078e00ff */
[----:B------:R-:W-:Y:S06]  /*1d10*/  BRA `(.L_x_86) ;  /* 0x0000000000847947 */ /* 0x000fec0003800000 */
.L_x_95:
        /* <DEDUP_REMOVED lines=8> */
.L_x_99:
[----:B------:R-:W-:Y:S01]  /*1da0*/  IMAD.MOV.U32 R4, RZ, RZ, 0xd ;  /* 0x0000000dff047424 */ /* 0x000fe200078e00ff */
[----:B------:R-:W-:Y:S06]  /*1db0*/  BRA `(.L_x_86) ;  /* 0x00000000005c7947 */ /* 0x000fec0003800000 */
.L_x_98:
[----:B------:R-:W-:Y:S01]  /*1dc0*/  IMAD.MOV.U32 R4, RZ, RZ, 0x6 ;  /* 0x00000006ff047424 */ /* 0x000fe200078e00ff */
[----:B------:R-:W-:Y:S06]  /*1dd0*/  BRA `(.L_x_86) ;  /* 0x0000000000547947 */ /* 0x000fec0003800000 */
.L_x_94:
        /* <DEDUP_REMOVED lines=10> */
.L_x_102:
[----:B------:R-:W-:Y:S01]  /*1e80*/  IMAD.MOV.U32 R4, RZ, RZ, 0x4 ;  /* 0x00000004ff047424 */ /* 0x000fe200078e00ff */
[----:B------:R-:W-:Y:S06]  /*1e90*/  BRA `(.L_x_86) ;  /* 0x0000000000247947 */ /* 0x000fec0003800000 */
.L_x_101:
[----:B------:R-:W-:Y:S01]  /*1ea0*/  IMAD.MOV.U32 R4, RZ, RZ, 0x14 ;  /* 0x00000014ff047424 */ /* 0x000fe200078e00ff */
[----:B------:R-:W-:Y:S06]  /*1eb0*/  BRA `(.L_x_86) ;  /* 0x00000000001c7947 */ /* 0x000fec0003800000 */
.L_x_100:
[----:B------:R-:W-:-:S13]  /*1ec0*/  ISETP.NE.AND P0, PT, R16, 0x2a, PT ;  /* 0x0000002a1000780c */ /* 0x000fda0003f05270 */
[----:B------:R-:W-:Y:S05]  /*1ed0*/  @!P0 BRA `(.L_x_103) ;  /* 0x0000000000108947 */ /* 0x000fea0003800000 */
[----:B------:R-:W-:-:S13]  /*1ee0*/  ISETP.NE.AND P0, PT, R16, 0x41, PT ;  /* 0x000000411000780c */ /* 0x000fda0003f05270 */
[----:B------:R-:W-:Y:S05]  /*1ef0*/  @!P0 BRA `(.L_x_86) ;  /* 0x00000000000c8947 */ /* 0x000fea0003800000 */
.L_x_85:
[----:B------:R-:W-:Y:S01]  /*1f00*/  IMAD.MOV.U32 R4, RZ, RZ, 0x16 ;  /* 0x00000016ff047424 */ /* 0x000fe200078e00ff */
[----:B------:R-:W-:Y:S06]  /*1f10*/  BRA `(.L_x_86) ;  /* 0x0000000000047947 */ /* 0x000fec0003800000 */
.L_x_103:
[----:B------:R-:W-:-:S07]  /*1f20*/  IMAD.MOV.U32 R4, RZ, RZ, 0x17 ;  /* 0x00000017ff047424 */ /* 0x000fce00078e00ff */
.L_x_86:
[----:B------:R-:W-:Y:S05]  /*1f30*/  BSYNC.RECONVERGENT B1 ;  /* 0x0000000000017941 */ /* 0x000fea0003800200 */
.L_x_79:
[----:B------:R0:W2:Y:S01]  /*1f40*/  LDG.E.U8 R14, desc[UR36][R6.64+0x4] ;  /* 0x00000424060e7981 */ /* 0x0000a2000c1e1100 */
[----:B------:R-:W-:Y:S01]  /*1f50*/  BSSY.RECONVERGENT B1, `(.L_x_104) ;  /* 0x0000070000017945 */ /* 0x000fe20003800200 */
[----:B0-----:R-:W-:Y:S02]  /*1f60*/  IMAD.MOV.U32 R6, RZ, RZ, R4 ;  /* 0x000000ffff067224 */ /* 0x001fe400078e0004 */
[----:B------:R-:W-:Y:S02]  /*1f70*/  IMAD.MOV.U32 R7, RZ, RZ, R15 ;  /* 0x000000ffff077224 */ /* 0x000fe400078e000f */
[----:B------:R-:W-:Y:S02]  /*1f80*/  IMAD R15, R17, 0x1f, RZ ;  /* 0x0000001f110f7824 */ /* 0x000fe400078e02ff */
[----:B------:R-:W-:Y:S01]  /*1f90*/  IMAD.WIDE.U32 R10, R10, 0x1f, R6 ;  /* 0x0000001f0a0a7825 */ /* 0x000fe200078e0006 */
[----:B------:R-:W-:-:S03]  /*1fa0*/  CS2R R6, SRZ ;  /* 0x0000000000067805 */ /* 0x000fc6000001ff00 */
        /* <DEDUP_REMOVED lines=15> */
.L_x_109:
[----:B------:R-:W-:Y:S01]  /*20a0*/  IMAD.MOV.U32 R6, RZ, RZ, 0x10 ;  /* 0x00000010ff067424 */ /* 0x000fe200078e00ff */
[----:B------:R-:W-:Y:S06]  /*20b0*/  BRA `(.L_x_111) ;  /* 0x0000000400647947 */ /* 0x000fec0003800000 */
.L_x_108:
[----:B------:R-:W-:Y:S01]  /*20c0*/  IMAD.MOV.U32 R6, RZ, RZ, 0xf ;  /* 0x0000000fff067424 */ /* 0x000fe200078e00ff */
[----:B------:R-:W-:Y:S06]  /*20d0*/  BRA `(.L_x_111) ;  /* 0x00000004005c7947 */ /* 0x000fec0003800000 */
.L_x_107:
        /* <DEDUP_REMOVED lines=8> */
.L_x_113:
[----:B------:R-:W-:Y:S01]  /*2160*/  IMAD.MOV.U32 R6, RZ, RZ, 0x15 ;  /* 0x00000015ff067424 */ /* 0x000fe200078e00ff */
[----:B------:R-:W-:Y:S06]  /*2170*/  BRA `(.L_x_111) ;  /* 0x0000000400347947 */ /* 0x000fec0003800000 */
.L_x_112:
[----:B------:R-:W-:Y:S01]  /*2180*/  IMAD.MOV.U32 R6, RZ, RZ, 0x11 ;  /* 0x00000011ff067424 */ /* 0x000fe200078e00ff */
[----:B------:R-:W-:Y:S06]  /*2190*/  BRA `(.L_x_111) ;  /* 0x00000004002c7947 */ /* 0x000fec0003800000 */
.L_x_106:
        /* <DEDUP_REMOVED lines=10> */
.L_x_116:
[----:B------:R-:W-:Y:S01]  /*2240*/  IMAD.MOV.U32 R6, RZ, RZ, 0x5 ;  /* 0x00000005ff067424 */ /* 0x000fe200078e00ff */
[----:B------:R-:W-:Y:S06]  /*2250*/  BRA `(.L_x_111) ;  /* 0x0000000000fc7947 */ /* 0x000fec0003800000 */
.L_x_115:
[----:B------:R-:W-:Y:S01]  /*2260*/  IMAD.MOV.U32 R6, RZ, RZ, 0xe ;  /* 0x0000000eff067424 */ /* 0x000fe200078e00ff */
[----:B------:R-:W-:Y:S06]  /*2270*/  BRA `(.L_x_111) ;  /* 0x0000000000f47947 */ /* 0x000fec0003800000 */
.L_x_114:
        /* <DEDUP_REMOVED lines=8> */
.L_x_118:
[----:B------:R-:W-:Y:S01]  /*2300*/  IMAD.MOV.U32 R6, RZ, RZ, 0xc ;  /* 0x0000000cff067424 */ /* 0x000fe200078e00ff */
[----:B------:R-:W-:Y:S06]  /*2310*/  BRA `(.L_x_111) ;  /* 0x0000000000cc7947 */ /* 0x000fec0003800000 */
.L_x_117:
[----:B------:R-:W-:Y:S01]  /*2320*/  IMAD.MOV.U32 R6, RZ, RZ, 0xa ;  /* 0x0000000aff067424 */ /* 0x000fe200078e00ff */
[----:B------:R-:W-:Y:S06]  /*2330*/  BRA `(.L_x_111) ;  /* 0x0000000000c47947 */ /* 0x000fec0003800000 */
.L_x_105:
        /* <DEDUP_REMOVED lines=12> */
.L_x_122:
[----:B------:R-:W-:Y:S01]  /*2400*/  IMAD.MOV.U32 R6, RZ, RZ, 0x9 ;  /* 0x00000009ff067424 */ /* 0x000fe200078e00ff */
[----:B------:R-:W-:Y:S06]  /*2410*/  BRA `(.L_x_111) ;  /* 0x00000000008c7947 */ /* 0x000fec0003800000 */
.L_x_121:
[----:B------:R-:W-:Y:S01]  /*2420*/  IMAD.MOV.U32 R6, RZ, RZ, 0x8 ;  /* 0x00000008ff067424 */ /* 0x000fe200078e00ff */
[----:B------:R-:W-:Y:S06]  /*2430*/  BRA `(.L_x_111) ;  /* 0x0000000000847947 */ /* 0x000fec0003800000 */
.L_x_120:
        /* <DEDUP_REMOVED lines=8> */
.L_x_124:
[----:B------:R-:W-:Y:S01]  /*24c0*/  IMAD.MOV.U32 R6, RZ, RZ, 0xd ;  /* 0x0000000dff067424 */ /* 0x000fe200078e00ff */
[----:B------:R-:W-:Y:S06]  /*24d0*/  BRA `(.L_x_111) ;  /* 0x00000000005c7947 */ /* 0x000fec0003800000 */
.L_x_123:
[----:B------:R-:W-:Y:S01]  /*24e0*/  IMAD.MOV.U32 R6, RZ, RZ, 0x6 ;  /* 0x00000006ff067424 */ /* 0x000fe200078e00ff */
[----:B------:R-:W-:Y:S06]  /*24f0*/  BRA `(.L_x_111) ;  /* 0x0000000000547947 */ /* 0x000fec0003800000 */
.L_x_119:
        /* <DEDUP_REMOVED lines=10> */
.L_x_127:
[----:B------:R-:W-:Y:S01]  /*25a0*/  IMAD.MOV.U32 R6, RZ, RZ, 0x4 ;  /* 0x00000004ff067424 */ /* 0x000fe200078e00ff */
[----:B------:R-:W-:Y:S06]  /*25b0*/  BRA `(.L_x_111) ;  /* 0x0000000000247947 */ /* 0x000fec0003800000 */
.L_x_126:
[----:B------:R-:W-:Y:S01]  /*25c0*/  IMAD.MOV.U32 R6, RZ, RZ, 0x14 ;  /* 0x00000014ff067424 */ /* 0x000fe200078e00ff */
[----:B------:R-:W-:Y:S06]  /*25d0*/  BRA `(.L_x_111) ;  /* 0x00000000001c7947 */ /* 0x000fec0003800000 */
.L_x_125:
[----:B------:R-:W-:-:S13]  /*25e0*/  ISETP.NE.AND P0, PT, R14, 0x2a, PT ;  /* 0x0000002a0e00780c */ /* 0x000fda0003f05270 */
[----:B------:R-:W-:Y:S05]  /*25f0*/  @!P0 BRA `(.L_x_128) ;  /* 0x0000000000108947 */ /* 0x000fea0003800000 */
[----:B------:R-:W-:-:S13]  /*2600*/  ISETP.NE.AND P0, PT, R14, 0x41, PT ;  /* 0x000000410e00780c */ /* 0x000fda0003f05270 */
[----:B------:R-:W-:Y:S05]  /*2610*/  @!P0 BRA `(.L_x_111) ;  /* 0x00000000000c8947 */ /* 0x000fea0003800000 */
.L_x_110:
[----:B------:R-:W-:Y:S01]  /*2620*/  IMAD.MOV.U32 R6, RZ, RZ, 0x16 ;  /* 0x00000016ff067424 */ /* 0x000fe200078e00ff */
[----:B------:R-:W-:Y:S06]  /*2630*/  BRA `(.L_x_111) ;  /* 0x0000000000047947 */ /* 0x000fec0003800000 */
.L_x_128:
[----:B------:R-:W-:-:S07]  /*2640*/  IMAD.MOV.U32 R6, RZ, RZ, 0x17 ;  /* 0x00000017ff067424 */ /* 0x000fce00078e00ff */
.L_x_111:
[----:B------:R-:W-:Y:S05]  /*2650*/  BSYNC.RECONVERGENT B1 ;  /* 0x0000000000017941 */ /* 0x000fea0003800200 */
.L_x_104:
[----:B------:R-:W-:-:S05]  /*2660*/  SHF.R.U32.HI R15, RZ, 0x1, R12 ;  /* 0x00000001ff0f7819 */ /* 0x000fca000001160c */
[----:B------:R-:W-:-:S06]  /*2670*/  IMAD.WIDE.U32 R16, R15, 0x8, R8 ;  /* 0x000000080f107825 */ /* 0x000fcc00078e0008 */
[----:B------:R-:W2:Y:S01]  /*2680*/  LD.E.64 R16, desc[UR36][R16.64] ;  /* 0x0000002410107980 */ /* 0x000ea2000c101b00 */
[----:B------:R-:W-:Y:S01]  /*2690*/  IMAD R11, R4, 0x1f, RZ ;  /* 0x0000001f040b7824 */ /* 0x000fe200078e02ff */
[----:B------:R-:W-:Y:S01]  /*26a0*/  BSSY.RECONVERGENT B1, `(.L_x_129) ;  /* 0x0000058000017945 */ /* 0x000fe20003800200 */
[----:B------:R-:W-:-:S04]  /*26b0*/  IMAD.WIDE.U32 R6, R10, 0x1f, R6 ;  /* 0x0000001f0a067825 */ /* 0x000fc800078e0006 */
[----:B------:R-:W-:Y:S01]  /*26c0*/  IMAD.IADD R14, R7, 0x1, R11 ;  /* 0x00000001070e7824 */ /* 0x000fe200078e020b */
[----:B--2---:R-:W-:-:S04]  /*26d0*/  ISETP.NE.U32.AND P0, PT, R16, R6, PT ;  /* 0x000000061000720c */ /* 0x004fc80003f05070 */
[----:B------:R-:W-:-:S13]  /*26e0*/  ISETP.NE.AND.EX P0, PT, R17, R14, PT, P0 ;  /* 0x0000000e1100720c */ /* 0x000fda0003f05300 */
[----:B------:R-:W-:Y:S05]  /*26f0*/  @!P0 BRA `(.L_x_130) ;  /* 0x0000000000488947 */ /* 0x000fea0003800000 */
[----:B------:R-:W-:Y:S02]  /*2700*/  IMAD.MOV.U32 R11, RZ, RZ, R17 ;  /* 0x000000ffff0b7224 */ /* 0x000fe400078e0011 */
[----:B------:R-:W-:Y:S02]  /*2710*/  IMAD.MOV.U32 R10, RZ, RZ, R16 ;  /* 0x000000ffff0a7224 */ /* 0x000fe400078e0010 */
[----:B------:R-:W-:Y:S02]  /*2720*/  IMAD.MOV.U32 R4, RZ, RZ, RZ ;  /* 0x000000ffff047224 */ /* 0x000fe400078e00ff */
[----:B------:R-:W-:-:S07]  /*2730*/  IMAD.MOV.U32 R17, RZ, RZ, R12 ;  /* 0x000000ffff117224 */ /* 0x000fce00078e000c */
.L_x_132:
[----:B------:R-:W-:Y:S01]  /*2740*/  ISETP.GE.U32.AND P0, PT, R10, R6, PT ;  /* 0x000000060a00720c */ /* 0x000fe20003f06070 */
[----:B------:R-:W-:-:S03]  /*2750*/  IMAD.MOV.U32 R40, RZ, RZ, R3 ;  /* 0x000000ffff287224 */ /* 0x000fc600078e0003 */
[----:B------:R-:W-:-:S13]  /*2760*/  ISETP.GE.U32.AND.EX P0, PT, R11, R14, PT, P0 ;  /* 0x0000000e0b00720c */ /* 0x000fda0003f06100 */
[C---:B------:R-:W-:Y:S02]  /*2770*/  @!P0 VIADD R4, R15.reuse, 0x1 ;  /* 0x000000010f048836 */ /* 0x040fe40000000000 */
[----:B------:R-:W-:-:S05]  /*2780*/  @P0 VIADD R17, R15, 0xffffffff ;  /* 0xffffffff0f110836 */ /* 0x000fca0000000000 */
[----:B------:R-:W-:-:S13]  /*2790*/  ISETP.GT.AND P0, PT, R4, R17, PT ;  /* 0x000000110400720c */ /* 0x000fda0003f04270 */
[----:B------:R-:W-:Y:S05]  /*27a0*/  @P0 BRA `(.L_x_131) ;  /* 0x00000004001c0947 */ /* 0x000fea0003800000 */
[----:B------:R-:W-:-:S05]  /*27b0*/  IMAD.IADD R15, R4, 0x1, R17 ;  /* 0x00000001040f7824 */ /* 0x000fca00078e0211 */
[----:B------:R-:W-:-:S05]  /*27c0*/  SHF.R.U32.HI R15, RZ, 0x1, R15 ;  /* 0x00000001ff0f7819 */ /* 0x000fca000001160f */
[----:B------:R-:W-:-:S06]  /*27d0*/  IMAD.WIDE.U32 R10, R15, 0x8, R8 ;  /* 0x000000080f0a7825 */ /* 0x000fcc00078e0008 */
[----:B------:R-:W2:Y:S02]  /*27e0*/  LD.E.64 R10, desc[UR36][R10.64] ;  /* 0x000000240a0a7980 */ /* 0x000ea4000c101b00 */
[----:B--2---:R-:W-:-:S04]  /*27f0*/  ISETP.NE.U32.AND P0, PT, R10, R6, PT ;  /* 0x000000060a00720c */ /* 0x004fc80003f05070 */
[----:B------:R-:W-:-:S13]  /*2800*/  ISETP.NE.AND.EX P0, PT, R11, R14, PT, P0 ;  /* 0x0000000e0b00720c */ /* 0x000fda0003f05300 */
[----:B------:R-:W-:Y:S05]  /*2810*/  @P0 BRA `(.L_x_132) ;  /* 0xfffffffc00c80947 */ /* 0x000fea000383ffff */
.L_x_130:
[----:B------:R-:W0:Y:S02]  /*2820*/  LDC.64 R10, c[0x0][0x398] ;  /* 0x0000e600ff0a7b82 */ /* 0x000e240000000a00 */
[----:B0-----:R-:W2:Y:S02]  /*2830*/  LDG.E.64 R6, desc[UR36][R10.64+0x18] ;  /* 0x000018240a067981 */ /* 0x001ea4000c1e1b00 */
[----:B--2---:R-:W-:Y:S02]  /*2840*/  IMAD.WIDE.U32 R18, R15, 0x4, R6 ;  /* 0x000000040f127825 */ /* 0x004fe400078e0006 */
[----:B------:R-:W2:Y:S04]  /*2850*/  LDG.E.64 R6, desc[UR36][R10.64+0x10] ;  /* 0x000010240a067981 */ /* 0x000ea8000c1e1b00 */
[----:B------:R-:W3:Y:S01]  /*2860*/  LD.E R14, desc[UR36][R18.64] ;  /* 0x00000024120e7980 */ /* 0x000ee2000c101900 */
[----:B------:R-:W-:Y:S01]  /*2870*/  ISETP.GT.AND P0, PT, R3, 0x63, PT ;  /* 0x000000630300780c */ /* 0x000fe20003f04270 */
[----:B------:R-:W-:-:S03]  /*2880*/  IMAD.MOV.U32 R40, RZ, RZ, R3 ;  /* 0x000000ffff287224 */ /* 0x000fc600078e0003 */
[----:B---3--:R-:W-:Y:S01]  /*2890*/  ISETP.EQ.OR P0, PT, R14, RZ, P0 ;  /* 0x000000ff0e00720c */ /* 0x008fe20000702670 */
[----:B--2---:R-:W-:-:S12]  /*28a0*/  IMAD.WIDE.U32 R16, R15, 0x4, R6 ;  /* 0x000000040f107825 */ /* 0x004fd800078e0006 */
[----:B------:R-:W-:Y:S05]  /*28b0*/  @P0 BRA `(.L_x_131) ;  /* 0x0000000000d80947 */ /* 0x000fea0003800000 */
[----:B------:R-:W2:Y:S04]  /*28c0*/  LD.E R17, desc[UR36][R16.64] ;  /* 0x0000002410117980 */ /* 0x000ea8000c101900 */
[----:B------:R-:W2:Y:S02]  /*28d0*/  LDG.E.64 R10, desc[UR36][R10.64+0x20] ;  /* 0x000020240a0a7981 */ /* 0x000ea4000c1e1b00 */
[----:B--2---:R-:W-:-:S06]  /*28e0*/  IMAD.WIDE.U32 R18, R17, 0x4, R10 ;  /* 0x0000000411127825 */ /* 0x004fcc00078e000a */
[----:B------:R-:W2:Y:S01]  /*28f0*/  LD.E R18, desc[UR36][R18.64] ;  /* 0x0000002412127980 */ /* 0x000ea2000c101900 */
[C---:B------:R-:W-:Y:S01]  /*2900*/  IMAD R15, R3.reuse, 0x10, R34 ;  /* 0x00000010030f7824 */ /* 0x040fe200078e0222 */
[C---:B------:R-:W-:Y:S01]  /*2910*/  ISETP.GT.AND P0, PT, R3.reuse, 0x62, PT ;  /* 0x000000620300780c */ /* 0x040fe20003f04270 */
[----:B------:R-:W-:Y:S02]  /*2920*/  IMAD.MOV.U32 R7, RZ, RZ, 0x41200000 ;  /* 0x41200000ff077424 */ /* 0x000fe400078e00ff */
[----:B------:R-:W-:Y:S01]  /*2930*/  VIADD R40, R3, 0x1 ;  /* 0x0000000103287836 */ /* 0x000fe20000000000 */
[----:B------:R-:W-:Y:S02]  /*2940*/  ISETP.LT.U32.OR P0, PT, R14, 0x2, P0 ;  /* 0x000000020e00780c */ /* 0x000fe40000701470 */
[----:B--2---:R-:W-:Y:S02]  /*2950*/  SHF.R.U32.HI R4, RZ, 0x10, R18 ;  /* 0x00000010ff047819 */ /* 0x004fe40000011612 */
[----:B------:R-:W-:-:S05]  /*2960*/  LOP3.LUT R6, R18, 0xffff, RZ, 0xc0, !PT ;  /* 0x0000ffff12067812 */ /* 0x000fca00078ec0ff */
[----:B------:R0:W-:Y:S04]  /*2970*/  STL.128 [R15], R4 ;  /* 0x000000040f007387 */ /* 0x0001e80000100c00 */
[----:B------:R-:W-:Y:S05]  /*2980*/  @P0 BRA `(.L_x_131) ;  /* 0x0000000000a40947 */ /* 0x000fea0003800000 */
[----:B------:R-:W-:-:S04]  /*2990*/  VIADD R19, R17, 0x1 ;  /* 0x0000000111137836 */ /* 0x000fc80000000000 */
[----:B------:R-:W-:-:S06]  /*29a0*/  IMAD.WIDE.U32 R18, R19, 0x4, R10 ;  /* 0x0000000413127825 */ /* 0x000fcc00078e000a */
[----:B------:R-:W2:Y:S01]  /*29b0*/  LD.E R18, desc[UR36][R18.64] ;  /* 0x0000002412127980 */ /* 0x000ea2000c101900 */
[----:B0-----:R-:W-:Y:S01]  /*29c0*/  IMAD.MOV.U32 R7, RZ, RZ, 0x41200000 ;  /* 0x41200000ff077424 */ /* 0x001fe200078e00ff */
[C---:B------:R-:W-:Y:S01]  /*29d0*/  ISETP.GT.AND P0, PT, R3.reuse, 0x61, PT ;  /* 0x000000610300780c */ /* 0x040fe20003f04270 */
[----:B------:R-:W-:-:S03]  /*29e0*/  VIADD R40, R3, 0x2 ;  /* 0x0000000203287836 */ /* 0x000fc60000000000 */
[----:B------:R-:W-:Y:S02]  /*29f0*/  ISETP.LT.U32.OR P0, PT, R14, 0x3, P0 ;  /* 0x000000030e00780c */ /* 0x000fe40000701470 */
[----:B--2---:R-:W-:Y:S02]  /*2a00*/  SHF.R.U32.HI R4, RZ, 0x10, R18 ;  /* 0x00000010ff047819 */ /* 0x004fe40000011612 */
[----:B------:R-:W-:-:S05]  /*2a10*/  LOP3.LUT R6, R18, 0xffff, RZ, 0xc0, !PT ;  /* 0x0000ffff12067812 */ /* 0x000fca00078ec0ff */
[----:B------:R2:W-:Y:S04]  /*2a20*/  STL.128 [R15+0x10], R4 ;  /* 0x000010040f007387 */ /* 0x0005e80000100c00 */
[----:B------:R-:W-:Y:S05]  /*2a30*/  @P0 BRA `(.L_x_131) ;  /* 0x0000000000780947 */ /* 0x000fea0003800000 */
[----:B------:R-:W-:-:S04]  /*2a40*/  VIADD R19, R17, 0x2 ;  /* 0x0000000211137836 */ /* 0x000fc80000000000 */
[----:B------:R-:W-:-:S06]  /*2a50*/  IMAD.WIDE.U32 R18, R19, 0x4, R10 ;  /* 0x0000000413127825 */ /* 0x000fcc00078e000a */
[----:B------:R-:W3:Y:S01]  /*2a60*/  LD.E R18, desc[UR36][R18.64] ;  /* 0x0000002412127980 */ /* 0x000ee2000c101900 */
[----:B--2---:R-:W-:Y:S01]  /*2a70*/  IMAD.MOV.U32 R7, RZ, RZ, 0x41200000 ;  /* 0x41200000ff077424 */ /* 0x004fe200078e00ff */
[C---:B------:R-:W-:Y:S01]  /*2a80*/  ISETP.GT.AND P0, PT, R3.reuse, 0x60, PT ;  /* 0x000000600300780c */ /* 0x040fe20003f04270 */
[----:B------:R-:W-:-:S03]  /*2a90*/  VIADD R40, R3, 0x3 ;  /* 0x0000000303287836 */ /* 0x000fc60000000000 */
[----:B------:R-:W-:Y:S02]  /*2aa0*/  ISETP.LT.U32.OR P0, PT, R14, 0x4, P0 ;  /* 0x000000040e00780c */ /* 0x000fe40000701470 */
[----:B---3--:R-:W-:Y:S02]  /*2ab0*/  SHF.R.U32.HI R4, RZ, 0x10, R18 ;  /* 0x00000010ff047819 */ /* 0x008fe40000011612 */
[----:B------:R-:W-:-:S05]  /*2ac0*/  LOP3.LUT R6, R18, 0xffff, RZ, 0xc0, !PT ;  /* 0x0000ffff12067812 */ /* 0x000fca00078ec0ff */
[----:B------:R3:W-:Y:S04]  /*2ad0*/  STL.128 [R15+0x20], R4 ;  /* 0x000020040f007387 */ /* 0x0007e80000100c00 */
[----:B------:R-:W-:Y:S05]  /*2ae0*/  @P0 BRA `(.L_x_131) ;  /* 0x00000000004c0947 */ /* 0x000fea0003800000 */
[----:B------:R-:W-:-:S04]  /*2af0*/  VIADD R19, R17, 0x3 ;  /* 0x0000000311137836 */ /* 0x000fc80000000000 */
[----:B------:R-:W-:-:S06]  /*2b00*/  IMAD.WIDE.U32 R18, R19, 0x4, R10 ;  /* 0x0000000413127825 */ /* 0x000fcc00078e000a */
[----:B------:R-:W2:Y:S01]  /*2b10*/  LD.E R18, desc[UR36][R18.64] ;  /* 0x0000002412127980 */ /* 0x000ea2000c101900 */
[----:B---3--:R-:W-:Y:S01]  /*2b20*/  IMAD.MOV.U32 R7, RZ, RZ, 0x41200000 ;  /* 0x41200000ff077424 */ /* 0x008fe200078e00ff */
        /* <DEDUP_REMOVED lines=9> */
[----:B------:R-:W2:Y:S01]  /*2bc0*/  LD.E R10, desc[UR36][R10.64] ;  /* 0x000000240a0a7980 */ /* 0x000ea2000c101900 */
[----:B----4-:R-:W-:Y:S02]  /*2bd0*/  IMAD.MOV.U32 R7, RZ, RZ, 0x41200000 ;  /* 0x41200000ff077424 */ /* 0x010fe400078e00ff */
[----:B------:R-:W-:Y:S01]  /*2be0*/  VIADD R40, R3, 0x5 ;  /* 0x0000000503287836 */ /* 0x000fe20000000000 */
[----:B--2---:R-:W-:Y:S02]  /*2bf0*/  SHF.R.U32.HI R4, RZ, 0x10, R10 ;  /* 0x00000010ff047819 */ /* 0x004fe4000001160a */
[----:B------:R-:W-:-:S05]  /*2c00*/  LOP3.LUT R6, R10, 0xffff, RZ, 0xc0, !PT ;  /* 0x0000ffff0a067812 */ /* 0x000fca00078ec0ff */
[----:B------:R0:W-:Y:S02]  /*2c10*/  STL.128 [R15+0x40], R4 ;  /* 0x000040040f007387 */ /* 0x0001e40000100c00 */
.L_x_131:
[----:B------:R-:W-:Y:S05]  /*2c20*/  BSYNC.RECONVERGENT B1 ;  /* 0x0000000000017941 */ /* 0x000fea0003800200 */
.L_x_129:
[C---:B0-234-:R-:W-:Y:S01]  /*2c30*/  VIADD R4, R5.reuse, 0x6 ;  /* 0x0000000605047836 */ /* 0x05dfe20000000000 */
[----:B------:R-:W-:Y:S01]  /*2c40*/  ISETP.LT.AND P1, PT, R40, 0x64, PT ;  /* 0x000000642800780c */ /* 0x000fe20003f21270 */
[----:B------:R-:W-:-:S03]  /*2c50*/  VIADD R5, R5, 0x1 ;  /* 0x0000000105057836 */ /* 0x000fc60000000000 */
[----:B------:R-:W-:-:S13]  /*2c60*/  ISETP.GT.U32.AND P0, PT, R4, R13, PT ;  /* 0x0000000d0400720c */ /* 0x000fda0003f04070 */
[----:B------:R-:W-:Y:S05]  /*2c70*/  @!P0 BRA P1, `(.L_x_133) ;  /* 0xffffffd400b08947 */ /* 0x000fea000083ffff */
[----:B------:R-:W-:Y:S05]  /*2c80*/  BSYNC.RECONVERGENT B0 ;  /* 0x0000000000007941 */ /* 0x000fea0003800200 */
.L_x_3:
[----:B------:R-:W2:Y:S02]  /*2c90*/  LDCU UR4, c[0x0][0x3b0] ;  /* 0x00007600ff0477ac */ /* 0x000ea40008000800 */
[----:B--2---:R-:W-:-:S04]  /*2ca0*/  ISETP.GE.U32.AND P0, PT, R37, UR4, PT ;  /* 0x0000000425007c0c */ /* 0x004fc8000bf06070 */
[----:B------:R-:W-:-:S13]  /*2cb0*/  ISETP.LT.OR P0, PT, R40, 0x1, P0 ;  /* 0x000000012800780c */ /* 0x000fda0000701670 */
[----:B------:R-:W-:Y:S05]  /*2cc0*/  @P0 BRA `(.L_x_2) ;  /* 0x000000d400dc0947 */ /* 0x000fea0003800000 */
[----:B------:R-:W-:-:S07]  /*2cd0*/  IMAD.MOV.U32 R43, RZ, RZ, RZ ;  /* 0x000000ffff2b7224 */ /* 0x000fce00078e00ff */
.L_x_676:
[----:B0-----:R-:W-:-:S06]  /*2ce0*/  IMAD R12, R43, 0x10, R34 ;  /* 0x000000102b0c7824 */ /* 0x001fcc00078e0222 */
[----:B--2---:R-:W2:Y:S01]  /*2cf0*/  LDL R12, [R12] ;  /* 0x000000000c0c7983 */ /* 0x004ea20000100800 */
[----:B------:R-:W-:Y:S01]  /*2d00*/  BSSY.RECONVERGENT B9, `(.L_x_134) ;  /* 0x0000d6e000097945 */ /* 0x000fe20003800200 */
[----:B--2---:R-:W-:-:S13]  /*2d10*/  ISETP.NE.AND P0, PT, R12, -0x1, PT ;  /* 0xffffffff0c00780c */ /* 0x004fda0003f05270 */
[----:B-1-3--:R-:W-:Y:S05]  /*2d20*/  @!P0 BRA `(.L_x_135) ;  /* 0x000000d400ac8947 */ /* 0x00afea0003800000 */
[----:B------:R-:W-:Y:S01]  /*2d30*/  BSSY.RECONVERGENT B0, `(.L_x_136) ;  /* 0x0000011000007945 */ /* 0x000fe20003800200 */
[----:B------:R-:W-:Y:S02]  /*2d40*/  IMAD.MOV.U32 R0, RZ, RZ, RZ ;  /* 0x000000ffff007224 */ /* 0x000fe400078e00ff */
[----:B------:R-:W-:-:S07]  /*2d50*/  IMAD.MOV.U32 R3, RZ, RZ, R43 ;  /* 0x000000ffff037224 */ /* 0x000fce00078e002b */
.L_x_137:
[----:B------:R-:W-:-:S05]  /*2d60*/  IMAD R8, R3, 0x10, R34 ;  /* 0x0000001003087824 */ /* 0x000fca00078e0222 */
[----:B0-----:R-:W2:Y:S01]  /*2d70*/  LDL.128 R4, [R8] ;  /* 0x0000000008047983 */ /* 0x001ea20000100c00 */
[----:B------:R-:W-:Y:S01]  /*2d80*/  VIADD R3, R3, 0x1 ;  /* 0x0000000103037836 */ /* 0x000fe20000000000 */
[----:B--2---:R-:W-:-:S13]  /*2d90*/  ISETP.NE.AND P0, PT, R4, R12, PT ;  /* 0x0000000c0400720c */ /* 0x004fda0003f05270 */
[C---:B------:R-:W-:Y:S02]  /*2da0*/  @!P0 VIADD R9, R0.reuse, 0x1 ;  /* 0x0000000100098836 */ /* 0x040fe40000000000 */
[----:B------:R-:W-:Y:S02]  /*2db0*/  @!P0 IMAD R10, R0, 0x10, R35 ;  /* 0x00000010000a8824 */ /* 0x000fe400078e0223 */
[----:B------:R-:W-:Y:S02]  /*2dc0*/  @!P0 IMAD.MOV.U32 R4, RZ, RZ, R12 ;  /* 0x000000ffff048224 */ /* 0x000fe400078e000c */
[----:B------:R-:W-:Y:S02]  /*2dd0*/  @!P0 IMAD.MOV.U32 R11, RZ, RZ, -0x1 ;  /* 0xffffffffff0b8424 */ /* 0x000fe400078e00ff */
[----:B------:R-:W-:Y:S01]  /*2de0*/  @!P0 IMAD.MOV.U32 R0, RZ, RZ, R9 ;  /* 0x000000ffff008224 */ /* 0x000fe200078e0009 */
[----:B------:R2:W-:Y:S04]  /*2df0*/  @!P0 STL.128 [R10], R4 ;  /* 0x000000040a008387 */ /* 0x0005e80000100c00 */
[----:B------:R2:W-:Y:S01]  /*2e00*/  @!P0 STL [R8], R11 ;  /* 0x0000000b08008387 */ /* 0x0005e20000100800 */
[----:B------:R-:W-:-:S02]  /*2e10*/  ISETP.GE.AND P0, PT, R3, R40, PT ;  /* 0x000000280300720c */ /* 0x000fc40003f06270 */
[----:B------:R-:W-:-:S13]  /*2e20*/  ISETP.LT.AND P1, PT, R0, 0x14, PT ;  /* 0x000000140000780c */ /* 0x000fda0003f21270 */
[----:B--2---:R-:W-:Y:S05]  /*2e30*/  @!P0 BRA P1, `(.L_x_137) ;  /* 0xfffffffc00c88947 */ /* 0x004fea000083ffff */
[----:B------:R-:W-:Y:S05]  /*2e40*/  BSYNC.RECONVERGENT B0 ;  /* 0x0000000000007941 */ /* 0x000fea0003800200 */
.L_x_136:
[----:B------:R-:W-:-:S13]  /*2e50*/  ISETP.GE.AND P0, PT, R0, 0x1, PT ;  /* 0x000000010000780c */ /* 0x000fda0003f06270 */
[----:B------:R-:W-:Y:S05]  /*2e60*/  @!P0 BRA `(.L_x_135) ;  /* 0x000000d4005c8947 */ /* 0x000fea0003800000 */
[----:B------:R-:W0:Y:S01]  /*2e70*/  LDC.64 R14, c[0x0][0x398] ;  /* 0x0000e600ff0e7b82 */ /* 0x000e220000000a00 */
[----:B------:R-:W2:Y:S04]  /*2e80*/  LDL R13, [R1+0x3e88] ;  /* 0x003e8800010d7983 */ /* 0x000ea80000100800 */
[----:B------:R-:W3:Y:S04]  /*2e90*/  LDL R3, [R1+0x3e84] ;  /* 0x003e840001037983 */ /* 0x000ee80000100800 */
[----:B0-----:R-:W4:Y:S04]  /*2ea0*/  LDG.E.64 R4, desc[UR36][R14.64+0x50] ;  /* 0x000050240e047981 */ /* 0x001f28000c1e1b00 */
[----:B------:R-:W2:Y:S04]  /*2eb0*/  LDG.E.64 R10, desc[UR36][R14.64+0x40] ;  /* 0x000040240e0a7981 */ /* 0x000ea8000c1e1b00 */
[----:B------:R-:W3:Y:S01]  /*2ec0*/  LDG.E.64 R48, desc[UR36][R14.64+0x48] ;  /* 0x000048240e307981 */ /* 0x000ee2000c1e1b00 */
[----:B----4-:R-:W-:-:S05]  /*2ed0*/  IMAD.WIDE.U32 R6, R12, 0x4, R4 ;  /* 0x000000040c067825 */ /* 0x010fca00078e0004 */
[----:B------:R0:W4:Y:S01]  /*2ee0*/  LD.E R5, desc[UR36][R6.64] ;  /* 0x0000002406057980 */ /* 0x000122000c101900 */
[----:B--2---:R-:W-:-:S05]  /*2ef0*/  IMAD.WIDE.U32 R10, R12, 0x2, R10 ;  /* 0x000000020c0a7825 */ /* 0x004fca00078e000a */
[----:B------:R2:W5:Y:S01]  /*2f00*/  LD.E.U16 R0, desc[UR36][R10.64] ;  /* 0x000000240a007980 */ /* 0x000562000c101500 */
[----:B------:R-:W-:-:S04]  /*2f10*/  ISETP.NE.AND P0, PT, R13, RZ, PT ;  /* 0x000000ff0d00720c */ /* 0x000fc80003f05270 */
[----:B---3--:R-:W-:Y:S01]  /*2f20*/  ISETP.EQ.OR P0, PT, R3, RZ, !P0 ;  /* 0x000000ff0300720c */ /* 0x008fe20004702670 */
[----:B------:R-:W-:Y:S01]  /*2f30*/  BSSY.RECONVERGENT B0, `(.L_x_138) ;  /* 0x0000025000007945 */ /* 0x000fe20003800200 */
[----:B------:R-:W-:Y:S02]  /*2f40*/  IMAD.MOV.U32 R8, RZ, RZ, RZ ;  /* 0x000000ffff087224 */ /* 0x000fe400078e00ff */
[----:B0-----:R-:W-:Y:S01]  /*2f50*/  IMAD.MOV.U32 R6, RZ, RZ, RZ ;  /* 0x000000ffff067224 */ /* 0x001fe200078e00ff */
[----:B----4-:R-:W-:Y:S01]  /*2f60*/  IADD3 R50, P1, PT, R48, R5, RZ ;  /* 0x0000000530327210 */ /* 0x010fe20007f3e0ff */
[----:B------:R-:W-:-:S04]  /*2f70*/  IMAD.MOV.U32 R5, RZ, RZ, RZ ;  /* 0x000000ffff057224 */ /* 0x000fc800078e00ff */
[----:B------:R-:W-:-:S03]  /*2f80*/  IMAD.X R48, RZ, RZ, R49, P1 ;  /* 0x000000ffff307224 */ /* 0x000fc600008e0631 */
[----:B--2---:R-:W-:Y:S05]  /*2f90*/  @P0 BRA `(.L_x_139) ;  /* 0x0000000000780947 */ /* 0x004fea0003800000 */
[----:B------:R-:W-:Y:S01]  /*2fa0*/  IMAD.MOV.U32 R6, RZ, RZ, RZ ;  /* 0x000000ffff067224 */ /* 0x000fe200078e00ff */
[----:B------:R-:W-:-:S07]  /*2fb0*/  CS2R R4, SRZ ;  /* 0x0000000000047805 */ /* 0x000fce000001ff00 */
.L_x_142:
[----:B------:R-:W-:-:S05]  /*2fc0*/  LOP3.LUT R8, RZ, R4, RZ, 0x33, !PT ;  /* 0x00000004ff087212 */ /* 0x000fca00078e33ff */
[----:B------:R-:W-:Y:S02]  /*2fd0*/  IMAD.IADD R9, R3, 0x1, R8 ;  /* 0x0000000103097824 */ /* 0x000fe400078e0208 */
[----:B------:R-:W-:-:S03]  /*2fe0*/  IMAD.IADD R11, R8, 0x1, R13 ;  /* 0x00000001080b7824 */ /* 0x000fc600078e020d */
[----:B------:R-:W-:Y:S02]  /*2ff0*/  IADD3 R8, P0, PT, R9, R44, RZ ;  /* 0x0000002c09087210 */ /* 0x000fe40007f1e0ff */
[----:B------:R-:W-:-:S03]  /*3000*/  IADD3 R10, P1, PT, R11, R50, RZ ;  /* 0x000000320b0a7210 */ /* 0x000fc60007f3e0ff */
[----:B------:R-:W-:Y:S02]  /*3010*/  IMAD.X R9, RZ, RZ, R47, P0 ;  /* 0x000000ffff097224 */ /* 0x000fe400000e062f */
[----:B------:R-:W-:-:S03]  /*3020*/  IMAD.X R11, RZ, RZ, R48, P1 ;  /* 0x000000ffff0b7224 */ /* 0x000fc600008e0630 */
[----:B------:R0:W2:Y:S04]  /*3030*/  LDG.E.U8 R14, desc[UR36][R8.64] ;  /* 0x00000024080e7981 */ /* 0x0000a8000c1e1100 */
[----:B------:R-:W2:Y:S01]  /*3040*/  LD.E.U8 R10, desc[UR36][R10.64] ;  /* 0x000000240a0a7980 */ /* 0x000ea2000c101100 */
[----:B------:R-:W-:Y:S01]  /*3050*/  BSSY.RECONVERGENT B1, `(.L_x_140) ;  /* 0x000000f000017945 */ /* 0x000fe20003800200 */
[----:B0-----:R-:W-:-:S05]  /*3060*/  VIADD R8, R4, 0x1 ;  /* 0x0000000104087836 */ /* 0x001fca0000000000 */
[----:B------:R-:W-:-:S04]  /*3070*/  ISETP.NE.AND P0, PT, R13, R8, PT ;  /* 0x000000080d00720c */ /* 0x000fc80003f05270 */
[----:B------:R-:W-:-:S04]  /*3080*/  ISETP.NE.AND P0, PT, R3, R8, P0 ;  /* 0x000000080300720c */ /* 0x000fc80000705270 */
[----:B------:R-:W-:Y:S02]  /*3090*/  ISETP.LT.U32.AND P0, PT, R4, 0x13, P0 ;  /* 0x000000130400780c */ /* 0x000fe40000701070 */
[----:B--2---:R-:W-:-:S13]  /*30a0*/  ISETP.NE.AND P1, PT, R14, R10, PT ;  /* 0x0000000a0e00720c */ /* 0x004fda0003f25270 */
[----:B------:R-:W-:Y:S05]  /*30b0*/  @!P1 BRA `(.L_x_141) ;  /* 0x0000000000209947 */ /* 0x000fea0003800000 */
[----:B------:R-:W-:Y:S01]  /*30c0*/  ISETP.GT.AND P1, PT, R6, 0x9, PT ;  /* 0x000000090600780c */ /* 0x000fe20003f24270 */
[----:B------:R-:W-:-:S12]  /*30d0*/  VIADD R5, R5, 0x1 ;  /* 0x0000000105057836 */ /* 0x000fd80000000000 */
[----:B------:R-:W-:Y:S02]  /*30e0*/  @!P1 IMAD.IADD R7, R1, 0x1, R6 ;  /* 0x0000000101079824 */ /* 0x000fe400078e0206 */
[----:B------:R-:W-:Y:S02]  /*30f0*/  @!P1 VIADD R4, R4, 0xffffffff ;  /* 0xffffffff04049836 */ /* 0x000fe40000000000 */
[----:B------:R-:W-:Y:S01]  /*3100*/  @!P1 VIADD R6, R6, 0x1 ;  /* 0x0000000106069836 */ /* 0x000fe20000000000 */
[----:B------:R0:W-:Y:S04]  /*3110*/  @!P1 STL.U8 [R7+0x3fca], R10 ;  /* 0x003fca0a07009387 */ /* 0x0001e80000100000 */
[----:B------:R0:W-:Y:S04]  /*3120*/  @!P1 STL.U8 [R7+0x3fc0], R4 ;  /* 0x003fc00407009387 */ /* 0x0001e80000100000 */
[----:B------:R0:W-:Y:S02]  /*3130*/  @!P1 STL.U8 [R7+0x3fd4], R14 ;  /* 0x003fd40e07009387 */ /* 0x0001e40000100000 */
.L_x_141:
[----:B------:R-:W-:Y:S05]  /*3140*/  BSYNC.RECONVERGENT B1 ;  /* 0x0000000000017941 */ /* 0x000fea0003800200 */
.L_x_140:
[----:B------:R-:W-:Y:S01]  /*3150*/  ISETP.LT.AND P1, PT, R5, 0x3, PT ;  /* 0x000000030500780c */ /* 0x000fe20003f21270 */
[----:B0-----:R-:W-:-:S12]  /*3160*/  IMAD.MOV.U32 R4, RZ, RZ, R8 ;  /* 0x000000ffff047224 */ /* 0x001fd800078e0008 */
[----:B------:R-:W-:Y:S05]  /*3170*/  @P0 BRA P1, `(.L_x_142) ;  /* 0xfffffffc00900947 */ /* 0x000fea000083ffff */
.L_x_139:
[----:B------:R-:W-:Y:S05]  /*3180*/  BSYNC.RECONVERGENT B0 ;  /* 0x0000000000007941 */ /* 0x000fea0003800200 */
.L_x_138:
[----:B------:R-:W-:Y:S02]  /*3190*/  IMAD.MOV.U32 R10, RZ, RZ, R44 ;  /* 0x000000ffff0a7224 */ /* 0x000fe400078e002c */
[----:B------:R-:W-:-:S05]  /*31a0*/  IMAD.MOV.U32 R11, RZ, RZ, R47 ;  /* 0x000000ffff0b7224 */ /* 0x000fca00078e002f */
[----:B------:R-:W2:Y:S01]  /*31b0*/  LDG.E.U16 R9, desc[UR36][R10.64+0xc8] ;  /* 0x0000c8240a097981 */ /* 0x000ea2000c1e1500 */
[----:B------:R-:W-:Y:S01]  /*31c0*/  VIADD R7, R13, 0x5 ;  /* 0x000000050d077836 */ /* 0x000fe20000000000 */
[----:B------:R-:W-:Y:S01]  /*31d0*/  BSSY.RECONVERGENT B0, `(.L_x_143) ;  /* 0x0000024000007945 */ /* 0x000fe20003800200 */
[----:B------:R-:W-:Y:S02]  /*31e0*/  VIADD R4, R3, 0x5 ;  /* 0x0000000503047836 */ /* 0x000fe40000000000 */
[----:B------:R-:W-:Y:S01]  /*31f0*/  IMAD.MOV.U32 R24, RZ, RZ, RZ ;  /* 0x000000ffff187224 */ /* 0x000fe200078e00ff */
[----:B-----5:R-:W-:Y:S01]  /*3200*/  ISETP.GE.U32.AND P0, PT, R7, R0, PT ;  /* 0x000000000700720c */ /* 0x020fe20003f06070 */
[----:B------:R-:W-:-:S03]  /*3210*/  IMAD.MOV.U32 R23, RZ, RZ, 0x5 ;  /* 0x00000005ff177424 */ /* 0x000fc600078e00ff */
[----:B--2---:R-:W-:-:S13]  /*3220*/  ISETP.GE.U32.OR P0, PT, R4, R9, P0 ;  /* 0x000000090400720c */ /* 0x004fda0000706470 */
[----:B------:R-:W-:Y:S05]  /*3230*/  @P0 BRA `(.L_x_144) ;  /* 0x0000000000740947 */ /* 0x000fea0003800000 */
[----:B------:R-:W-:Y:S02]  /*3240*/  IMAD.MOV.U32 R17, RZ, RZ, 0x5 ;  /* 0x00000005ff117424 */ /* 0x000fe400078e00ff */
[----:B------:R-:W-:-:S07]  /*3250*/  IMAD.MOV.U32 R24, RZ, RZ, RZ ;  /* 0x000000ffff187224 */ /* 0x000fce00078e00ff */
.L_x_147:
[----:B0-----:R-:W-:Y:S02]  /*3260*/  IADD3 R10, P0, PT, R4, R44, RZ ;  /* 0x0000002c040a7210 */ /* 0x001fe40007f1e0ff */
[----:B------:R-:W-:-:S03]  /*3270*/  IADD3 R14, P1, PT, R7, R50, RZ ;  /* 0x00000032070e7210 */ /* 0x000fc60007f3e0ff */
[----:B------:R-:W-:Y:S02]  /*3280*/  IMAD.X R11, RZ, RZ, R47, P0 ;  /* 0x000000ffff0b7224 */ /* 0x000fe400000e062f */
[----:B------:R-:W-:-:S04]  /*3290*/  IMAD.X R15, RZ, RZ, R48, P1 ;  /* 0x000000ffff0f7224 */ /* 0x000fc800008e0630 */
[----:B------:R-:W2:Y:S04]  /*32a0*/  LDG.E.U8 R11, desc[UR36][R10.64] ;  /* 0x000000240a0b7981 */ /* 0x000ea8000c1e1100 */
[----:B------:R-:W2:Y:S01]  /*32b0*/  LD.E.U8 R14, desc[UR36][R14.64] ;  /* 0x000000240e0e7980 */ /* 0x000ea2000c101100 */
[----:B------:R-:W-:Y:S01]  /*32c0*/  VIADD R23, R17, 0x1 ;  /* 0x0000000111177836 */ /* 0x000fe20000000000 */
[----:B------:R-:W-:Y:S03]  /*32d0*/  BSSY.RECONVERGENT B1, `(.L_x_145) ;  /* 0x0000010000017945 */ /* 0x000fe60003800200 */
[----:B------:R-:W-:Y:S02]  /*32e0*/  IMAD.IADD R7, R23, 0x1, R13 ;  /* 0x0000000117077824 */ /* 0x000fe400078e020d */
[----:B------:R-:W-:-:S03]  /*32f0*/  IMAD.IADD R4, R3, 0x1, R23 ;  /* 0x0000000103047824 */ /* 0x000fc600078e0217 */
[----:B------:R-:W-:-:S04]  /*3300*/  ISETP.GE.U32.AND P0, PT, R7, R0, PT ;  /* 0x000000000700720c */ /* 0x000fc80003f06070 */
[----:B------:R-:W-:-:S04]  /*3310*/  ISETP.LT.U32.AND P0, PT, R4, R9, !P0 ;  /* 0x000000090400720c */ /* 0x000fc80004701070 */
[----:B------:R-:W-:Y:S02]  /*3320*/  ISETP.LT.U32.AND P0, PT, R17, 0x31, P0 ;  /* 0x000000311100780c */ /* 0x000fe40000701070 */
[----:B--2---:R-:W-:-:S13]  /*3330*/  ISETP.NE.AND P1, PT, R11, R14, PT ;  /* 0x0000000e0b00720c */ /* 0x004fda0003f25270 */
[----:B------:R-:W-:Y:S05]  /*3340*/  @!P1 BRA `(.L_x_146) ;  /* 0x0000000000209947 */ /* 0x000fea0003800000 */
[----:B------:R-:W-:Y:S01]  /*3350*/  ISETP.GT.AND P1, PT, R6, 0x9, PT ;  /* 0x000000090600780c */ /* 0x000fe20003f24270 */
[----:B------:R-:W-:-:S12]  /*3360*/  VIADD R24, R24, 0x1 ;  /* 0x0000000118187836 */ /* 0x000fd80000000000 */
[----:B------:R-:W-:Y:S02]  /*3370*/  @!P1 IMAD.IADD R15, R1, 0x1, R6 ;  /* 0x00000001010f9824 */ /* 0x000fe400078e0206 */
[----:B------:R-:W-:Y:S02]  /*3380*/  @!P1 IMAD.IADD R10, R17, 0x1, R8 ;  /* 0x00000001110a9824 */ /* 0x000fe400078e0208 */
[----:B------:R-:W-:Y:S01]  /*3390*/  @!P1 VIADD R6, R6, 0x1 ;  /* 0x0000000106069836 */ /* 0x000fe20000000000 */
[----:B------:R0:W-:Y:S04]  /*33a0*/  @!P1 STL.U8 [R15+0x3fca], R14 ;  /* 0x003fca0e0f009387 */ /* 0x0001e80000100000 */
[----:B------:R0:W-:Y:S04]  /*33b0*/  @!P1 STL.U8 [R15+0x3fc0], R10 ;  /* 0x003fc00a0f009387 */ /* 0x0001e80000100000 */
[----:B------:R0:W-:Y:S02]  /*33c0*/  @!P1 STL.U8 [R15+0x3fd4], R11 ;  /* 0x003fd40b0f009387 */ /* 0x0001e40000100000 */
.L_x_146:
[----:B------:R-:W-:Y:S05]  /*33d0*/  BSYNC.RECONVERGENT B1 ;  /* 0x0000000000017941 */ /* 0x000fea0003800200 */
.L_x_145:
[----:B------:R-:W-:Y:S01]  /*33e0*/  ISETP.LT.AND P1, PT, R24, 0x3, PT ;  /* 0x000000031800780c */ /* 0x000fe20003f21270 */
[----:B------:R-:W-:-:S12]  /*33f0*/  IMAD.MOV.U32 R17, RZ, RZ, R23 ;  /* 0x000000ffff117224 */ /* 0x000fd800078e0017 */
[----:B------:R-:W-:Y:S05]  /*3400*/  @P0 BRA P1, `(.L_x_147) ;  /* 0xfffffffc00940947 */ /* 0x000fea000083ffff */
.L_x_144:
[----:B------:R-:W-:Y:S05]  /*3410*/  BSYNC.RECONVERGENT B0 ;  /* 0x0000000000007941 */ /* 0x000fea0003800200 */
.L_x_143:
[----:B------:R-:W0:Y:S01]  /*3420*/  LDC.64 R16, c[0x0][0x398] ;  /* 0x0000e600ff107b82 */ /* 0x000e220000000a00 */
[----:B------:R-:W-:Y:S02]  /*3430*/  IMAD.MOV.U32 R18, RZ, RZ, R44 ;  /* 0x000000ffff127224 */ /* 0x000fe400078e002c */
[----:B------:R-:W-:-:S05]  /*3440*/  IMAD.MOV.U32 R19, RZ, RZ, R47 ;  /* 0x000000ffff137224 */ /* 0x000fca00078e002f */
[----:B------:R-:W2:Y:S04]  /*3450*/  LDG.E.U8 R18, desc[UR36][R18.64+0xca] ;  /* 0x0000ca2412127981 */ /* 0x000ea8000c1e1100 */
[----:B0-----:R-:W3:Y:S04]  /*3460*/  LDG.E.64 R10, desc[UR36][R16.64+0x30] ;  /* 0x00003024100a7981 */ /* 0x001ee8000c1e1b00 */
[----:B------:R-:W4:Y:S04]  /*3470*/  LDG.E.64 R14, desc[UR36][R16.64+0x38] ;  /* 0x00003824100e7981 */ /* 0x000f28000c1e1b00 */
[----:B------:R-:W-:Y:S04]  /*3480*/  STL [R1+0x3fe0], R2 ;  /* 0x003fe00201007387 */ /* 0x000fe80000100800 */
[----:B------:R0:W-:Y:S04]  /*3490*/  STL [R1+0x3fe8], R12 ;  /* 0x003fe80c01007387 */ /* 0x0001e80000100800 */
[----:B--2---:R2:W-:Y:S01]  /*34a0*/  STL.U8 [R1+0x3fe4], R18 ;  /* 0x003fe41201007387 */ /* 0x0045e20000100000 */
[----:B---3--:R-:W-:-:S06]  /*34b0*/  IMAD.WIDE.U32 R20, R12, 0x4, R10 ;  /* 0x000000040c147825 */ /* 0x008fcc00078e000a */
[----:B------:R-:W3:Y:S01]  /*34c0*/  LD.E R20, desc[UR36][R20.64] ;  /* 0x0000002414147980 */ /* 0x000ee2000c101900 */
[----:B----4-:R-:W-:-:S04]  /*34d0*/  IMAD.WIDE.U32 R14, R12, 0x4, R14 ;  /* 0x000000040c0e7825 */ /* 0x010fc800078e000e */
[----:B------:R-:W-:-:S05]  /*34e0*/  IMAD.IADD R10, R23, 0x1, R8 ;  /* 0x00000001170a7824 */ /* 0x000fca00078e0208 */
[----:B------:R-:W-:Y:S01]  /*34f0*/  I2FP.F32.U32 R7, R10 ;  /* 0x0000000a00077245 */ /* 0x000fe20000201000 */
[----:B---3--:R2:W-:Y:S04]  /*3500*/  STL [R1+0x3fec], R20 ;  /* 0x003fec1401007387 */ /* 0x0085e80000100800 */
[----:B------:R3:W4:Y:S01]  /*3510*/  LD.E R4, desc[UR36][R14.64] ;  /* 0x000000240e047980 */ /* 0x000722000c101900 */
[----:B------:R-:W5:Y:S01]  /*3520*/  MUFU.RCP R22, R7 ;  /* 0x0000000700167308 */ /* 0x000f620000001000 */
[--C-:B------:R-:W-:Y:S02]  /*3530*/  IMAD.IADD R3, R3, 0x1, -R8.reuse ;  /* 0x0000000103037824 */ /* 0x100fe400078e0a08 */
[----:B------:R-:W-:Y:S02]  /*3540*/  IMAD.IADD R8, R13, 0x1, -R8 ;  /* 0x000000010d087824 */ /* 0x000fe400078e0a08 */
[----:B------:R-:W-:-:S03]  /*3550*/  IMAD.IADD R11, R24, 0x1, R5 ;  /* 0x00000001180b7824 */ /* 0x000fc600078e0205 */
[----:B------:R-:W-:Y:S01]  /*3560*/  PRMT R5, R3, 0x5410, R8 ;  /* 0x0000541003057816 */ /* 0x000fe20000000008 */
[----:B------:R2:W-:Y:S01]  /*3570*/  STL.U16 [R1+0x3ff8], R10 ;  /* 0x003ff80a01007387 */ /* 0x0005e20000100400 */
[----:B0-----:R-:W-:-:S04]  /*3580*/  I2FP.F32.S32 R12, R11 ;  /* 0x0000000b000c7245 */ /* 0x001fc80000201400 */
[----:B------:R-:W0:Y:S01]  /*3590*/  FCHK P0, R12, R7 ;  /* 0x000000070c007302 */ /* 0x000e220000000000 */
[----:B-----5:R-:W-:-:S04]  /*35a0*/  FFMA R13, -R7, R22, 1 ;  /* 0x3f800000070d7423 */ /* 0x020fc80000000116 */
[----:B------:R-:W-:-:S04]  /*35b0*/  FFMA R13, R22, R13, R22 ;  /* 0x0000000d160d7223 */ /* 0x000fc80000000016 */
[----:B---3--:R-:W-:Y:S01]  /*35c0*/  FFMA R14, R12, R13, RZ ;  /* 0x0000000d0c0e7223 */ /* 0x008fe200000000ff */
[----:B------:R-:W-:Y:S03]  /*35d0*/  BSSY.RECONVERGENT B0, `(.L_x_148) ;  /* 0x0000008000007945 */ /* 0x000fe60003800200 */
[----:B------:R-:W-:-:S04]  /*35e0*/  FFMA R11, -R7, R14, R12 ;  /* 0x0000000e070b7223 */ /* 0x000fc8000000010c */
[----:B------:R-:W-:Y:S01]  /*35f0*/  FFMA R11, R13, R11, R14 ;  /* 0x0000000b0d0b7223 */ /* 0x000fe2000000000e */
[----:B----4-:R2:W-:Y:S01]  /*3600*/  STL.64 [R1+0x3ff0], R4 ;  /* 0x003ff00401007387 */ /* 0x0105e20000100a00 */
[----:B0-----:R-:W-:Y:S05]  /*3610*/  @!P0 BRA `(.L_x_149) ;  /* 0x00000000000c8947 */ /* 0x001fea0003800000 */
[----:B------:R-:W-:-:S07]  /*3620*/  MOV R11, 0x3640 ;  /* 0x00003640000b7802 */ /* 0x000fce0000000f00 */
[----:B-12---:R-:W-:Y:S05]  /*3630*/  CALL.REL.NOINC `($__internal_0_$__cuda_sm3x_div_rn_noftz_f32_slowpath) ;  /* 0x00000104005c7944 */ /* 0x006fea0003c00000 */
[----:B------:R-:W-:-:S07]  /*3640*/  IMAD.MOV.U32 R11, RZ, RZ, R26 ;  /* 0x000000ffff0b7224 */ /* 0x000fce00078e001a */
.L_x_149:
[----:B------:R-:W-:Y:S05]  /*3650*/  BSYNC.RECONVERGENT B0 ;  /* 0x0000000000007941 */ /* 0x000fea0003800200 */
.L_x_148:
[----:B--2---:R-:W-:Y:S01]  /*3660*/  FMUL R4, R12, -4 ;  /* 0xc08000000c047820 */ /* 0x004fe20000400000 */
[----:B------:R-:W-:Y:S01]  /*3670*/  FADD R12, -R11, 1 ;  /* 0x3f8000000b0c7421 */ /* 0x000fe20000000100 */
[----:B------:R0:W-:Y:S01]  /*3680*/  STL.U8 [R1+0x4004], R6 ;  /* 0x0040040601007387 */ /* 0x0001e20000100000 */
[----:B------:R-:W-:Y:S01]  /*3690*/  ISETP.GE.AND P0, PT, R6, 0x1, PT ;  /* 0x000000010600780c */ /* 0x000fe20003f06270 */
[----:B------:R-:W-:Y:S01]  /*36a0*/  FFMA R4, R7, 2, R4 ;  /* 0x4000000007047823 */ /* 0x000fe20000000004 */
[----:B------:R-:W-:Y:S01]  /*36b0*/  BSSY.RECONVERGENT B0, `(.L_x_150) ;  /* 0x0000068000007945 */ /* 0x000fe20003800200 */
[----:B------:R0:W-:Y:S04]  /*36c0*/  STL [R1+0x4000], R12 ;  /* 0x0040000c01007387 */ /* 0x0001e80000100800 */
[----:B------:R0:W-:Y:S04]  /*36d0*/  STL.U8 [R1+0x404c], RZ ;  /* 0x00404cff01007387 */ /* 0x0001e80000100000 */
[----:B------:R0:W-:Y:S02]  /*36e0*/  STL [R1+0x3ffc], R4 ;  /* 0x003ffc0401007387 */ /* 0x0001e40000100800 */
[----:B------:R-:W-:Y:S05]  /*36f0*/  @!P0 BRA `(.L_x_151) ;  /* 0x00000004008c8947 */ /* 0x000fea0003800000 */
[----:B------:R-:W-:Y:S01]  /*3700*/  IMAD.MOV.U32 R5, RZ, RZ, -0x1 ;  /* 0xffffffffff057424 */ /* 0x000fe200078e00ff */
[C---:B------:R-:W-:Y:S01]  /*3710*/  ISETP.GE.U32.AND P0, PT, R6.reuse, 0x4, PT ;  /* 0x000000040600780c */ /* 0x040fe20003f06070 */
[----:B------:R-:W-:Y:S01]  /*3720*/  BSSY.RECONVERGENT B1, `(.L_x_152) ;  /* 0x0000048000017945 */ /* 0x000fe20003800200 */
[----:B0-----:R-:W-:Y:S02]  /*3730*/  IMAD.MOV.U32 R12, RZ, RZ, RZ ;  /* 0x000000ffff0c7224 */ /* 0x001fe400078e00ff */
[----:B------:R-:W-:-:S05]  /*3740*/  VIADDMNMX.U32 R5, R6, R5, 0x9, PT ;  /* 0x0000000906057446 */ /* 0x000fca0003800005 */
[----:B------:R-:W-:-:S05]  /*3750*/  VIADD R17, R5, 0x1 ;  /* 0x0000000105117836 */ /* 0x000fca0000000000 */
[----:B------:R-:W-:-:S04]  /*3760*/  LOP3.LUT R11, R17, 0x3, RZ, 0xc0, !PT ;  /* 0x00000003110b7812 */ /* 0x000fc800078ec0ff */
[----:B------:R-:W-:Y:S01]  /*3770*/  ISETP.NE.AND P1, PT, R11, RZ, PT ;  /* 0x000000ff0b00720c */ /* 0x000fe20003f25270 */
[----:B------:R-:W-:-:S12]  /*3780*/  @!P0 BRA `(.L_x_153) ;  /* 0x0000000400048947 */ /* 0x000fd80003800000 */
[----:B------:R-:W2:Y:S04]  /*3790*/  LDL.U16 R6, [R1+0x3fc0] ;  /* 0x003fc00001067983 */ /* 0x000ea80000100400 */
[----:B------:R-:W3:Y:S04]  /*37a0*/  LDL.U16 R16, [R1+0x3fc2] ;  /* 0x003fc20001107983 */ /* 0x000ee80000100400 */
[----:B------:R-:W4:Y:S04]  /*37b0*/  LDL.U16 R7, [R1+0x3fca] ;  /* 0x003fca0001077983 */ /* 0x000f280000100400 */
[----:B------:R-:W5:Y:S04]  /*37c0*/  LDL.U16 R18, [R1+0x3fcc] ;  /* 0x003fcc0001127983 */ /* 0x000f680000100400 */
[----:B------:R-:W5:Y:S04]  /*37d0*/  LDL.U16 R13, [R1+0x3fd4] ;  /* 0x003fd400010d7983 */ /* 0x000f680000100400 */
[----:B------:R-:W5:Y:S01]  /*37e0*/  LDL.U16 R15, [R1+0x3fd6] ;  /* 0x003fd600010f7983 */ /* 0x000f620000100400 */
[----:B--2---:R-:W-:-:S02]  /*37f0*/  PRMT R5, R6, 0x7771, RZ ;  /* 0x0000777106057816 */ /* 0x004fc400000000ff */
[----:B------:R-:W-:Y:S02]  /*3800*/  PRMT R6, R6, 0x7770, RZ ;  /* 0x0000777006067816 */ /* 0x000fe400000000ff */
[C---:B---3--:R-:W-:Y:S02]  /*3810*/  PRMT R12, R16.reuse, 0x7770, RZ ;  /* 0x00007770100c7816 */ /* 0x048fe400000000ff */
[----:B------:R-:W-:Y:S01]  /*3820*/  PRMT R16, R16, 0x7771, RZ ;  /* 0x0000777110107816 */ /* 0x000fe200000000ff */
[----:B------:R0:W-:Y:S01]  /*3830*/  STL.U8 [R1+0x4005], R6 ;  /* 0x0040050601007387 */ /* 0x0001e20000100000 */
[----:B------:R-:W-:Y:S02]  /*3840*/  PRMT R22, R12, 0x7604, R5 ;  /* 0x000076040c167816 */ /* 0x000fe40000000005 */
[C---:B----4-:R-:W-:Y:S01]  /*3850*/  PRMT R12, R7.reuse, 0x7770, RZ ;  /* 0x00007770070c7816 */ /* 0x050fe200000000ff */
[----:B------:R-:W-:Y:S01]  /*3860*/  STL.U8 [R1+0x4008], R16 ;  /* 0x0040081001007387 */ /* 0x000fe20000100000 */
[----:B------:R-:W-:-:S02]  /*3870*/  PRMT R5, R7, 0x7771, RZ ;  /* 0x0000777107057816 */ /* 0x000fc400000000ff */
[----:B-----5:R-:W-:Y:S01]  /*3880*/  PRMT R14, R18, 0x7770, RZ ;  /* 0x00007770120e7816 */ /* 0x020fe200000000ff */
[----:B------:R-:W-:Y:S01]  /*3890*/  STL.U16 [R1+0x4006], R22 ;  /* 0x0040061601007387 */ /* 0x000fe20000100400 */
[----:B------:R-:W-:Y:S02]  /*38a0*/  PRMT R7, R13, 0x7771, RZ ;  /* 0x000077710d077816 */ /* 0x000fe400000000ff */
[----:B------:R-:W-:Y:S01]  /*38b0*/  PRMT R24, R14, 0x7604, R5 ;  /* 0x000076040e187816 */ /* 0x000fe20000000005 */
[----:B------:R2:W-:Y:S01]  /*38c0*/  STL.U8 [R1+0x400f], R12 ;  /* 0x00400f0c01007387 */ /* 0x0005e20000100000 */
[----:B------:R-:W-:Y:S02]  /*38d0*/  PRMT R20, R15, 0x7770, RZ ;  /* 0x000077700f147816 */ /* 0x000fe400000000ff */
[----:B------:R-:W-:Y:S01]  /*38e0*/  PRMT R18, R18, 0x7771, RZ ;  /* 0x0000777112127816 */ /* 0x000fe200000000ff */
[----:B------:R3:W-:Y:S01]  /*38f0*/  STL.U16 [R1+0x4010], R24 ;  /* 0x0040101801007387 */ /* 0x0007e20000100400 */
[----:B------:R-:W-:-:S02]  /*3900*/  PRMT R14, R13, 0x7770, RZ ;  /* 0x000077700d0e7816 */ /* 0x000fc400000000ff */
[----:B0-----:R-:W-:Y:S01]  /*3910*/  PRMT R6, R15, 0x7771, RZ ;  /* 0x000077710f067816 */ /* 0x001fe200000000ff */
[----:B------:R3:W-:Y:S01]  /*3920*/  STL.U8 [R1+0x4012], R18 ;  /* 0x0040121201007387 */ /* 0x0007e20000100000 */
[----:B------:R-:W-:Y:S01]  /*3930*/  PRMT R20, R20, 0x7604, R7 ;  /* 0x0000760414147816 */ /* 0x000fe20000000007 */
[----:B--2---:R-:W-:Y:S01]  /*3940*/  IMAD.MOV.U32 R12, RZ, RZ, 0x4 ;  /* 0x00000004ff0c7424 */ /* 0x004fe200078e00ff */
[----:B------:R-:W-:Y:S01]  /*3950*/  LOP3.LUT R5, R17, 0x1c, RZ, 0xc0, !PT ;  /* 0x0000001c11057812 */ /* 0x000fe200078ec0ff */
[----:B------:R3:W-:Y:S03]  /*3960*/  STL.U8 [R1+0x4019], R14 ;  /* 0x0040190e01007387 */ /* 0x0007e60000100000 */
[----:B------:R-:W-:Y:S01]  /*3970*/  ISETP.NE.AND P0, PT, R5, 0x4, PT ;  /* 0x000000040500780c */ /* 0x000fe20003f05270 */
[----:B------:R3:W-:Y:S04]  /*3980*/  STL.U8 [R1+0x401c], R6 ;  /* 0x00401c0601007387 */ /* 0x0007e80000100000 */
[----:B------:R3:W-:Y:S08]  /*3990*/  STL.U16 [R1+0x401a], R20 ;  /* 0x00401a1401007387 */ /* 0x0007f00000100400 */
[----:B------:R-:W-:Y:S05]  /*39a0*/  @!P0 BRA `(.L_x_153) ;  /* 0x00000000007c8947 */ /* 0x000fea0003800000 */
[----:B---3--:R-:W2:Y:S04]  /*39b0*/  LDL.U16 R6, [R1+0x3fc4] ;  /* 0x003fc40001067983 */ /* 0x008ea80000100400 */
        /* <DEDUP_REMOVED lines=26> */
[----:B--2---:R-:W-:Y:S02]  /*3b60*/  IMAD.MOV.U32 R12, RZ, RZ, 0x8 ;  /* 0x00000008ff0c7424 */ /* 0x004fe400078e00ff */
[----:B------:R4:W-:Y:S04]  /*3b70*/  STL.U8 [R1+0x401d], R14 ;  /* 0x00401d0e01007387 */ /* 0x0009e80000100000 */
[----:B------:R4:W-:Y:S04]  /*3b80*/  STL.U8 [R1+0x4020], R6 ;  /* 0x0040200601007387 */ /* 0x0009e80000100000 */
[----:B------:R4:W-:Y:S02]  /*3b90*/  STL.U16 [R1+0x401e], R20 ;  /* 0x00401e1401007387 */ /* 0x0009e40000100400 */
.L_x_153:
[----:B------:R-:W-:Y:S05]  /*3ba0*/  BSYNC.RECONVERGENT B1 ;  /* 0x0000000000017941 */ /* 0x000fea0003800200 */
.L_x_152:
[----:B------:R-:W-:Y:S05]  /*3bb0*/  @!P1 BRA `(.L_x_151) ;  /* 0x00000000005c9947 */ /* 0x000fea0003800000 */
[----:B------:R-:W-:-:S05]  /*3bc0*/  IMAD.IADD R12, R1, 0x1, R12 ;  /* 0x00000001010c7824 */ /* 0x000fca00078e020c */
[----:B------:R-:W2:Y:S04]  /*3bd0*/  LDL.U8 R5, [R12+0x3fc0] ;  /* 0x003fc0000c057983 */ /* 0x000ea80000100000 */
[----:B---34-:R-:W3:Y:S04]  /*3be0*/  LDL.U8 R6, [R12+0x3fca] ;  /* 0x003fca000c067983 */ /* 0x018ee80000100000 */
[----:B------:R-:W4:Y:S01]  /*3bf0*/  LDL.U8 R7, [R12+0x3fd4] ;  /* 0x003fd4000c077983 */ /* 0x000f220000100000 */
[----:B------:R-:W-:-:S03]  /*3c00*/  ISETP.NE.AND P0, PT, R11, 0x1, PT ;  /* 0x000000010b00780c */ /* 0x000fc60003f05270 */
[----:B--2---:R2:W-:Y:S04]  /*3c10*/  STL.U8 [R12+0x4005], R5 ;  /* 0x004005050c007387 */ /* 0x0045e80000100000 */
[----:B---3--:R2:W-:Y:S04]  /*3c20*/  STL.U8 [R12+0x400f], R6 ;  /* 0x00400f060c007387 */ /* 0x0085e80000100000 */
[----:B----4-:R2:W-:Y:S02]  /*3c30*/  STL.U8 [R12+0x4019], R7 ;  /* 0x004019070c007387 */ /* 0x0105e40000100000 */
[----:B------:R-:W-:Y:S05]  /*3c40*/  @!P0 BRA `(.L_x_151) ;  /* 0x0000000000388947 */ /* 0x000fea0003800000 */
[----:B--2---:R-:W2:Y:S04]  /*3c50*/  LDL.U8 R5, [R12+0x3fc1] ;  /* 0x003fc1000c057983 */ /* 0x004ea80000100000 */
[----:B------:R-:W3:Y:S04]  /*3c60*/  LDL.U8 R6, [R12+0x3fcb] ;  /* 0x003fcb000c067983 */ /* 0x000ee80000100000 */
[----:B------:R-:W4:Y:S01]  /*3c70*/  LDL.U8 R7, [R12+0x3fd5] ;  /* 0x003fd5000c077983 */ /* 0x000f220000100000 */
[----:B------:R-:W-:-:S03]  /*3c80*/  ISETP.NE.AND P0, PT, R11, 0x2, PT ;  /* 0x000000020b00780c */ /* 0x000fc60003f05270 */
[----:B--2---:R0:W-:Y:S04]  /*3c90*/  STL.U8 [R12+0x4006], R5 ;  /* 0x004006050c007387 */ /* 0x0041e80000100000 */
[----:B---3--:R0:W-:Y:S04]  /*3ca0*/  STL.U8 [R12+0x4010], R6 ;  /* 0x004010060c007387 */ /* 0x0081e80000100000 */
[----:B----4-:R0:W-:Y:S02]  /*3cb0*/  STL.U8 [R12+0x401a], R7 ;  /* 0x00401a070c007387 */ /* 0x0101e40000100000 */
[----:B------:R-:W-:Y:S05]  /*3cc0*/  @!P0 BRA `(.L_x_151) ;  /* 0x0000000000188947 */ /* 0x000fea0003800000 */
[----:B0-----:R-:W2:Y:S04]  /*3cd0*/  LDL.U8 R5, [R12+0x3fc2] ;  /* 0x003fc2000c057983 */ /* 0x001ea80000100000 */
[----:B------:R-:W3:Y:S04]  /*3ce0*/  LDL.U8 R6, [R12+0x3fcc] ;  /* 0x003fcc000c067983 */ /* 0x000ee80000100000 */
[----:B------:R-:W4:Y:S04]  /*3cf0*/  LDL.U8 R7, [R12+0x3fd6] ;  /* 0x003fd6000c077983 */ /* 0x000f280000100000 */
[----:B--2---:R0:W-:Y:S04]  /*3d00*/  STL.U8 [R12+0x4007], R5 ;  /* 0x004007050c007387 */ /* 0x0041e80000100000 */
[----:B---3--:R0:W-:Y:S04]  /*3d10*/  STL.U8 [R12+0x4011], R6 ;  /* 0x004011060c007387 */ /* 0x0081e80000100000 */
[----:B----4-:R0:W-:Y:S02]  /*3d20*/  STL.U8 [R12+0x401b], R7 ;  /* 0x00401b070c007387 */ /* 0x0101e40000100000 */
.L_x_151:
[----:B------:R-:W-:Y:S05]  /*3d30*/  BSYNC.RECONVERGENT B0 ;  /* 0x0000000000007941 */ /* 0x000fea0003800200 */
.L_x_150:
[----:B------:R-:W-:Y:S01]  /*3d40*/  VIMNMX.U32 R16, PT, PT, R10, 0x32, PT ;  /* 0x000000320a107848 */ /* 0x000fe20003fe0000 */
[----:B------:R1:W-:Y:S01]  /*3d50*/  STL.U8 [R1+0x4080], RZ ;  /* 0x004080ff01007387 */ /* 0x0003e20000100000 */
[----:B------:R-:W-:Y:S01]  /*3d60*/  BSSY.RECONVERGENT B0, `(.L_x_154) ;  /* 0x000002f000007945 */ /* 0x000fe20003800200 */
[----:B---34-:R-:W-:Y:S01]  /*3d70*/  IMAD.MOV.U32 R18, RZ, RZ, RZ ;  /* 0x000000ffff127224 */ /* 0x018fe200078e00ff */
[C---:B------:R-:W-:Y:S01]  /*3d80*/  LOP3.LUT R19, R16.reuse, 0x3, RZ, 0xc0, !PT ;  /* 0x0000000310137812 */ /* 0x040fe200078ec0ff */
[----:B0-2---:R-:W-:-:S03]  /*3d90*/  VIADD R5, R16, 0xffffffff ;  /* 0xffffffff10057836 */ /* 0x005fc60000000000 */
[----:B------:R-:W-:Y:S02]  /*3da0*/  ISETP.NE.AND P0, PT, R19, RZ, PT ;  /* 0x000000ff1300720c */ /* 0x000fe40003f05270 */
[----:B------:R-:W-:-:S13]  /*3db0*/  ISETP.GE.U32.AND P1, PT, R5, 0x3, PT ;  /* 0x000000030500780c */ /* 0x000fda0003f26070 */
[----:B-1----:R-:W-:Y:S05]  /*3dc0*/  @!P1 BRA `(.L_x_155) ;  /* 0x0000000000a09947 */ /* 0x002fea0003800000 */
[----:B------:R-:W-:Y:S01]  /*3dd0*/  LOP3.LUT R18, R16, 0x3c, RZ, 0xc0, !PT ;  /* 0x0000003c10127812 */ /* 0x000fe200078ec0ff */
[----:B------:R-:W-:-:S07]  /*3de0*/  IMAD.MOV.U32 R20, RZ, RZ, RZ ;  /* 0x000000ffff147224 */ /* 0x000fce00078e00ff */
.L_x_156:
[----:B------:R-:W-:-:S04]  /*3df0*/  IMAD.IADD R6, R3, 0x1, R20 ;  /* 0x0000000103067824 */ /* 0x000fc800078e0214 */
[C---:B------:R-:W-:Y:S01]  /*3e00*/  VIADD R10, R6.reuse, 0x1 ;  /* 0x00000001060a7836 */ /* 0x040fe20000000000 */
[CC--:B------:R-:W-:Y:S01]  /*3e10*/  ISETP.GE.U32.AND P4, PT, R6.reuse, R9.reuse, PT ;  /* 0x000000090600720c */ /* 0x0c0fe20003f86070 */
[C---:B------:R-:W-:Y:S02]  /*3e20*/  VIADD R12, R6.reuse, 0x2 ;  /* 0x00000002060c7836 */ /* 0x040fe40000000000 */
[----:B------:R-:W-:Y:S01]  /*3e30*/  VIADD R14, R6, 0x3 ;  /* 0x00000003060e7836 */ /* 0x000fe20000000000 */
[-C--:B------:R-:W-:Y:S02]  /*3e40*/  ISETP.GE.U32.AND P3, PT, R10, R9.reuse, PT ;  /* 0x000000090a00720c */ /* 0x080fe40003f66070 */
[-C--:B------:R-:W-:Y:S02]  /*3e50*/  ISETP.GE.U32.AND P2, PT, R12, R9.reuse, PT ;  /* 0x000000090c00720c */ /* 0x080fe40003f46070 */
[----:B------:R-:W-:-:S05]  /*3e60*/  ISETP.GE.U32.AND P1, PT, R14, R9, PT ;  /* 0x000000090e00720c */ /* 0x000fca0003f26070 */
[----:B------:R-:W-:-:S05]  /*3e70*/  @!P4 IADD3 R6, P5, PT, R6, R44, RZ ;  /* 0x0000002c0606c210 */ /* 0x000fca0007fbe0ff */
[----:B------:R-:W-:Y:S01]  /*3e80*/  @!P4 IMAD.X R7, RZ, RZ, R47, P5 ;  /* 0x000000ffff07c224 */ /* 0x000fe200028e062f */
[----:B------:R-:W-:-:S04]  /*3e90*/  @!P3 IADD3 R10, P5, PT, R10, R44, RZ ;  /* 0x0000002c0a0ab210 */ /* 0x000fc80007fbe0ff */
[----:B------:R0:W2:Y:S01]  /*3ea0*/  @!P4 LDG.E.U8 R6, desc[UR36][R6.64] ;  /* 0x000000240606c981 */ /* 0x0000a2000c1e1100 */
[----:B------:R-:W-:Y:S01]  /*3eb0*/  @!P3 IMAD.X R11, RZ, RZ, R47, P5 ;  /* 0x000000ffff0bb224 */ /* 0x000fe200028e062f */
[----:B------:R-:W-:-:S04]  /*3ec0*/  @!P2 IADD3 R12, P5, PT, R12, R44, RZ ;  /* 0x0000002c0c0ca210 */ /* 0x000fc80007fbe0ff */
[----:B------:R1:W3:Y:S01]  /*3ed0*/  @!P3 LDG.E.U8 R10, desc[UR36][R10.64] ;  /* 0x000000240a0ab981 */ /* 0x0002e2000c1e1100 */
[----:B------:R-:W-:Y:S01]  /*3ee0*/  @!P2 IMAD.X R13, RZ, RZ, R47, P5 ;  /* 0x000000ffff0da224 */ /* 0x000fe200028e062f */
[----:B------:R-:W-:-:S04]  /*3ef0*/  @!P1 IADD3 R14, P5, PT, R14, R44, RZ ;  /* 0x0000002c0e0e9210 */ /* 0x000fc80007fbe0ff */
[----:B------:R4:W5:Y:S01]  /*3f00*/  @!P2 LDG.E.U8 R12, desc[UR36][R12.64] ;  /* 0x000000240c0ca981 */ /* 0x000962000c1e1100 */
[----:B------:R-:W-:-:S05]  /*3f10*/  @!P1 IMAD.X R15, RZ, RZ, R47, P5 ;  /* 0x000000ffff0f9224 */ /* 0x000fca00028e062f */
[----:B------:R-:W5:Y:S01]  /*3f20*/  @!P1 LDG.E.U8 R14, desc[UR36][R14.64] ;  /* 0x000000240e0e9981 */ /* 0x000f62000c1e1100 */
[----:B------:R-:W-:Y:S02]  /*3f30*/  IMAD.MOV.U32 R5, RZ, RZ, 0x58 ;  /* 0x00000058ff057424 */ /* 0x000fe400078e00ff */
[----:B------:R-:W-:Y:S02]  /*3f40*/  IMAD.MOV.U32 R21, RZ, RZ, 0x58 ;  /* 0x00000058ff157424 */ /* 0x000fe400078e00ff */
[----:B------:R-:W-:Y:S01]  /*3f50*/  IMAD.MOV.U32 R22, RZ, RZ, 0x58 ;  /* 0x00000058ff167424 */ /* 0x000fe200078e00ff */
[----:B0-----:R-:W-:Y:S01]  /*3f60*/  @P3 PRMT R7, R5, 0x7610, R7 ;  /* 0x0000761005073816 */ /* 0x001fe20000000007 */
[----:B------:R-:W-:Y:S01]  /*3f70*/  IMAD.IADD R17, R1, 0x1, R20 ;  /* 0x0000000101117824 */ /* 0x000fe200078e0214 */
[----:B-1----:R-:W-:Y:S02]  /*3f80*/  @P2 PRMT R11, R21, 0x7610, R11 ;  /* 0x00007610150b2816 */ /* 0x002fe4000000000b */
[----:B----4-:R-:W-:Y:S01]  /*3f90*/  @P1 PRMT R13, R22, 0x7610, R13 ;  /* 0x00007610160d1816 */ /* 0x010fe2000000000d */
[----:B------:R-:W-:Y:S01]  /*3fa0*/  VIADD R20, R20, 0x4 ;  /* 0x0000000414147836 */ /* 0x000fe20000000000 */
[----:B------:R0:W-:Y:S04]  /*3fb0*/  @P3 STL.U8 [R17+0x404e], R7 ;  /* 0x00404e0711003387 */ /* 0x0001e80000100000 */
[----:B------:R0:W-:Y:S04]  /*3fc0*/  @P2 STL.U8 [R17+0x404f], R11 ;  /* 0x00404f0b11002387 */ /* 0x0001e80000100000 */
[----:B------:R0:W-:Y:S04]  /*3fd0*/  @P1 STL.U8 [R17+0x4050], R13 ;  /* 0x0040500d11001387 */ /* 0x0001e80000100000 */
[----:B--2---:R0:W-:Y:S04]  /*3fe0*/  @!P4 STL.U8 [R17+0x404d], R6 ;  /* 0x00404d061100c387 */ /* 0x0041e80000100000 */
[----:B------:R0:W-:Y:S04]  /*3ff0*/  @P4 STL.U8 [R17+0x404d], R5 ;  /* 0x00404d0511004387 */ /* 0x0001e80000100000 */
[----:B---3--:R0:W-:Y:S04]  /*4000*/  @!P3 STL.U8 [R17+0x404e], R10 ;  /* 0x00404e0a1100b387 */ /* 0x0081e80000100000 */
[----:B-----5:R0:W-:Y:S04]  /*4010*/  @!P2 STL.U8 [R17+0x404f], R12 ;  /* 0x00404f0c1100a387 */ /* 0x0201e80000100000 */
[----:B------:R0:W-:Y:S01]  /*4020*/  @!P1 STL.U8 [R17+0x4050], R14 ;  /* 0x0040500e11009387 */ /* 0x0001e20000100000 */
[----:B------:R-:W-:-:S13]  /*4030*/  ISETP.NE.AND P1, PT, R20, R18, PT ;  /* 0x000000121400720c */ /* 0x000fda0003f25270 */
[----:B0-----:R-:W-:Y:S05]  /*4040*/  @P1 BRA `(.L_x_156) ;  /* 0xfffffffc00681947 */ /* 0x001fea000383ffff */
.L_x_155:
[----:B------:R-:W-:Y:S05]  /*4050*/  BSYNC.RECONVERGENT B0 ;  /* 0x0000000000007941 */ /* 0x000fea0003800200 */
.L_x_154:
[----:B------:R-:W-:Y:S04]  /*4060*/  BSSY.RECONVERGENT B0, `(.L_x_157) ;  /* 0x0000026000007945 */ /* 0x000fe80003800200 */
[----:B------:R-:W-:Y:S05]  /*4070*/  @!P0 BRA `(.L_x_158) ;  /* 0x0000000000908947 */ /* 0x000fea0003800000 */
[--C-:B------:R-:W-:Y:S01]  /*4080*/  IMAD.IADD R5, R3, 0x1, R18.reuse ;  /* 0x0000000103057824 */ /* 0x100fe200078e0212 */
[----:B------:R-:W-:Y:S01]  /*4090*/  BSSY.RECONVERGENT B1, `(.L_x_159) ;  /* 0x000000b000017945 */ /* 0x000fe20003800200 */
[----:B------:R-:W-:Y:S01]  /*40a0*/  IMAD.MOV.U32 R6, RZ, RZ, 0x58 ;  /* 0x00000058ff067424 */ /* 0x000fe200078e00ff */
[----:B------:R-:W-:Y:S01]  /*40b0*/  ISETP.NE.AND P1, PT, R19, 0x1, PT ;  /* 0x000000011300780c */ /* 0x000fe20003f25270 */
[----:B------:R-:W-:Y:S01]  /*40c0*/  IMAD.IADD R11, R1, 0x1, R18 ;  /* 0x00000001010b7824 */ /* 0x000fe200078e0212 */
[----:B------:R-:W-:-:S13]  /*40d0*/  ISETP.GE.U32.AND P0, PT, R5, R9, PT ;  /* 0x000000090500720c */ /* 0x000fda0003f06070 */
[----:B------:R0:W-:Y:S01]  /*40e0*/  @P0 STL.U8 [R11+0x404d], R6 ;  /* 0x00404d060b000387 */ /* 0x0001e20000100000 */
[----:B------:R-:W-:Y:S05]  /*40f0*/  @P0 BRA `(.L_x_160) ;  /* 0x0000000000100947 */ /* 0x000fea0003800000 */
[----:B0-----:R-:W-:-:S05]  /*4100*/  IADD3 R6, P0, PT, R5, R44, RZ ;  /* 0x0000002c05067210 */ /* 0x001fca0007f1e0ff */
[----:B------:R-:W-:-:S05]  /*4110*/  IMAD.X R7, RZ, RZ, R47, P0 ;  /* 0x000000ffff077224 */ /* 0x000fca00000e062f */
[----:B------:R-:W2:Y:S04]  /*4120*/  LDG.E.U8 R6, desc[UR36][R6.64] ;  /* 0x0000002406067981 */ /* 0x000ea8000c1e1100 */
[----:B--2---:R1:W-:Y:S02]  /*4130*/  STL.U8 [R11+0x404d], R6 ;  /* 0x00404d060b007387 */ /* 0x0043e40000100000 */
.L_x_160:
[----:B------:R-:W-:Y:S05]  /*4140*/  BSYNC.RECONVERGENT B1 ;  /* 0x0000000000017941 */ /* 0x000fea0003800200 */
.L_x_159:
[----:B------:R-:W-:Y:S05]  /*4150*/  @!P1 BRA `(.L_x_158) ;  /* 0x0000000000589947 */ /* 0x000fea0003800000 */
[----:B01----:R-:W-:Y:S01]  /*4160*/  VIADD R6, R5, 0x1 ;  /* 0x0000000105067836 */ /* 0x003fe20000000000 */
[----:B------:R-:W-:Y:S01]  /*4170*/  BSSY.RECONVERGENT B1, `(.L_x_161) ;  /* 0x000000a000017945 */ /* 0x000fe20003800200 */
[----:B------:R-:W-:Y:S01]  /*4180*/  IMAD.MOV.U32 R7, RZ, RZ, 0x58 ;  /* 0x00000058ff077424 */ /* 0x000fe200078e00ff */
[----:B------:R-:W-:Y:S02]  /*4190*/  ISETP.NE.AND P1, PT, R19, 0x2, PT ;  /* 0x000000021300780c */ /* 0x000fe40003f25270 */
[----:B------:R-:W-:-:S13]  /*41a0*/  ISETP.GE.U32.AND P0, PT, R6, R9, PT ;  /* 0x000000090600720c */ /* 0x000fda0003f06070 */
[----:B------:R0:W-:Y:S01]  /*41b0*/  @P0 STL.U8 [R11+0x404e], R7 ;  /* 0x00404e070b000387 */ /* 0x0001e20000100000 */
[----:B------:R-:W-:Y:S05]  /*41c0*/  @P0 BRA `(.L_x_162) ;  /* 0x0000000000100947 */ /* 0x000fea0003800000 */
[----:B------:R-:W-:-:S05]  /*41d0*/  IADD3 R6, P0, PT, R6, R44, RZ ;  /* 0x0000002c06067210 */ /* 0x000fca0007f1e0ff */
[----:B0-----:R-:W-:-:S05]  /*41e0*/  IMAD.X R7, RZ, RZ, R47, P0 ;  /* 0x000000ffff077224 */ /* 0x001fca00000e062f */
[----:B------:R-:W2:Y:S04]  /*41f0*/  LDG.E.U8 R6, desc[UR36][R6.64] ;  /* 0x0000002406067981 */ /* 0x000ea8000c1e1100 */
[----:B--2---:R1:W-:Y:S02]  /*4200*/  STL.U8 [R11+0x404e], R6 ;  /* 0x00404e060b007387 */ /* 0x0043e40000100000 */
.L_x_162:
[----:B------:R-:W-:Y:S05]  /*4210*/  BSYNC.RECONVERGENT B1 ;  /* 0x0000000000017941 */ /* 0x000fea0003800200 */
.L_x_161:
[----:B------:R-:W-:Y:S05]  /*4220*/  @!P1 BRA `(.L_x_158) ;  /* 0x0000000000249947 */ /* 0x000fea0003800000 */
[----:B------:R-:W-:Y:S02]  /*4230*/  VIADD R5, R5, 0x2 ;  /* 0x0000000205057836 */ /* 0x000fe40000000000 */
[----:B-1----:R-:W-:-:S03]  /*4240*/  IMAD.MOV.U32 R6, RZ, RZ, 0x58 ;  /* 0x00000058ff067424 */ /* 0x002fc600078e00ff */
[----:B------:R-:W-:-:S13]  /*4250*/  ISETP.GE.U32.AND P0, PT, R5, R9, PT ;  /* 0x000000090500720c */ /* 0x000fda0003f06070 */
[----:B------:R2:W-:Y:S01]  /*4260*/  @P0 STL.U8 [R11+0x404f], R6 ;  /* 0x00404f060b000387 */ /* 0x0005e20000100000 */
[----:B------:R-:W-:Y:S05]  /*4270*/  @P0 BRA `(.L_x_158) ;  /* 0x0000000000100947 */ /* 0x000fea0003800000 */
[----:B--2---:R-:W-:-:S05]  /*4280*/  IADD3 R6, P0, PT, R5, R44, RZ ;  /* 0x0000002c05067210 */ /* 0x004fca0007f1e0ff */
[----:B0-----:R-:W-:-:S05]  /*4290*/  IMAD.X R7, RZ, RZ, R47, P0 ;  /* 0x000000ffff077224 */ /* 0x001fca00000e062f */
[----:B------:R-:W2:Y:S04]  /*42a0*/  LDG.E.U8 R6, desc[UR36][R6.64] ;  /* 0x0000002406067981 */ /* 0x000ea8000c1e1100 */
[----:B--2---:R3:W-:Y:S02]  /*42b0*/  STL.U8 [R11+0x404f], R6 ;  /* 0x00404f060b007387 */ /* 0x0047e40000100000 */
.L_x_158:
[----:B------:R-:W-:Y:S05]  /*42c0*/  BSYNC.RECONVERGENT B0 ;  /* 0x0000000000007941 */ /* 0x000fea0003800200 */
.L_x_157:
[----:B------:R-:W4:Y:S01]  /*42d0*/  LDCU.U8 UR4, c[0x0][0x3b4] ;  /* 0x00007680ff0477ac */ /* 0x000f220008000000 */
[----:B------:R-:W-:Y:S01]  /*42e0*/  IMAD.IADD R16, R1, 0x1, R16 ;  /* 0x0000000101107824 */ /* 0x000fe200078e0210 */
[----:B------:R-:W-:Y:S01]  /*42f0*/  LOP3.LUT R5, R8, 0xffff, RZ, 0xc0, !PT ;  /* 0x0000ffff08057812 */ /* 0x000fe200078ec0ff */
[----:B------:R-:W-:Y:S03]  /*4300*/  BSSY.RECONVERGENT B6, `(.L_x_163) ;  /* 0x0000bca000067945 */ /* 0x000fe60003800200 */
[----:B------:R0:W-:Y:S01]  /*4310*/  STL.U8 [R16+0x404d], RZ ;  /* 0x00404dff10007387 */ /* 0x0001e20000100000 */
[----:B------:R-:W-:Y:S01]  /*4320*/  ISETP.GT.U32.AND P0, PT, R0, R5, PT ;  /* 0x000000050000720c */ /* 0x000fe20003f04070 */
[----:B----4-:R-:W-:-:S06]  /*4330*/  UPRMT UR4, UR4, 0x8880, URZ ;  /* 0x0000888004047896 */ /* 0x010fcc00080000ff */
[----:B------:R-:W-:-:S13]  /*4340*/  ISETP.EQ.OR P0, PT, RZ, UR4, !P0 ;  /* 0x00000004ff007c0c */ /* 0x000fda000c702670 */
[----:B0-----:R-:W-:Y:S05]  /*4350*/  @P0 BRA `(.L_x_164) ;  /* 0x000000bc00100947 */ /* 0x001fea0003800000 */
[----:B------:R0:W-:Y:S01]  /*4360*/  STL.64 [R1], RZ ;  /* 0x000000ff01007387 */ /* 0x0001e20000100a00 */
[----:B------:R-:W-:Y:S01]  /*4370*/  IMAD.MOV R5, RZ, RZ, -R8 ;  /* 0x000000ffff057224 */ /* 0x000fe200078e0a08 */
[----:B------:R-:W-:Y:S01]  /*4380*/  BSSY.RECONVERGENT B0, `(.L_x_165) ;  /* 0x0000082000007945 */ /* 0x000fe20003800200 */
[----:B-123--:R-:W-:Y:S01]  /*4390*/  IMAD.MOV R6, RZ, RZ, -R3 ;  /* 0x000000ffff067224 */ /* 0x00efe200078e0a03 */
[----:B------:R0:W-:Y:S01]  /*43a0*/  STL [R1+0x8], RZ ;  /* 0x000008ff01007387 */ /* 0x0001e20000100800 */
[----:B------:R-:W-:Y:S01]  /*43b0*/  LOP3.LUT R11, R8, 0xffff, RZ, 0xc0, !PT ;  /* 0x0000ffff080b7812 */ /* 0x000fe200078ec0ff */
[----:B------:R-:W-:Y:S01]  /*43c0*/  IMAD.MOV.U32 R8, RZ, RZ, 0x3 ;  /* 0x00000003ff087424 */ /* 0x000fe200078e00ff */
[----:B------:R-:W-:Y:S02]  /*43d0*/  PRMT R5, R5, 0x7710, RZ ;  /* 0x0000771005057816 */ /* 0x000fe400000000ff */
[----:B------:R-:W-:-:S03]  /*43e0*/  PRMT R6, R6, 0x7710, RZ ;  /* 0x0000771006067816 */ /* 0x000fc600000000ff */
[----:B------:R-:W-:Y:S02]  /*43f0*/  IMAD.IADD R0, R0, 0x1, R5 ;  /* 0x0000000100007824 */ /* 0x000fe400078e0205 */
[----:B------:R-:W-:Y:S01]  /*4400*/  IMAD.IADD R6, R9, 0x1, R6 ;  /* 0x0000000109067824 */ /* 0x000fe200078e0206 */
[----:B------:R-:W-:Y:S01]  /*4410*/  LOP3.LUT R9, R3, 0xffff, RZ, 0xc0, !PT ;  /* 0x0000ffff03097812 */ /* 0x000fe200078ec0ff */
[----:B------:R-:W-:Y:S01]  /*4420*/  IMAD.MOV.U32 R3, RZ, RZ, RZ ;  /* 0x000000ffff037224 */ /* 0x000fe200078e00ff */
[----:B------:R-:W-:Y:S02]  /*4430*/  VIMNMX.U16x2 R5, PT, PT, R0, 0x3c003c, PT ;  /* 0x003c003c00057848 */ /* 0x000fe40003fe0200 */
[----:B------:R-:W-:Y:S02]  /*4440*/  VIMNMX.U16x2 R7, PT, PT, R6, 0x3c003c, PT ;  /* 0x003c003c06077848 */ /* 0x000fe40003fe0200 */
[----:B------:R-:W-:Y:S02]  /*4450*/  LOP3.LUT R10, R5, 0xffff, RZ, 0xc0, !PT ;  /* 0x0000ffff050a7812 */ /* 0x000fe400078ec0ff */
[----:B0-----:R-:W-:-:S07]  /*4460*/  LOP3.LUT R7, R7, 0xffff, RZ, 0xc0, !PT ;  /* 0x0000ffff07077812 */ /* 0x001fce00078ec0ff */
.L_x_166:
[C---:B0-----:R-:W-:Y:S01]  /*4470*/  IMAD.U32 R5, R8.reuse, 0x4, R1 ;  /* 0x0000000408057824 */ /* 0x041fe200078e0001 */
[----:B------:R-:W-:-:S04]  /*4480*/  IADD3 R8, P0, PT, R8, 0x6d, RZ ;  /* 0x0000006d08087810 */ /* 0x000fc80007f1e0ff */
[----:B------:R0:W-:Y:S01]  /*4490*/  STL [R5], RZ ;  /* 0x000000ff05007387 */ /* 0x0001e20000100800 */
[----:B------:R-:W-:Y:S01]  /*44a0*/  IMAD.X R3, RZ, RZ, R3, P0 ;  /* 0x000000ffff037224 */ /* 0x000fe200000e0603 */
[----:B------:R-:W-:Y:S02]  /*44b0*/  ISETP.GE.U32.AND P0, PT, R8, 0xe10, PT ;  /* 0x00000e100800780c */ /* 0x000fe40003f06070 */
[----:B------:R0:W-:Y:S02]  /*44c0*/  STL [R5+0x4], RZ ;  /* 0x000004ff05007387 */ /* 0x0001e40000100800 */
[----:B------:R-:W-:Y:S02]  /*44d0*/  ISETP.GE.U32.AND.EX P0, PT, R3, RZ, PT, P0 ;  /* 0x000000ff0300720c */ /* 0x000fe40003f06100 */
[----:B------:R0:W-:Y:S04]  /*44e0*/  STL [R5+0x8], RZ ;  /* 0x000008ff05007387 */ /* 0x0001e80000100800 */
        /* <DEDUP_REMOVED lines=105> */
[----:B------:R0:W-:Y:S01]  /*4b80*/  STL [R5+0x1b0], RZ ;  /* 0x0001b0ff05007387 */ /* 0x0001e20000100800 */
[----:B------:R-:W-:Y:S05]  /*4b90*/  @!P0 BRA `(.L_x_166) ;  /* 0xfffffff800348947 */ /* 0x000fea000383ffff */
[----:B------:R-:W-:Y:S05]  /*4ba0*/  BSYNC.RECONVERGENT B0 ;  /* 0x0000000000007941 */ /* 0x000fea0003800200 */
.L_x_165:
[----:B------:R-:W-:Y:S01]  /*4bb0*/  VIMNMX.U16x2 R0, PT, PT, R6, R0, !PT ;  /* 0x0000000006007248 */ /* 0x000fe20007fe0200 */
[----:B------:R-:W-:Y:S01]  /*4bc0*/  BSSY.RECONVERGENT B0, `(.L_x_167) ;  /* 0x00006d7000007945 */ /* 0x000fe20003800200 */
[----:B------:R-:W-:Y:S02]  /*4bd0*/  IADD3 R9, P1, PT, R9, R44, RZ ;  /* 0x0000002c09097210 */ /* 0x000fe40007f3e0ff */
[----:B------:R-:W-:Y:S02]  /*4be0*/  LOP3.LUT R0, R0, 0xffff, RZ, 0xc0, !PT ;  /* 0x0000ffff00007812 */ /* 0x000fe400078ec0ff */
[----:B------:R-:W-:Y:S01]  /*4bf0*/  IADD3 R14, P2, PT, R11, R50, RZ ;  /* 0x000000320b0e7210 */ /* 0x000fe20007f5e0ff */
[----:B0-----:R-:W-:Y:S01]  /*4c00*/  IMAD.X R5, RZ, RZ, R47, P1 ;  /* 0x000000ffff057224 */ /* 0x001fe200008e062f */
[----:B------:R-:W-:-:S03]  /*4c10*/  ISETP.GT.U32.AND P0, PT, R0, 0x3b, PT ;  /* 0x0000003b0000780c */ /* 0x000fc60003f04070 */
[----:B------:R-:W-:-:S10]  /*4c20*/  IMAD.X R3, RZ, RZ, R48, P2 ;  /* 0x000000ffff037224 */ /* 0x000fd400010e0630 */
[----:B------:R-:W-:Y:S05]  /*4c30*/  @P0 BRA `(.L_x_168) ;  /* 0x0000004000300947 */ /* 0x000fea0003800000 */
[----:B------:R-:W-:Y:S01]  /*4c40*/  PRMT R0, R6, 0x9910, RZ ;  /* 0x0000991006007816 */ /* 0x000fe200000000ff */
[----:B------:R-:W-:Y:S01]  /*4c50*/  BSSY.RECONVERGENT B2, `(.L_x_169) ;  /* 0x00001ff000027945 */ /* 0x000fe20003800200 */
[----:B------:R-:W-:Y:S02]  /*4c60*/  IMAD.MOV.U32 R16, RZ, RZ, RZ ;  /* 0x000000ffff107224 */ /* 0x000fe400078e00ff */
[----:B------:R-:W-:Y:S01]  /*4c70*/  ISETP.NE.AND P0, PT, R0, RZ, PT ;  /* 0x000000ff0000720c */ /* 0x000fe20003f05270 */
[----:B------:R-:W-:Y:S02]  /*4c80*/  IMAD.MOV.U32 R0, RZ, RZ, RZ ;  /* 0x000000ffff007224 */ /* 0x000fe400078e00ff */
[----:B------:R-:W-:-:S10]  /*4c90*/  IMAD.MOV.U32 R15, RZ, RZ, RZ ;  /* 0x000000ffff0f7224 */ /* 0x000fd400078e00ff */
[----:B------:R-:W-:Y:S05]  /*4ca0*/  @!P0 BRA `(.L_x_170) ;  /* 0x0000001c00e48947 */ /* 0x000fea0003800000 */
[----:B------:R-:W-:Y:S01]  /*4cb0*/  VIMNMX.U32 R8, PT, PT, R7, 0x1, !PT ;  /* 0x0000000107087848 */ /* 0x000fe20007fe0000 */
[----:B------:R-:W-:Y:S02]  /*4cc0*/  IMAD.MOV.U32 R0, RZ, RZ, RZ ;  /* 0x000000ffff007224 */ /* 0x000fe400078e00ff */
[----:B------:R-:W-:Y:S02]  /*4cd0*/  IMAD.MOV.U32 R15, RZ, RZ, RZ ;  /* 0x000000ffff0f7224 */ /* 0x000fe400078e00ff */
[----:B------:R-:W-:Y:S02]  /*4ce0*/  IMAD.MOV.U32 R11, RZ, RZ, 0x1 ;  /* 0x00000001ff0b7424 */ /* 0x000fe400078e00ff */
[----:B------:R-:W-:-:S07]  /*4cf0*/  IMAD.MOV.U32 R16, RZ, RZ, RZ ;  /* 0x000000ffff107224 */ /* 0x000fce00078e00ff */
.L_x_275:
[C---:B------:R-:W-:Y:S01]  /*4d00*/  VIMNMX R6, PT, PT, R11.reuse, 0xb, !PT ;  /* 0x0000000b0b067848 */ /* 0x040fe20007fe0100 */
[----:B------:R-:W-:Y:S01]  /*4d10*/  BSSY.RECONVERGENT B1, `(.L_x_171) ;  /* 0x00001ef000017945 */ /* 0x000fe20003800200 */
[----:B------:R-:W-:-:S03]  /*4d20*/  VIADDMNMX R12, R11, 0xa, R10, PT ;  /* 0x0000000a0b0c7846 */ /* 0x000fc6000380010a */
[----:B------:R-:W-:-:S05]  /*4d30*/  VIADD R17, R6, 0xfffffff6 ;  /* 0xfffffff606117836 */ /* 0x000fca0000000000 */
[----:B------:R-:W-:-:S13]  /*4d40*/  ISETP.GT.U32.AND P0, PT, R17, R12, PT ;  /* 0x0000000c1100720c */ /* 0x000fda0003f04070 */
[----:B0-----:R-:W-:Y:S05]  /*4d50*/  @P0 BRA `(.L_x_172) ;  /* 0x0000001c00a80947 */ /* 0x001fea0003800000 */
[----:B------:R-:W-:-:S04]  /*4d60*/  IADD3 R6, P0, PT, R11, R9, RZ ;  /* 0x000000090b067210 */ /* 0x000fc80007f1e0ff */
[----:B------:R-:W-:-:S05]  /*4d70*/  LEA.HI.X.SX32 R7, R11, R5, 0x1, P0 ;  /* 0x000000050b077211 */ /* 0x000fca00000f0eff */
[----:B------:R0:W5:Y:S01]  /*4d80*/  LDG.E.U8 R13, desc[UR36][R6.64+-0x1] ;  /* 0xffffff24060d7981 */ /* 0x000162000c1e1100 */
[C---:B------:R-:W-:Y:S01]  /*4d90*/  ISETP.GT.U32.AND P0, PT, R11.reuse, 0x1, PT ;  /* 0x000000010b00780c */ /* 0x040fe20003f04070 */
[----:B------:R-:W-:-:S04]  /*4da0*/  IMAD R18, R11, 0xf0, R1 ;  /* 0x000000f00b127824 */ /* 0x000fc800078e0201 */
[----:B------:R-:W-:-:S08]  /*4db0*/  VIADD R18, R18, 0xffffff10 ;  /* 0xffffff1012127836 */ /* 0x000fd00000000000 */
[----:B0-----:R-:W-:Y:S05]  /*4dc0*/  @P0 BRA `(.L_x_173) ;  /* 0x0000000c00c40947 */ /* 0x001fea0003800000 */
.L_x_224:
[C---:B------:R-:W-:Y:S01]  /*4dd0*/  IADD3 R6, P0, PT, R17.reuse, R14, RZ ;  /* 0x0000000e11067210 */ /* 0x040fe20007f1e0ff */
[----:B0-----:R-:W-:-:S03]  /*4de0*/  IMAD R19, R17, 0x4, R18 ;  /* 0x0000000411137824 */ /* 0x001fc600078e0212 */
[----:B------:R-:W-:Y:S02]  /*4df0*/  LEA.HI.X.SX32 R7, R17, R3, 0x1, P0 ;  /* 0x0000000311077211 */ /* 0x000fe400000f0eff */
[----:B-----5:R0:W5:Y:S04]  /*4e00*/  LDL R23, [R19+-0x4] ;  /* 0xfffffc0013177983 */ /* 0x0201680000100800 */
[----:B------:R0:W5:Y:S01]  /*4e10*/  LD.E.U8 R6, desc[UR36][R6.64+-0x1] ;  /* 0xffffff2406067980 */ /* 0x000162000c101100 */
[----:B------:R-:W-:Y:S01]  /*4e20*/  ISETP.GT.AND P0, PT, R13, 0x4b, PT ;  /* 0x0000004b0d00780c */ /* 0x000fe20003f04270 */
[----:B------:R-:W-:Y:S01]  /*4e30*/  BSSY.RECONVERGENT B3, `(.L_x_174) ;  /* 0x000006a000037945 */ /* 0x000fe20003800200 */
[----:B------:R-:W-:-:S11]  /*4e40*/  IMAD.MOV.U32 R21, RZ, RZ, RZ ;  /* 0x000000ffff157224 */ /* 0x000fd600078e00ff */
[----:B0-----:R-:W-:Y:S05]  /*4e50*/  @!P0 BRA `(.L_x_175) ;  /* 0x0000000000d88947 */ /* 0x001fea0003800000 */
        /* <DEDUP_REMOVED lines=12> */
.L_x_179:
[----:B------:R-:W-:Y:S01]  /*4f20*/  IMAD.MOV.U32 R21, RZ, RZ, 0x1b0 ;  /* 0x000001b0ff157424 */ /* 0x000fe200078e00ff */
[----:B------:R-:W-:Y:S06]  /*4f30*/  BRA `(.L_x_181) ;  /* 0x0000000400647947 */ /* 0x000fec0003800000 */
.L_x_178:
[----:B------:R-:W-:Y:S01]  /*4f40*/  IMAD.MOV.U32 R21, RZ, RZ, 0x198 ;  /* 0x00000198ff157424 */ /* 0x000fe200078e00ff */
[----:B------:R-:W-:Y:S06]  /*4f50*/  BRA `(.L_x_181) ;  /* 0x00000004005c7947 */ /* 0x000fec0003800000 */
.L_x_177:
        /* <DEDUP_REMOVED lines=8> */
.L_x_183:
[----:B------:R-:W-:Y:S01]  /*4fe0*/  IMAD.MOV.U32 R21, RZ, RZ, 0x180 ;  /* 0x00000180ff157424 */ /* 0x000fe200078e00ff */
[----:B------:R-:W-:Y:S06]  /*4ff0*/  BRA `(.L_x_181) ;  /* 0x0000000400347947 */ /* 0x000fec0003800000 */
.L_x_182:
[----:B------:R-:W-:Y:S01]  /*5000*/  IMAD.MOV.U32 R21, RZ, RZ, 0x168 ;  /* 0x00000168ff157424 */ /* 0x000fe200078e00ff */
[----:B------:R-:W-:Y:S06]  /*5010*/  BRA `(.L_x_181) ;  /* 0x00000004002c7947 */ /* 0x000fec0003800000 */
.L_x_176:
        /* <DEDUP_REMOVED lines=10> */
.L_x_186:
[----:B------:R-:W-:Y:S01]  /*50c0*/  IMAD.MOV.U32 R21, RZ, RZ, 0x78 ;  /* 0x00000078ff157424 */ /* 0x000fe200078e00ff */
[----:B------:R-:W-:Y:S06]  /*50d0*/  BRA `(.L_x_181) ;  /* 0x0000000000fc7947 */ /* 0x000fec0003800000 */
.L_x_185:
[----:B------:R-:W-:Y:S01]  /*50e0*/  IMAD.MOV.U32 R21, RZ, RZ, 0x150 ;  /* 0x00000150ff157424 */ /* 0x000fe200078e00ff */
[----:B------:R-:W-:Y:S06]  /*50f0*/  BRA `(.L_x_181) ;  /* 0x0000000000f47947 */ /* 0x000fec0003800000 */
.L_x_184:
        /* <DEDUP_REMOVED lines=8> */
.L_x_188:
[----:B------:R-:W-:Y:S01]  /*5180*/  IMAD.MOV.U32 R21, RZ, RZ, 0x120 ;  /* 0x00000120ff157424 */ /* 0x000fe200078e00ff */
[----:B------:R-:W-:Y:S06]  /*5190*/  BRA `(.L_x_181) ;  /* 0x0000000000cc7947 */ /* 0x000fec0003800000 */
.L_x_187:
[----:B------:R-:W-:Y:S01]  /*51a0*/  IMAD.MOV.U32 R21, RZ, RZ, 0xf0 ;  /* 0x000000f0ff157424 */ /* 0x000fe200078e00ff */
[----:B------:R-:W-:Y:S06]  /*51b0*/  BRA `(.L_x_181) ;  /* 0x0000000000c47947 */ /* 0x000fec0003800000 */
.L_x_175:
        /* <DEDUP_REMOVED lines=12> */
.L_x_192:
[----:B------:R-:W-:Y:S01]  /*5280*/  IMAD.MOV.U32 R21, RZ, RZ, 0xd8 ;  /* 0x000000d8ff157424 */ /* 0x000fe200078e00ff */
[----:B------:R-:W-:Y:S06]  /*5290*/  BRA `(.L_x_181) ;  /* 0x00000000008c7947 */ /* 0x000fec0003800000 */
.L_x_191:
[----:B------:R-:W-:Y:S01]  /*52a0*/  IMAD.MOV.U32 R21, RZ, RZ, 0xc0 ;  /* 0x000000c0ff157424 */ /* 0x000fe200078e00ff */
[----:B------:R-:W-:Y:S06]  /*52b0*/  BRA `(.L_x_181) ;  /* 0x0000000000847947 */ /* 0x000fec0003800000 */
.L_x_190:
        /* <DEDUP_REMOVED lines=8> */
.L_x_194:
[----:B------:R-:W-:Y:S01]  /*5340*/  IMAD.MOV.U32 R21, RZ, RZ, 0x138 ;  /* 0x00000138ff157424 */ /* 0x000fe200078e00ff */
[----:B------:R-:W-:Y:S06]  /*5350*/  BRA `(.L_x_181) ;  /* 0x00000000005c7947 */ /* 0x000fec0003800000 */
.L_x_193:
[----:B------:R-:W-:Y:S01]  /*5360*/  IMAD.MOV.U32 R21, RZ, RZ, 0x90 ;  /* 0x00000090ff157424 */ /* 0x000fe200078e00ff */
[----:B------:R-:W-:Y:S06]  /*5370*/  BRA `(.L_x_181) ;  /* 0x0000000000547947 */ /* 0x000fec0003800000 */
.L_x_189:
        /* <DEDUP_REMOVED lines=10> */
.L_x_197:
[----:B------:R-:W-:Y:S01]  /*5420*/  IMAD.MOV.U32 R21, RZ, RZ, 0x60 ;  /* 0x00000060ff157424 */ /* 0x000fe200078e00ff */
[----:B------:R-:W-:Y:S06]  /*5430*/  BRA `(.L_x_181) ;  /* 0x0000000000247947 */ /* 0x000fec0003800000 */
.L_x_196:
[----:B------:R-:W-:Y:S01]  /*5440*/  IMAD.MOV.U32 R21, RZ, RZ, 0x1e0 ;  /* 0x000001e0ff157424 */ /* 0x000fe200078e00ff */
[----:B------:R-:W-:Y:S06]  /*5450*/  BRA `(.L_x_181) ;  /* 0x00000000001c7947 */ /* 0x000fec0003800000 */
.L_x_195:
[----:B------:R-:W-:-:S13]  /*5460*/  ISETP.NE.AND P0, PT, R13, 0x2a, PT ;  /* 0x0000002a0d00780c */ /* 0x000fda0003f05270 */
[----:B------:R-:W-:Y:S05]  /*5470*/  @!P0 BRA `(.L_x_198) ;  /* 0x0000000000108947 */ /* 0x000fea0003800000 */
[----:B------:R-:W-:-:S13]  /*5480*/  ISETP.NE.AND P0, PT, R13, 0x41, PT ;  /* 0x000000410d00780c */ /* 0x000fda0003f05270 */
[----:B------:R-:W-:Y:S05]  /*5490*/  @!P0 BRA `(.L_x_181) ;  /* 0x00000000000c8947 */ /* 0x000fea0003800000 */
.L_x_180:
[----:B------:R-:W-:Y:S01]  /*54a0*/  IMAD.MOV.U32 R21, RZ, RZ, 0x210 ;  /* 0x00000210ff157424 */ /* 0x000fe200078e00ff */
[----:B------:R-:W-:Y:S06]  /*54b0*/  BRA `(.L_x_181) ;  /* 0x0000000000047947 */ /* 0x000fec0003800000 */
.L_x_198:
[----:B------:R-:W-:-:S07]  /*54c0*/  IMAD.MOV.U32 R21, RZ, RZ, 0x228 ;  /* 0x00000228ff157424 */ /* 0x000fce00078e00ff */
.L_x_181:
[----:B------:R-:W-:Y:S05]  /*54d0*/  BSYNC.RECONVERGENT B3 ;  /* 0x0000000000037941 */ /* 0x000fea0003800200 */
.L_x_174:
[----:B-----5:R-:W-:Y:S01]  /*54e0*/  ISETP.GT.AND P0, PT, R6, 0x4b, PT ;  /* 0x0000004b0600780c */ /* 0x020fe20003f04270 */
[----:B------:R-:W-:Y:S01]  /*54f0*/  BSSY.RECONVERGENT B3, `(.L_x_199) ;  /* 0x000006a000037945 */ /* 0x000fe20003800200 */
[----:B------:R-:W-:-:S11]  /*5500*/  IMAD.MOV.U32 R20, RZ, RZ, RZ ;  /* 0x000000ffff147224 */ /* 0x000fd600078e00ff */
        /* <DEDUP_REMOVED lines=13> */
.L_x_204:
[----:B------:R-:W-:Y:S01]  /*55e0*/  IMAD.MOV.U32 R20, RZ, RZ, 0x12 ;  /* 0x00000012ff147424 */ /* 0x000fe200078e00ff */
[----:B------:R-:W-:Y:S06]  /*55f0*/  BRA `(.L_x_206) ;  /* 0x0000000400647947 */ /* 0x000fec0003800000 */
.L_x_203:
[----:B------:R-:W-:Y:S01]  /*5600*/  IMAD.MOV.U32 R20, RZ, RZ, 0x11 ;  /* 0x00000011ff147424 */ /* 0x000fe200078e00ff */
[----:B------:R-:W-:Y:S06]  /*5610*/  BRA `(.L_x_206) ;  /* 0x00000004005c7947 */ /* 0x000fec0003800000 */
.L_x_202:
        /* <DEDUP_REMOVED lines=8> */
.L_x_208:
[----:B------:R-:W-:Y:S01]  /*56a0*/  IMAD.MOV.U32 R20, RZ, RZ, 0x10 ;  /* 0x00000010ff147424 */ /* 0x000fe200078e00ff */
[----:B------:R-:W-:Y:S06]  /*56b0*/  BRA `(.L_x_206) ;  /* 0x0000000400347947 */ /* 0x000fec0003800000 */
.L_x_207:
[----:B------:R-:W-:Y:S01]  /*56c0*/  IMAD.MOV.U32 R20, RZ, RZ, 0xf ;  /* 0x0000000fff147424 */ /* 0x000fe200078e00ff */
[----:B------:R-:W-:Y:S06]  /*56d0*/  BRA `(.L_x_206) ;  /* 0x00000004002c7947 */ /* 0x000fec0003800000 */
.L_x_201:
        /* <DEDUP_REMOVED lines=10> */
.L_x_211:
[----:B------:R-:W-:Y:S01]  /*5780*/  IMAD.MOV.U32 R20, RZ, RZ, 0x5 ;  /* 0x00000005ff147424 */ /* 0x000fe200078e00ff */
[----:B------:R-:W-:Y:S06]  /*5790*/  BRA `(.L_x_206) ;  /* 0x0000000000fc7947 */ /* 0x000fec0003800000 */
.L_x_210:
[----:B------:R-:W-:Y:S01]  /*57a0*/  IMAD.MOV.U32 R20, RZ, RZ, 0xe ;  /* 0x0000000eff147424 */ /* 0x000fe200078e00ff */
[----:B------:R-:W-:Y:S06]  /*57b0*/  BRA `(.L_x_206) ;  /* 0x0000000000f47947 */ /* 0x000fec0003800000 */
.L_x_209:
        /* <DEDUP_REMOVED lines=8> */
.L_x_213:
[----:B------:R-:W-:Y:S01]  /*5840*/  IMAD.MOV.U32 R20, RZ, RZ, 0xc ;  /* 0x0000000cff147424 */ /* 0x000fe200078e00ff */
[----:B------:R-:W-:Y:S06]  /*5850*/  BRA `(.L_x_206) ;  /* 0x0000000000cc7947 */ /* 0x000fec0003800000 */
.L_x_212:
[----:B------:R-:W-:Y:S01]  /*5860*/  IMAD.MOV.U32 R20, RZ, RZ, 0xa ;  /* 0x0000000aff147424 */ /* 0x000fe200078e00ff */
[----:B------:R-:W-:Y:S06]  /*5870*/  BRA `(.L_x_206) ;  /* 0x0000000000c47947 */ /* 0x000fec0003800000 */
.L_x_200:
        /* <DEDUP_REMOVED lines=12> */
.L_x_217:
[----:B------:R-:W-:Y:S01]  /*5940*/  IMAD.MOV.U32 R20, RZ, RZ, 0x9 ;  /* 0x00000009ff147424 */ /* 0x000fe200078e00ff */
[----:B------:R-:W-:Y:S06]  /*5950*/  BRA `(.L_x_206) ;  /* 0x00000000008c7947 */ /* 0x000fec0003800000 */
.L_x_216:
[----:B------:R-:W-:Y:S01]  /*5960*/  IMAD.MOV.U32 R20, RZ, RZ, 0x8 ;  /* 0x00000008ff147424 */ /* 0x000fe200078e00ff */
[----:B------:R-:W-:Y:S06]  /*5970*/  BRA `(.L_x_206) ;  /* 0x0000000000847947 */ /* 0x000fec0003800000 */
.L_x_215:
        /* <DEDUP_REMOVED lines=8> */
.L_x_219:
[----:B------:R-:W-:Y:S01]  /*5a00*/  IMAD.MOV.U32 R20, RZ, RZ, 0xd ;  /* 0x0000000dff147424 */ /* 0x000fe200078e00ff */
[----:B------:R-:W-:Y:S06]  /*5a10*/  BRA `(.L_x_206) ;  /* 0x00000000005c7947 */ /* 0x000fec0003800000 */
.L_x_218:
[----:B------:R-:W-:Y:S01]  /*5a20*/  IMAD.MOV.U32 R20, RZ, RZ, 0x6 ;  /* 0x00000006ff147424 */ /* 0x000fe200078e00ff */
[----:B------:R-:W-:Y:S06]  /*5a30*/  BRA `(.L_x_206) ;  /* 0x0000000000547947 */ /* 0x000fec0003800000 */
.L_x_214:
        /* <DEDUP_REMOVED lines=10> */
.L_x_222:
[----:B------:R-:W-:Y:S01]  /*5ae0*/  IMAD.MOV.U32 R20, RZ, RZ, 0x4 ;  /* 0x00000004ff147424 */ /* 0x000fe200078e00ff */
[----:B------:R-:W-:Y:S06]  /*5af0*/  BRA `(.L_x_206) ;  /* 0x0000000000247947 */ /* 0x000fec0003800000 */
.L_x_221:
[----:B------:R-:W-:Y:S01]  /*5b00*/  IMAD.MOV.U32 R20, RZ, RZ, 0x14 ;  /* 0x00000014ff147424 */ /* 0x000fe200078e00ff */
[----:B------:R-:W-:Y:S06]  /*5b10*/  BRA `(.L_x_206) ;  /* 0x00000000001c7947 */ /* 0x000fec0003800000 */
.L_x_220:
[----:B------:R-:W-:-:S13]  /*5b20*/  ISETP.NE.AND P0, PT, R6, 0x2a, PT ;  /* 0x0000002a0600780c */ /* 0x000fda0003f05270 */
[----:B------:R-:W-:Y:S05]  /*5b30*/  @!P0 BRA `(.L_x_223) ;  /* 0x0000000000108947 */ /* 0x000fea0003800000 */
[----:B------:R-:W-:-:S13]  /*5b40*/  ISETP.NE.AND P0, PT, R6, 0x41, PT ;  /* 0x000000410600780c */ /* 0x000fda0003f05270 */
[----:B------:R-:W-:Y:S05]  /*5b50*/  @!P0 BRA `(.L_x_206) ;  /* 0x00000000000c8947 */ /* 0x000fea0003800000 */
.L_x_205:
[----:B------:R-:W-:Y:S01]  /*5b60*/  IMAD.MOV.U32 R20, RZ, RZ, 0x16 ;  /* 0x00000016ff147424 */ /* 0x000fe200078e00ff */
[----:B------:R-:W-:Y:S06]  /*5b70*/  BRA `(.L_x_206) ;  /* 0x0000000000047947 */ /* 0x000fec0003800000 */
.L_x_223:
[----:B------:R-:W-:-:S07]  /*5b80*/  IMAD.MOV.U32 R20, RZ, RZ, 0x17 ;  /* 0x00000017ff147424 */ /* 0x000fce00078e00ff */
.L_x_206:
[----:B------:R-:W-:Y:S05]  /*5b90*/  BSYNC.RECONVERGENT B3 ;  /* 0x0000000000037941 */ /* 0x000fea0003800200 */
.L_x_199:
[----:B------:R-:W-:-:S13]  /*5ba0*/  ISETP.GE.U32.AND P0, PT, R17, 0x2, PT ;  /* 0x000000021100780c */ /* 0x000fda0003f06070 */
[----:B------:R-:W2:Y:S01]  /*5bb0*/  @P0 LDL R22, [R19] ;  /* 0x0000000013160983 */ /* 0x000ea20000100800 */
[----:B------:R-:W-:Y:S01]  /*5bc0*/  IMAD.IADD R20, R21, 0x1, R20 ;  /* 0x0000000115147824 */ /* 0x000fe200078e0214 */
[----:B------:R-:W-:Y:S01]  /*5bd0*/  ISETP.GE.U32.AND P1, PT, R17, R12, PT ;  /* 0x0000000c1100720c */ /* 0x000fe20003f26070 */
[----:B------:R-:W-:Y:S02]  /*5be0*/  IMAD.MOV.U32 R7, RZ, RZ, -0x40000000 ;  /* 0xc0000000ff077424 */ /* 0x000fe400078e00ff */
[----:B------:R-:W-:-:S04]  /*5bf0*/  IMAD.SHL.U32 R20, R20, 0x4, RZ ;  /* 0x0000000414147824 */ /* 0x000fc800078e00ff */
[----:B------:R-:W0:Y:S02]  /*5c00*/  LDC R6, c[0x3][R20+0x40] ;  /* 0x00c0100014067b82 */ /* 0x000e240000000800 */
[----:B0-----:R-:W-:Y:S01]  /*5c10*/  FADD R6, R23, R6 ;  /* 0x0000000617067221 */ /* 0x001fe20000000000 */
[----:B--2---:R-:W-:-:S05]  /*5c20*/  @P0 FADD R7, R22, -2 ;  /* 0xc000000016070421 */ /* 0x004fca0000000000 */
[----:B------:R-:W-:Y:S01]  /*5c30*/  FMNMX3 R7, R7, -2, R6, !PT ;  /* 0xc000000007077876 */ /* 0x000fe20007800006 */
[----:B------:R-:W-:-:S03]  /*5c40*/  VIADD R6, R17, 0x1 ;  /* 0x0000000111067836 */ /* 0x000fc60000000000 */
[----:B------:R-:W-:-:S04]  /*5c50*/  FMNMX R7, RZ, R7, !PT ;  /* 0x00000007ff077209 */ /* 0x000fc80007800000 */
[-C--:B------:R-:W-:Y:S01]  /*5c60*/  FSETP.GT.AND P0, PT, R7, R0.reuse, PT ;  /* 0x000000000700720b */ /* 0x080fe20003f04000 */
[----:B------:R0:W-:Y:S03]  /*5c70*/  STL [R19+0xf0], R7 ;  /* 0x0000f00713007387 */ /* 0x0001e60000100800 */
[----:B------:R-:W-:Y:S01]  /*5c80*/  SEL R15, R17, R15, P0 ;  /* 0x0000000f110f7207 */ /* 0x000fe20000000000 */
[----:B------:R-:W-:Y:S01]  /*5c90*/  IMAD.MOV.U32 R17, RZ, RZ, R6 ;  /* 0x000000ffff117224 */ /* 0x000fe200078e0006 */
[----:B------:R-:W-:Y:S02]  /*5ca0*/  FSEL R0, R7, R0, P0 ;  /* 0x0000000007007208 */ /* 0x000fe40000000000 */
[----:B------:R-:W-:Y:S01]  /*5cb0*/  SEL R16, R11, R16, P0 ;  /* 0x000000100b107207 */ /* 0x000fe20000000000 */
[----:B------:R-:W-:Y:S06]  /*5cc0*/  @!P1 BRA `(.L_x_224) ;  /* 0xfffffff000409947 */ /* 0x000fec000383ffff */
[----:B------:R-:W-:Y:S05]  /*5cd0*/  BRA `(.L_x_172) ;  /* 0x0000000c00c87947 */ /* 0x000fea0003800000 */
.L_x_173:
        /* <DEDUP_REMOVED lines=21> */
.L_x_230:
[----:B------:R-:W-:Y:S01]  /*5e30*/  IMAD.MOV.U32 R22, RZ, RZ, 0x180 ;  /* 0x00000180ff167424 */ /* 0x000fe200078e00ff */
[----:B------:R-:W-:Y:S06]  /*5e40*/  BRA `(.L_x_232) ;  /* 0x0000000400647947 */ /* 0x000fec0003800000 */
.L_x_229:
[----:B------:R-:W-:Y:S01]  /*5e50*/  IMAD.MOV.U32 R22, RZ, RZ, 0x168 ;  /* 0x00000168ff167424 */ /* 0x000fe200078e00ff */
[----:B------:R-:W-:Y:S06]  /*5e60*/  BRA `(.L_x_232) ;  /* 0x00000004005c7947 */ /* 0x000fec0003800000 */
.L_x_228:
        /* <DEDUP_REMOVED lines=8> */
.L_x_234:
[----:B------:R-:W-:Y:S01]  /*5ef0*/  IMAD.MOV.U32 R22, RZ, RZ, 0x1f8 ;  /* 0x000001f8ff167424 */ /* 0x000fe200078e00ff */
[----:B------:R-:W-:Y:S06]  /*5f00*/  BRA `(.L_x_232) ;  /* 0x0000000400347947 */ /* 0x000fec0003800000 */
.L_x_233:
[----:B------:R-:W-:Y:S01]  /*5f10*/  IMAD.MOV.U32 R22, RZ, RZ, 0x198 ;  /* 0x00000198ff167424 */ /* 0x000fe200078e00ff */
[----:B------:R-:W-:Y:S06]  /*5f20*/  BRA `(.L_x_232) ;  /* 0x00000004002c7947 */ /* 0x000fec0003800000 */
.L_x_227:
        /* <DEDUP_REMOVED lines=10> */
.L_x_237:
[----:B------:R-:W-:Y:S01]  /*5fd0*/  IMAD.MOV.U32 R22, RZ, RZ, 0x78 ;  /* 0x00000078ff167424 */ /* 0x000fe200078e00ff */
[----:B------:R-:W-:Y:S06]  /*5fe0*/  BRA `(.L_x_232) ;  /* 0x0000000000fc7947 */ /* 0x000fec0003800000 */
.L_x_236:
[----:B------:R-:W-:Y:S01]  /*5ff0*/  IMAD.MOV.U32 R22, RZ, RZ, 0x150 ;  /* 0x00000150ff167424 */ /* 0x000fe200078e00ff */
[----:B------:R-:W-:Y:S06]  /*6000*/  BRA `(.L_x_232) ;  /* 0x0000000000f47947 */ /* 0x000fec0003800000 */
.L_x_235:
        /* <DEDUP_REMOVED lines=8> */
.L_x_239:
[----:B------:R-:W-:Y:S01]  /*6090*/  IMAD.MOV.U32 R22, RZ, RZ, 0x120 ;  /* 0x00000120ff167424 */ /* 0x000fe200078e00ff */
[----:B------:R-:W-:Y:S06]  /*60a0*/  BRA `(.L_x_232) ;  /* 0x0000000000cc7947 */ /* 0x000fec0003800000 */
.L_x_238:
[----:B------:R-:W-:Y:S01]  /*60b0*/  IMAD.MOV.U32 R22, RZ, RZ, 0xf0 ;  /* 0x000000f0ff167424 */ /* 0x000fe200078e00ff */
[----:B------:R-:W-:Y:S06]  /*60c0*/  BRA `(.L_x_232) ;  /* 0x0000000000c47947 */ /* 0x000fec0003800000 */
.L_x_226:
        /* <DEDUP_REMOVED lines=12> */
.L_x_243:
[----:B------:R-:W-:Y:S01]  /*6190*/  IMAD.MOV.U32 R22, RZ, RZ, 0xd8 ;  /* 0x000000d8ff167424 */ /* 0x000fe200078e00ff */
[----:B------:R-:W-:Y:S06]  /*61a0*/  BRA `(.L_x_232) ;  /* 0x00000000008c7947 */ /* 0x000fec0003800000 */
.L_x_242:
[----:B------:R-:W-:Y:S01]  /*61b0*/  IMAD.MOV.U32 R22, RZ, RZ, 0xc0 ;  /* 0x000000c0ff167424 */ /* 0x000fe200078e00ff */
[----:B------:R-:W-:Y:S06]  /*61c0*/  BRA `(.L_x_232) ;  /* 0x0000000000847947 */ /* 0x000fec0003800000 */
.L_x_241:
        /* <DEDUP_REMOVED lines=8> */
.L_x_245:
[----:B------:R-:W-:Y:S01]  /*6250*/  IMAD.MOV.U32 R22, RZ, RZ, 0x138 ;  /* 0x00000138ff167424 */ /* 0x000fe200078e00ff */
[----:B------:R-:W-:Y:S06]  /*6260*/  BRA `(.L_x_232) ;  /* 0x00000000005c7947 */ /* 0x000fec0003800000 */
.L_x_244:
[----:B------:R-:W-:Y:S01]  /*6270*/  IMAD.MOV.U32 R22, RZ, RZ, 0x90 ;  /* 0x00000090ff167424 */ /* 0x000fe200078e00ff */
[----:B------:R-:W-:Y:S06]  /*6280*/  BRA `(.L_x_232) ;  /* 0x0000000000547947 */ /* 0x000fec0003800000 */
.L_x_240:
        /* <DEDUP_REMOVED lines=10> */
.L_x_248:
[----:B------:R-:W-:Y:S01]  /*6330*/  IMAD.MOV.U32 R22, RZ, RZ, 0x60 ;  /* 0x00000060ff167424 */ /* 0x000fe200078e00ff */
[----:B------:R-:W-:Y:S06]  /*6340*/  BRA `(.L_x_232) ;  /* 0x0000000000247947 */ /* 0x000fec0003800000 */
.L_x_247:
[----:B------:R-:W-:Y:S01]  /*6350*/  IMAD.MOV.U32 R22, RZ, RZ, 0x1e0 ;  /* 0x000001e0ff167424 */ /* 0x000fe200078e00ff */
[----:B------:R-:W-:Y:S06]  /*6360*/  BRA `(.L_x_232) ;  /* 0x00000000001c7947 */ /* 0x000fec0003800000 */
.L_x_246:
[----:B------:R-:W-:-:S13]  /*6370*/  ISETP.NE.AND P0, PT, R13, 0x2a, PT ;  /* 0x0000002a0d00780c */ /* 0x000fda0003f05270 */
[----:B------:R-:W-:Y:S05]  /*6380*/  @!P0 BRA `(.L_x_249) ;  /* 0x0000000000108947 */ /* 0x000fea0003800000 */
[----:B------:R-:W-:-:S13]  /*6390*/  ISETP.NE.AND P0, PT, R13, 0x41, PT ;  /* 0x000000410d00780c */ /* 0x000fda0003f05270 */
[----:B------:R-:W-:Y:S05]  /*63a0*/  @!P0 BRA `(.L_x_232) ;  /* 0x00000000000c8947 */ /* 0x000fea0003800000 */
.L_x_231:
[----:B------:R-:W-:Y:S01]  /*63b0*/  IMAD.MOV.U32 R22, RZ, RZ, 0x210 ;  /* 0x00000210ff167424 */ /* 0x000fe200078e00ff */
[----:B------:R-:W-:Y:S06]  /*63c0*/  BRA `(.L_x_232) ;  /* 0x0000000000047947 */ /* 0x000fec0003800000 */
.L_x_249:
[----:B------:R-:W-:-:S07]  /*63d0*/  IMAD.MOV.U32 R22, RZ, RZ, 0x228 ;  /* 0x00000228ff167424 */ /* 0x000fce00078e00ff */
.L_x_232:
[----:B------:R-:W-:Y:S05]  /*63e0*/  BSYNC.RECONVERGENT B3 ;  /* 0x0000000000037941 */ /* 0x000fea0003800200 */
.L_x_225:
[----:B-----5:R-:W-:Y:S01]  /*63f0*/  ISETP.GT.AND P0, PT, R6, 0x4b, PT ;  /* 0x0000004b0600780c */ /* 0x020fe20003f04270 */
[----:B------:R-:W-:Y:S01]  /*6400*/  BSSY.RECONVERGENT B3, `(.L_x_250) ;  /* 0x000006a000037945 */ /* 0x000fe20003800200 */
[----:B------:R-:W-:-:S11]  /*6410*/  IMAD.MOV.U32 R23, RZ, RZ, RZ ;  /* 0x000000ffff177224 */ /* 0x000fd600078e00ff */
        /* <DEDUP_REMOVED lines=13> */
.L_x_255:
[----:B------:R-:W-:Y:S01]  /*64f0*/  IMAD.MOV.U32 R23, RZ, RZ, 0x10 ;  /* 0x00000010ff177424 */ /* 0x000fe200078e00ff */
[----:B------:R-:W-:Y:S06]  /*6500*/  BRA `(.L_x_257) ;  /* 0x0000000400647947 */ /* 0x000fec0003800000 */
.L_x_254:
[----:B------:R-:W-:Y:S01]  /*6510*/  IMAD.MOV.U32 R23, RZ, RZ, 0xf ;  /* 0x0000000fff177424 */ /* 0x000fe200078e00ff */
[----:B------:R-:W-:Y:S06]  /*6520*/  BRA `(.L_x_257) ;  /* 0x00000004005c7947 */ /* 0x000fec0003800000 */
.L_x_253:
        /* <DEDUP_REMOVED lines=8> */
.L_x_259:
[----:B------:R-:W-:Y:S01]  /*65b0*/  IMAD.MOV.U32 R23, RZ, RZ, 0x15 ;  /* 0x00000015ff177424 */ /* 0x000fe200078e00ff */
[----:B------:R-:W-:Y:S06]  /*65c0*/  BRA `(.L_x_257) ;  /* 0x0000000400347947 */ /* 0x000fec0003800000 */
.L_x_258:
[----:B------:R-:W-:Y:S01]  /*65d0*/  IMAD.MOV.U32 R23, RZ, RZ, 0x11 ;  /* 0x00000011ff177424 */ /* 0x000fe200078e00ff */
[----:B------:R-:W-:Y:S06]  /*65e0*/  BRA `(.L_x_257) ;  /* 0x00000004002c7947 */ /* 0x000fec0003800000 */
.L_x_252:
        /* <DEDUP_REMOVED lines=10> */
.L_x_262:
[----:B------:R-:W-:Y:S01]  /*6690*/  IMAD.MOV.U32 R23, RZ, RZ, 0x5 ;  /* 0x00000005ff177424 */ /* 0x000fe200078e00ff */
[----:B------:R-:W-:Y:S06]  /*66a0*/  BRA `(.L_x_257) ;  /* 0x0000000000fc7947 */ /* 0x000fec0003800000 */
.L_x_261:
[----:B------:R-:W-:Y:S01]  /*66b0*/  IMAD.MOV.U32 R23, RZ, RZ, 0xe ;  /* 0x0000000eff177424 */ /* 0x000fe200078e00ff */
[----:B------:R-:W-:Y:S06]  /*66c0*/  BRA `(.L_x_257) ;  /* 0x0000000000f47947 */ /* 0x000fec0003800000 */
.L_x_260:
        /* <DEDUP_REMOVED lines=8> */
.L_x_264:
[----:B------:R-:W-:Y:S01]  /*6750*/  IMAD.MOV.U32 R23, RZ, RZ, 0xc ;  /* 0x0000000cff177424 */ /* 0x000fe200078e00ff */
[----:B------:R-:W-:Y:S06]  /*6760*/  BRA `(.L_x_257) ;  /* 0x0000000000cc7947 */ /* 0x000fec0003800000 */
.L_x_263:
[----:B------:R-:W-:Y:S01]  /*6770*/  IMAD.MOV.U32 R23, RZ, RZ, 0xa ;  /* 0x0000000aff177424 */ /* 0x000fe200078e00ff */
[----:B------:R-:W-:Y:S06]  /*6780*/  BRA `(.L_x_257) ;  /* 0x0000000000c47947 */ /* 0x000fec0003800000 */
.L_x_251:
        /* <DEDUP_REMOVED lines=12> */
.L_x_268:
[----:B------:R-:W-:Y:S01]  /*6850*/  IMAD.MOV.U32 R23, RZ, RZ, 0x9 ;  /* 0x00000009ff177424 */ /* 0x000fe200078e00ff */
[----:B------:R-:W-:Y:S06]  /*6860*/  BRA `(.L_x_257) ;  /* 0x00000000008c7947 */ /* 0x000fec0003800000 */
.L_x_267:
[----:B------:R-:W-:Y:S01]  /*6870*/  IMAD.MOV.U32 R23, RZ, RZ, 0x8 ;  /* 0x00000008ff177424 */ /* 0x000fe200078e00ff */
[----:B------:R-:W-:Y:S06]  /*6880*/  BRA `(.L_x_257) ;  /* 0x0000000000847947 */ /* 0x000fec0003800000 */
.L_x_266:
        /* <DEDUP_REMOVED lines=8> */
.L_x_270:
[----:B------:R-:W-:Y:S01]  /*6910*/  IMAD.MOV.U32 R23, RZ, RZ, 0xd ;  /* 0x0000000dff177424 */ /* 0x000fe200078e00ff */
[----:B------:R-:W-:Y:S06]  /*6920*/  BRA `(.L_x_257) ;  /* 0x00000000005c7947 */ /* 0x000fec0003800000 */
.L_x_269:
[----:B------:R-:W-:Y:S01]  /*6930*/  IMAD.MOV.U32 R23, RZ, RZ, 0x6 ;  /* 0x00000006ff177424 */ /* 0x000fe200078e00ff */
[----:B------:R-:W-:Y:S06]  /*6940*/  BRA `(.L_x_257) ;  /* 0x0000000000547947 */ /* 0x000fec0003800000 */
.L_x_265:
        /* <DEDUP_REMOVED lines=10> */
.L_x_273:
[----:B------:R-:W-:Y:S01]  /*69f0*/  IMAD.MOV.U32 R23, RZ, RZ, 0x4 ;  /* 0x00000004ff177424 */ /* 0x000fe200078e00ff */
[----:B------:R-:W-:Y:S06]  /*6a00*/  BRA `(.L_x_257) ;  /* 0x0000000000247947 */ /* 0x000fec0003800000 */
.L_x_272:
[----:B------:R-:W-:Y:S01]  /*6a10*/  IMAD.MOV.U32 R23, RZ, RZ, 0x14 ;  /* 0x00000014ff177424 */ /* 0x000fe200078e00ff */
[----:B------:R-:W-:Y:S06]  /*6a20*/  BRA `(.L_x_257) ;  /* 0x00000000001c7947 */ /* 0x000fec0003800000 */
.L_x_271:
[----:B------:R-:W-:-:S13]  /*6a30*/  ISETP.NE.AND P0, PT, R6, 0x2a, PT ;  /* 0x0000002a0600780c */ /* 0x000fda0003f05270 */
[----:B------:R-:W-:Y:S05]  /*6a40*/  @!P0 BRA `(.L_x_274) ;  /* 0x0000000000108947 */ /* 0x000fea0003800000 */
[----:B------:R-:W-:-:S13]  /*6a50*/  ISETP.NE.AND P0, PT, R6, 0x41, PT ;  /* 0x000000410600780c */ /* 0x000fda0003f05270 */
[----:B------:R-:W-:Y:S05]  /*6a60*/  @!P0 BRA `(.L_x_257) ;  /* 0x00000000000c8947 */ /* 0x000fea0003800000 */
.L_x_256:
[----:B------:R-:W-:Y:S01]  /*6a70*/  IMAD.MOV.U32 R23, RZ, RZ, 0x16 ;  /* 0x00000016ff177424 */ /* 0x000fe200078e00ff */
[----:B------:R-:W-:Y:S06]  /*6a80*/  BRA `(.L_x_257) ;  /* 0x0000000000047947 */ /* 0x000fec0003800000 */
.L_x_274:
[----:B------:R-:W-:-:S07]  /*6a90*/  IMAD.MOV.U32 R23, RZ, RZ, 0x17 ;  /* 0x00000017ff177424 */ /* 0x000fce00078e00ff */
.L_x_257:
[----:B------:R-:W-:Y:S05]  /*6aa0*/  BSYNC.RECONVERGENT B3 ;  /* 0x0000000000037941 */ /* 0x000fea0003800200 */
.L_x_250:
[----:B------:R-:W-:Y:S01]  /*6ab0*/  ISETP.GE.U32.AND P0, PT, R17, 0x2, PT ;  /* 0x000000021100780c */ /* 0x000fe20003f06070 */
[----:B------:R-:W2:-:S12]  /*6ac0*/  LDL R21, [R19+0xec] ;  /* 0x0000ec0013157983 */ /* 0x000e980000100800 */
[----:B------:R-:W3:Y:S01]  /*6ad0*/  @P0 LDL R20, [R19] ;  /* 0x0000000013140983 */ /* 0x000ee20000100800 */
[----:B------:R-:W-:Y:S01]  /*6ae0*/  IMAD.IADD R23, R22, 0x1, R23 ;  /* 0x0000000116177824 */ /* 0x000fe200078e0217 */
[----:B------:R-:W-:Y:S01]  /*6af0*/  ISETP.GE.U32.AND P1, PT, R17, R12, PT ;  /* 0x0000000c1100720c */ /* 0x000fe20003f26070 */
[----:B------:R-:W-:Y:S02]  /*6b00*/  IMAD.MOV.U32 R7, RZ, RZ, -0x40000000 ;  /* 0xc0000000ff077424 */ /* 0x000fe400078e00ff */
[----:B------:R-:W-:-:S04]  /*6b10*/  IMAD.SHL.U32 R23, R23, 0x4, RZ ;  /* 0x0000000417177824 */ /* 0x000fc800078e00ff */
[----:B------:R-:W0:Y:S02]  /*6b20*/  LDC R6, c[0x3][R23+0x40] ;  /* 0x00c0100017067b82 */ /* 0x000e240000000800 */
[----:B0-----:R-:W-:Y:S01]  /*6b30*/  FADD R6, R25, R6 ;  /* 0x0000000619067221 */ /* 0x001fe20000000000 */
[----:B--2---:R-:W-:Y:S01]  /*6b40*/  FADD R22, R21, -2 ;  /* 0xc000000015167421 */ /* 0x004fe20000000000 */
[----:B---3--:R-:W-:-:S05]  /*6b50*/  @P0 FADD R7, R20, -2 ;  /* 0xc000000014070421 */ /* 0x008fca0000000000 */
[----:B------:R-:W-:Y:S01]  /*6b60*/  FMNMX3 R7, R7, R22, R6, !PT ;  /* 0x0000001607077276 */ /* 0x000fe20007800006 */
        /* <DEDUP_REMOVED lines=9> */
.L_x_172:
[----:B------:R-:W-:Y:S05]  /*6c00*/  BSYNC.RECONVERGENT B1 ;  /* 0x0000000000017941 */ /* 0x000fea0003800200 */
.L_x_171:
[C---:B------:R-:W-:Y:S01]  /*6c10*/  ISETP.NE.AND P0, PT, R11.reuse, R8, PT ;  /* 0x000000080b00720c */ /* 0x040fe20003f05270 */
[----:B------:R-:W-:-:S12]  /*6c20*/  VIADD R11, R11, 0x1 ;  /* 0x000000010b0b7836 */ /* 0x000fd80000000000 */
[----:B------:R-:W-:Y:S05]  /*6c30*/  @P0 BRA `(.L_x_275) ;  /* 0xffffffe000300947 */ /* 0x000fea000383ffff */
.L_x_170:
[----:B------:R-:W-:Y:S05]  /*6c40*/  BSYNC.RECONVERGENT B2 ;  /* 0x0000000000027941 */ /* 0x000fea0003800200 */
.L_x_169:
[----:B------:R-:W-:Y:S01]  /*6c50*/  BSSY.RECONVERGENT B1, `(.L_x_276) ;  /* 0x0000207000017945 */ /* 0x000fe20003800200 */
[----:B------:R-:W-:Y:S01]  /*6c60*/  PRMT R6, RZ, 0x7610, R6 ;  /* 0x00007610ff067816 */ /* 0x000fe20000000006 */
[----:B------:R-:W-:-:S07]  /*6c70*/  IMAD.MOV.U32 R8, RZ, RZ, RZ ;  /* 0x000000ffff087224 */ /* 0x000fce00078e00ff */
.L_x_387:
[----:B01----:R-:W-:Y:S01]  /*6c80*/  VIMNMX R7, PT, PT, R15, R16, PT ;  /* 0x000000100f077248 */ /* 0x003fe20003fe0100 */
[----:B------:R-:W-:Y:S01]  /*6c90*/  IMAD R10, R16, 0xf0, R1 ;  /* 0x000000f0100a7824 */ /* 0x000fe200078e0201 */
[----:B------:R-:W-:Y:S01]  /*6ca0*/  BSSY.RECONVERGENT B2, `(.L_x_277) ;  /* 0x0000008000027945 */ /* 0x000fe20003800200 */
[----:B------:R-:W-:Y:S02]  /*6cb0*/  PLOP3.LUT P0, PT, PT, PT, PT, 0x8, 0x80 ;  /* 0x000000000080781c */ /* 0x000fe40003f0e170 */
[----:B------:R-:W-:Y:S01]  /*6cc0*/  ISETP.GE.AND P1, PT, R7, 0x1, PT ;  /* 0x000000010700780c */ /* 0x000fe20003f26270 */
[----:B------:R-:W-:Y:S01]  /*6cd0*/  IMAD R17, R15, 0x4, R10 ;  /* 0x000000040f117824 */ /* 0x000fe200078e020a */
[----:B------:R-:W-:-:S11]  /*6ce0*/  ISETP.GT.AND P2, PT, R7, RZ, PT ;  /* 0x000000ff0700720c */ /* 0x000fd60003f44270 */
[----:B------:R-:W-:Y:S05]  /*6cf0*/  @!P1 BRA `(.L_x_278) ;  /* 0x0000000000089947 */ /* 0x000fea0003800000 */
[----:B------:R-:W2:Y:S02]  /*6d00*/  LDL R7, [R17] ;  /* 0x0000000011077983 */ /* 0x000ea40000100800 */
[----:B--2---:R-:W-:-:S13]  /*6d10*/  FSETP.GT.AND P0, PT, R7, RZ, PT ;  /* 0x000000ff0700720b */ /* 0x004fda0003f04000 */
.L_x_278:
[----:B------:R-:W-:Y:S05]  /*6d20*/  BSYNC.RECONVERGENT B2 ;  /* 0x0000000000027941 */ /* 0x000fea0003800200 */
.L_x_277:
[----:B------:R-:W-:Y:S01]  /*6d30*/  ISETP.GT.U32.OR P0, PT, R8, 0x3a, !P0 ;  /* 0x0000003a0800780c */ /* 0x000fe20004704470 */
[----:B------:R-:W-:Y:S02]  /*6d40*/  IMAD.MOV.U32 R18, RZ, RZ, R16 ;  /* 0x000000ffff127224 */ /* 0x000fe400078e0010 */
[----:B------:R-:W-:-:S10]  /*6d50*/  IMAD.MOV.U32 R7, RZ, RZ, R15 ;  /* 0x000000ffff077224 */ /* 0x000fd400078e000f */
[----:B------:R-:W-:Y:S05]  /*6d60*/  @P0 BRA `(.L_x_279) ;  /* 0x0000001c00d40947 */ /* 0x000fea0003800000 */
[----:B------:R-:W-:Y:S04]  /*6d70*/  BSSY.RELIABLE B2, `(.L_x_280) ;  /* 0x00001f2000027945 */ /* 0x000fe80003800100 */
[----:B------:R-:W-:Y:S05]  /*6d80*/  @!P2 BRA `(.L_x_281) ;  /* 0x0000001c0058a947 */ /* 0x000fea0003800000 */
[----:B------:R-:W-:Y:S01]  /*6d90*/  VIADD R16, R16, 0xffffffff ;  /* 0xffffffff10107836 */ /* 0x000fe20000000000 */
[----:B------:R-:W5:Y:S01]  /*6da0*/  LDL R17, [R17] ;  /* 0x0000000011117983 */ /* 0x000f620000100800 */
[----:B------:R-:W-:-:S03]  /*6db0*/  VIADD R19, R15, 0xffffffff ;  /* 0xffffffff0f137836 */ /* 0x000fc60000000000 */
[----:B------:R-:W-:-:S05]  /*6dc0*/  IADD3 R10, P0, PT, R16, R9, RZ ;  /* 0x00000009100a7210 */ /* 0x000fca0007f1e0ff */
[----:B------:R-:W-:-:S05]  /*6dd0*/  IMAD.X R11, RZ, RZ, R5, P0 ;  /* 0x000000ffff0b7224 */ /* 0x000fca00000e0605 */
[----:B------:R-:W2:Y:S01]  /*6de0*/  LDG.E.U8 R23, desc[UR36][R10.64] ;  /* 0x000000240a177981 */ /* 0x000ea2000c1e1100 */
[----:B------:R-:W-:Y:S01]  /*6df0*/  IADD3 R12, P0, PT, R19, R14, RZ ;  /* 0x0000000e130c7210 */ /* 0x000fe20007f1e0ff */
[----:B------:R-:W-:-:S04]  /*6e00*/  IMAD R15, R16, 0xf0, R1 ;  /* 0x000000f0100f7824 */ /* 0x000fc800078e0201 */
[----:B------:R-:W-:Y:S02]  /*6e10*/  IMAD.X R13, RZ, RZ, R3, P0 ;  /* 0x000000ffff0d7224 */ /* 0x000fe400000e0603 */
[----:B------:R-:W-:-:S03]  /*6e20*/  IMAD R20, R19, 0x4, R15 ;  /* 0x0000000413147824 */ /* 0x000fc600078e020f */
[----:B------:R0:W5:Y:S04]  /*6e30*/  LD.E.U8 R12, desc[UR36][R12.64] ;  /* 0x000000240c0c7980 */ /* 0x000168000c101100 */
[----:B------:R0:W5:Y:S01]  /*6e40*/  LDL R21, [R20] ;  /* 0x0000000014157983 */ /* 0x0001620000100800 */
[----:B------:R-:W-:Y:S01]  /*6e50*/  BSSY.RECONVERGENT B3, `(.L_x_282) ;  /* 0x000006c000037945 */ /* 0x000fe20003800200 */
[----:B------:R-:W-:Y:S02]  /*6e60*/  IMAD.MOV.U32 R22, RZ, RZ, RZ ;  /* 0x000000ffff167224 */ /* 0x000fe400078e00ff */
[----:B------:R-:W-:Y:S01]  /*6e70*/  IMAD.MOV.U32 R15, RZ, RZ, R19 ;  /* 0x000000ffff0f7224 */ /* 0x000fe200078e0013 */
[----:B--2---:R-:W-:-:S13]  /*6e80*/  ISETP.GT.AND P1, PT, R23, 0x4b, PT ;  /* 0x0000004b1700780c */ /* 0x004fda0003f24270 */
        /* <DEDUP_REMOVED lines=13> */
.L_x_287:
[----:B------:R-:W-:Y:S01]  /*6f60*/  IMAD.MOV.U32 R22, RZ, RZ, 0x1b0 ;  /* 0x000001b0ff167424 */ /* 0x000fe200078e00ff */
[----:B------:R-:W-:Y:S06]  /*6f70*/  BRA `(.L_x_289) ;  /* 0x0000000400647947 */ /* 0x000fec0003800000 */
.L_x_286:
[----:B------:R-:W-:Y:S01]  /*6f80*/  IMAD.MOV.U32 R22, RZ, RZ, 0x198 ;  /* 0x00000198ff167424 */ /* 0x000fe200078e00ff */
[----:B------:R-:W-:Y:S06]  /*6f90*/  BRA `(.L_x_289) ;  /* 0x00000004005c7947 */ /* 0x000fec0003800000 */
.L_x_285:
        /* <DEDUP_REMOVED lines=8> */
.L_x_291:
[----:B------:R-:W-:Y:S01]  /*7020*/  IMAD.MOV.U32 R22, RZ, RZ, 0x180 ;  /* 0x00000180ff167424 */ /* 0x000fe200078e00ff */
[----:B------:R-:W-:Y:S06]  /*7030*/  BRA `(.L_x_289) ;  /* 0x0000000400347947 */ /* 0x000fec0003800000 */
.L_x_290:
[----:B------:R-:W-:Y:S01]  /*7040*/  IMAD.MOV.U32 R22, RZ, RZ, 0x168 ;  /* 0x00000168ff167424 */ /* 0x000fe200078e00ff */
[----:B------:R-:W-:Y:S06]  /*7050*/  BRA `(.L_x_289) ;  /* 0x00000004002c7947 */ /* 0x000fec0003800000 */
.L_x_284:
        /* <DEDUP_REMOVED lines=10> */
.L_x_294:
[----:B------:R-:W-:Y:S01]  /*7100*/  IMAD.MOV.U32 R22, RZ, RZ, 0x78 ;  /* 0x00000078ff167424 */ /* 0x000fe200078e00ff */
[----:B------:R-:W-:Y:S06]  /*7110*/  BRA `(.L_x_289) ;  /* 0x0000000000fc7947 */ /* 0x000fec0003800000 */
.L_x_293:
[----:B------:R-:W-:Y:S01]  /*7120*/  IMAD.MOV.U32 R22, RZ, RZ, 0x150 ;  /* 0x00000150ff167424 */ /* 0x000fe200078e00ff */
[----:B------:R-:W-:Y:S06]  /*7130*/  BRA `(.L_x_289) ;  /* 0x0000000000f47947 */ /* 0x000fec0003800000 */
.L_x_292:
        /* <DEDUP_REMOVED lines=8> */
.L_x_296:
[----:B------:R-:W-:Y:S01]  /*71c0*/  IMAD.MOV.U32 R22, RZ, RZ, 0x120 ;  /* 0x00000120ff167424 */ /* 0x000fe200078e00ff */
[----:B------:R-:W-:Y:S06]  /*71d0*/  BRA `(.L_x_289) ;  /* 0x0000000000cc7947 */ /* 0x000fec0003800000 */
.L_x_295:
[----:B------:R-:W-:Y:S01]  /*71e0*/  IMAD.MOV.U32 R22, RZ, RZ, 0xf0 ;  /* 0x000000f0ff167424 */ /* 0x000fe200078e00ff */
[----:B------:R-:W-:Y:S06]  /*71f0*/  BRA `(.L_x_289) ;  /* 0x0000000000c47947 */ /* 0x000fec0003800000 */
.L_x_283:
        /* <DEDUP_REMOVED lines=12> */
.L_x_300:
[----:B------:R-:W-:Y:S01]  /*72c0*/  IMAD.MOV.U32 R22, RZ, RZ, 0xd8 ;  /* 0x000000d8ff167424 */ /* 0x000fe200078e00ff */
[----:B------:R-:W-:Y:S06]  /*72d0*/  BRA `(.L_x_289) ;  /* 0x00000000008c7947 */ /* 0x000fec0003800000 */
.L_x_299:
[----:B------:R-:W-:Y:S01]  /*72e0*/  IMAD.MOV.U32 R22, RZ, RZ, 0xc0 ;  /* 0x000000c0ff167424 */ /* 0x000fe200078e00ff */
[----:B------:R-:W-:Y:S06]  /*72f0*/  BRA `(.L_x_289) ;  /* 0x0000000000847947 */ /* 0x000fec0003800000 */
.L_x_298:
        /* <DEDUP_REMOVED lines=8> */
.L_x_302:
[----:B------:R-:W-:Y:S01]  /*7380*/  IMAD.MOV.U32 R22, RZ, RZ, 0x138 ;  /* 0x00000138ff167424 */ /* 0x000fe200078e00ff */
[----:B------:R-:W-:Y:S06]  /*7390*/  BRA `(.L_x_289) ;  /* 0x00000000005c7947 */ /* 0x000fec0003800000 */
.L_x_301:
[----:B------:R-:W-:Y:S01]  /*73a0*/  IMAD.MOV.U32 R22, RZ, RZ, 0x90 ;  /* 0x00000090ff167424 */ /* 0x000fe200078e00ff */
[----:B------:R-:W-:Y:S06]  /*73b0*/  BRA `(.L_x_289) ;  /* 0x0000000000547947 */ /* 0x000fec0003800000 */
.L_x_297:
        /* <DEDUP_REMOVED lines=10> */
.L_x_305:
[----:B------:R-:W-:Y:S01]  /*7460*/  IMAD.MOV.U32 R22, RZ, RZ, 0x60 ;  /* 0x00000060ff167424 */ /* 0x000fe200078e00ff */
[----:B------:R-:W-:Y:S06]  /*7470*/  BRA `(.L_x_289) ;  /* 0x0000000000247947 */ /* 0x000fec0003800000 */
.L_x_304:
[----:B------:R-:W-:Y:S01]  /*7480*/  IMAD.MOV.U32 R22, RZ, RZ, 0x1e0 ;  /* 0x000001e0ff167424 */ /* 0x000fe200078e00ff */
[----:B------:R-:W-:Y:S06]  /*7490*/  BRA `(.L_x_289) ;  /* 0x00000000001c7947 */ /* 0x000fec0003800000 */
.L_x_303:
[----:B------:R-:W-:-:S13]  /*74a0*/  ISETP.NE.AND P0, PT, R23, 0x2a, PT ;  /* 0x0000002a1700780c */ /* 0x000fda0003f05270 */
[----:B------:R-:W-:Y:S05]  /*74b0*/  @!P0 BRA `(.L_x_306) ;  /* 0x0000000000108947 */ /* 0x000fea0003800000 */
[----:B------:R-:W-:-:S13]  /*74c0*/  ISETP.NE.AND P0, PT, R23, 0x41, PT ;  /* 0x000000411700780c */ /* 0x000fda0003f05270 */
[----:B------:R-:W-:Y:S05]  /*74d0*/  @!P0 BRA `(.L_x_289) ;  /* 0x00000000000c8947 */ /* 0x000fea0003800000 */
.L_x_288:
[----:B------:R-:W-:Y:S01]  /*74e0*/  IMAD.MOV.U32 R22, RZ, RZ, 0x210 ;  /* 0x00000210ff167424 */ /* 0x000fe200078e00ff */
[----:B------:R-:W-:Y:S06]  /*74f0*/  BRA `(.L_x_289) ;  /* 0x0000000000047947 */ /* 0x000fec0003800000 */
.L_x_306:
[----:B------:R-:W-:-:S07]  /*7500*/  IMAD.MOV.U32 R22, RZ, RZ, 0x228 ;  /* 0x00000228ff167424 */ /* 0x000fce00078e00ff */
.L_x_289:
[----:B------:R-:W-:Y:S05]  /*7510*/  BSYNC.RECONVERGENT B3 ;  /* 0x0000000000037941 */ /* 0x000fea0003800200 */
.L_x_282:
        /* <DEDUP_REMOVED lines=16> */
.L_x_312:
[----:B------:R-:W-:Y:S01]  /*7620*/  IMAD.MOV.U32 R11, RZ, RZ, 0x12 ;  /* 0x00000012ff0b7424 */ /* 0x000fe200078e00ff */
[----:B------:R-:W-:Y:S06]  /*7630*/  BRA `(.L_x_314) ;  /* 0x0000000400647947 */ /* 0x000fec0003800000 */
.L_x_311:
[----:B------:R-:W-:Y:S01]  /*7640*/  IMAD.MOV.U32 R11, RZ, RZ, 0x11 ;  /* 0x00000011ff0b7424 */ /* 0x000fe200078e00ff */
[----:B------:R-:W-:Y:S06]  /*7650*/  BRA `(.L_x_314) ;  /* 0x00000004005c7947 */ /* 0x000fec0003800000 */
.L_x_310:
        /* <DEDUP_REMOVED lines=8> */
.L_x_316:
[----:B------:R-:W-:Y:S01]  /*76e0*/  IMAD.MOV.U32 R11, RZ, RZ, 0x10 ;  /* 0x00000010ff0b7424 */ /* 0x000fe200078e00ff */
[----:B------:R-:W-:Y:S06]  /*76f0*/  BRA `(.L_x_314) ;  /* 0x0000000400347947 */ /* 0x000fec0003800000 */
.L_x_315:
[----:B------:R-:W-:Y:S01]  /*7700*/  IMAD.MOV.U32 R11, RZ, RZ, 0xf ;  /* 0x0000000fff0b7424 */ /* 0x000fe200078e00ff */
[----:B------:R-:W-:Y:S06]  /*7710*/  BRA `(.L_x_314) ;  /* 0x00000004002c7947 */ /* 0x000fec0003800000 */
.L_x_309:
        /* <DEDUP_REMOVED lines=10> */
.L_x_319:
[----:B------:R-:W-:Y:S01]  /*77c0*/  IMAD.MOV.U32 R11, RZ, RZ, 0x5 ;  /* 0x00000005ff0b7424 */ /* 0x000fe200078e00ff */
[----:B------:R-:W-:Y:S06]  /*77d0*/  BRA `(.L_x_314) ;  /* 0x0000000000fc7947 */ /* 0x000fec0003800000 */
.L_x_318:
[----:B------:R-:W-:Y:S01]  /*77e0*/  IMAD.MOV.U32 R11, RZ, RZ, 0xe ;  /* 0x0000000eff0b7424 */ /* 0x000fe200078e00ff */
[----:B------:R-:W-:Y:S06]  /*77f0*/  BRA `(.L_x_314) ;  /* 0x0000000000f47947 */ /* 0x000fec0003800000 */
.L_x_317:
        /* <DEDUP_REMOVED lines=8> */
.L_x_321:
[----:B------:R-:W-:Y:S01]  /*7880*/  IMAD.MOV.U32 R11, RZ, RZ, 0xc ;  /* 0x0000000cff0b7424 */ /* 0x000fe200078e00ff */
[----:B------:R-:W-:Y:S06]  /*7890*/  BRA `(.L_x_314) ;  /* 0x0000000000cc7947 */ /* 0x000fec0003800000 */
.L_x_320:
[----:B------:R-:W-:Y:S01]  /*78a0*/  IMAD.MOV.U32 R11, RZ, RZ, 0xa ;  /* 0x0000000aff0b7424 */ /* 0x000fe200078e00ff */
[----:B------:R-:W-:Y:S06]  /*78b0*/  BRA `(.L_x_314) ;  /* 0x0000000000c47947 */ /* 0x000fec0003800000 */
.L_x_308:
        /* <DEDUP_REMOVED lines=12> */
.L_x_325:
[----:B------:R-:W-:Y:S01]  /*7980*/  IMAD.MOV.U32 R11, RZ, RZ, 0x9 ;  /* 0x00000009ff0b7424 */ /* 0x000fe200078e00ff */
[----:B------:R-:W-:Y:S06]  /*7990*/  BRA `(.L_x_314) ;  /* 0x00000000008c7947 */ /* 0x000fec0003800000 */
.L_x_324:
[----:B------:R-:W-:Y:S01]  /*79a0*/  IMAD.MOV.U32 R11, RZ, RZ, 0x8 ;  /* 0x00000008ff0b7424 */ /* 0x000fe200078e00ff */
[----:B------:R-:W-:Y:S06]  /*79b0*/  BRA `(.L_x_314) ;  /* 0x0000000000847947 */ /* 0x000fec0003800000 */
.L_x_323:
        /* <DEDUP_REMOVED lines=8> */
.L_x_327:
[----:B------:R-:W-:Y:S01]  /*7a40*/  IMAD.MOV.U32 R11, RZ, RZ, 0xd ;  /* 0x0000000dff0b7424 */ /* 0x000fe200078e00ff */
[----:B------:R-:W-:Y:S06]  /*7a50*/  BRA `(.L_x_314) ;  /* 0x00000000005c7947 */ /* 0x000fec0003800000 */
.L_x_326:
[----:B------:R-:W-:Y:S01]  /*7a60*/  IMAD.MOV.U32 R11, RZ, RZ, 0x6 ;  /* 0x00000006ff0b7424 */ /* 0x000fe200078e00ff */
[----:B------:R-:W-:Y:S06]  /*7a70*/  BRA `(.L_x_314) ;  /* 0x0000000000547947 */ /* 0x000fec0003800000 */
.L_x_322:
        /* <DEDUP_REMOVED lines=10> */
.L_x_330:
[----:B------:R-:W-:Y:S01]  /*7b20*/  IMAD.MOV.U32 R11, RZ, RZ, 0x4 ;  /* 0x00000004ff0b7424 */ /* 0x000fe200078e00ff */
[----:B------:R-:W-:Y:S06]  /*7b30*/  BRA `(.L_x_314) ;  /* 0x0000000000247947 */ /* 0x000fec0003800000 */
.L_x_329:
[----:B------:R-:W-:Y:S01]  /*7b40*/  IMAD.MOV.U32 R11, RZ, RZ, 0x14 ;  /* 0x00000014ff0b7424 */ /* 0x000fe200078e00ff */
[----:B------:R-:W-:Y:S06]  /*7b50*/  BRA `(.L_x_314) ;  /* 0x00000000001c7947 */ /* 0x000fec0003800000 */
.L_x_328:
[----:B------:R-:W-:-:S13]  /*7b60*/  ISETP.NE.AND P0, PT, R12, 0x2a, PT ;  /* 0x0000002a0c00780c */ /* 0x000fda0003f05270 */
[----:B------:R-:W-:Y:S05]  /*7b70*/  @!P0 BRA `(.L_x_331) ;  /* 0x0000000000108947 */ /* 0x000fea0003800000 */
[----:B------:R-:W-:-:S13]  /*7b80*/  ISETP.NE.AND P0, PT, R12, 0x41, PT ;  /* 0x000000410c00780c */ /* 0x000fda0003f05270 */
[----:B------:R-:W-:Y:S05]  /*7b90*/  @!P0 BRA `(.L_x_314) ;  /* 0x00000000000c8947 */ /* 0x000fea0003800000 */
.L_x_313:
[----:B------:R-:W-:Y:S01]  /*7ba0*/  IMAD.MOV.U32 R11, RZ, RZ, 0x16 ;  /* 0x00000016ff0b7424 */ /* 0x000fe200078e00ff */
[----:B------:R-:W-:Y:S06]  /*7bb0*/  BRA `(.L_x_314) ;  /* 0x0000000000047947 */ /* 0x000fec0003800000 */
.L_x_331:
[----:B------:R-:W-:-:S07]  /*7bc0*/  IMAD.MOV.U32 R11, RZ, RZ, 0x17 ;  /* 0x00000017ff0b7424 */ /* 0x000fce00078e00ff */
.L_x_314:
[----:B------:R-:W-:Y:S05]  /*7bd0*/  BSYNC.RECONVERGENT B3 ;  /* 0x0000000000037941 */ /* 0x000fea0003800200 */
.L_x_307:
[----:B------:R-:W-:-:S04]  /*7be0*/  IMAD.IADD R11, R22, 0x1, R11 ;  /* 0x00000001160b7824 */ /* 0x000fc800078e020b */
[----:B------:R-:W-:-:S04]  /*7bf0*/  IMAD.SHL.U32 R11, R11, 0x4, RZ ;  /* 0x000000040b0b7824 */ /* 0x000fc800078e00ff */
[----:B------:R-:W0:Y:S02]  /*7c00*/  LDC R10, c[0x3][R11+0x40] ;  /* 0x00c010000b0a7b82 */ /* 0x000e240000000800 */
[----:B0-----:R-:W-:-:S05]  /*7c10*/  FADD R10, R21, R10 ;  /* 0x0000000a150a7221 */ /* 0x001fca0000000000 */
[----:B------:R-:W-:-:S13]  /*7c20*/  FSETP.NEU.AND P0, PT, R17, R10, PT ;  /* 0x0000000a1100720b */ /* 0x000fda0003f0d000 */
[----:B------:R-:W-:Y:S05]  /*7c30*/  @P0 BRA `(.L_x_332) ;  /* 0x0000000c00bc0947 */ /* 0x000fea0003800000 */
[----:B------:R-:W-:Y:S01]  /*7c40*/  LOP3.LUT R7, R6, 0xff, RZ, 0xc0, !PT ;  /* 0x000000ff06077812 */ /* 0x000fe200078ec0ff */
[----:B------:R-:W-:Y:S03]  /*7c50*/  BSSY.RECONVERGENT B3, `(.L_x_333) ;  /* 0x00000e8000037945 */ /* 0x000fe60003800200 */
[----:B------:R-:W-:-:S04]  /*7c60*/  ISETP.GT.U32.AND P0, PT, R7, 0x9, PT ;  /* 0x000000090700780c */ /* 0x000fc80003f04070 */
[----:B------:R-:W-:-:S13]  /*7c70*/  ISETP.EQ.OR P0, PT, R23, R12, P0 ;  /* 0x0000000c1700720c */ /* 0x000fda0000702670 */
[----:B------:R-:W-:Y:S05]  /*7c80*/  @P0 BRA `(.L_x_334) ;  /* 0x0000000c00900947 */ /* 0x000fea0003800000 */
[----:B------:R-:W-:Y:S01]  /*7c90*/  LOP3.LUT R10, R6, 0xff, RZ, 0xc0, !PT ;  /* 0x000000ff060a7812 */ /* 0x000fe200078ec0ff */
[----:B------:R-:W-:Y:S04]  /*7ca0*/  BSSY.RECONVERGENT B4, `(.L_x_335) ;  /* 0x000006e000047945 */ /* 0x000fe80003800200 */
[----:B------:R-:W-:Y:S02]  /*7cb0*/  IMAD.IADD R11, R1, 0x1, R10 ;  /* 0x00000001010b7824 */ /* 0x000fe400078e020a */
[----:B------:R-:W-:-:S03]  /*7cc0*/  IMAD.MOV.U32 R10, RZ, RZ, RZ ;  /* 0x000000ffff0a7224 */ /* 0x000fc600078e00ff */
[----:B------:R0:W-:Y:S04]  /*7cd0*/  STL.U8 [R11+0x4005], R19 ;  /* 0x004005130b007387 */ /* 0x0001e80000100000 */
[----:B------:R0:W-:Y:S04]  /*7ce0*/  STL.U8 [R11+0x400f], R12 ;  /* 0x00400f0c0b007387 */ /* 0x0001e80000100000 */
[----:B------:R0:W-:Y:S01]  /*7cf0*/  STL.U8 [R11+0x4019], R23 ;  /* 0x004019170b007387 */ /* 0x0001e20000100000 */
        /* <DEDUP_REMOVED lines=13> */
.L_x_340:
[----:B------:R-:W-:Y:S01]  /*7dd0*/  IMAD.MOV.U32 R10, RZ, RZ, 0x1b0 ;  /* 0x000001b0ff0a7424 */ /* 0x000fe200078e00ff */
[----:B------:R-:W-:Y:S06]  /*7de0*/  BRA `(.L_x_342) ;  /* 0x0000000400647947 */ /* 0x000fec0003800000 */
.L_x_339:
[----:B------:R-:W-:Y:S01]  /*7df0*/  IMAD.MOV.U32 R10, RZ, RZ, 0x198 ;  /* 0x00000198ff0a7424 */ /* 0x000fe200078e00ff */
[----:B------:R-:W-:Y:S06]  /*7e00*/  BRA `(.L_x_342) ;  /* 0x00000004005c7947 */ /* 0x000fec0003800000 */
.L_x_338:
        /* <DEDUP_REMOVED lines=8> */
.L_x_344:
[----:B------:R-:W-:Y:S01]  /*7e90*/  IMAD.MOV.U32 R10, RZ, RZ, 0x180 ;  /* 0x00000180ff0a7424 */ /* 0x000fe200078e00ff */
[----:B------:R-:W-:Y:S06]  /*7ea0*/  BRA `(.L_x_342) ;  /* 0x0000000400347947 */ /* 0x000fec0003800000 */
.L_x_343:
[----:B------:R-:W-:Y:S01]  /*7eb0*/  IMAD.MOV.U32 R10, RZ, RZ, 0x168 ;  /* 0x00000168ff0a7424 */ /* 0x000fe200078e00ff */
[----:B------:R-:W-:Y:S06]  /*7ec0*/  BRA `(.L_x_342) ;  /* 0x00000004002c7947 */ /* 0x000fec0003800000 */
.L_x_337:
        /* <DEDUP_REMOVED lines=10> */
.L_x_347:
[----:B------:R-:W-:Y:S01]  /*7f70*/  IMAD.MOV.U32 R10, RZ, RZ, 0x78 ;  /* 0x00000078ff0a7424 */ /* 0x000fe200078e00ff */
[----:B------:R-:W-:Y:S06]  /*7f80*/  BRA `(.L_x_342) ;  /* 0x0000000000fc7947 */ /* 0x000fec0003800000 */
.L_x_346:
[----:B------:R-:W-:Y:S01]  /*7f90*/  IMAD.MOV.U32 R10, RZ, RZ, 0x150 ;  /* 0x00000150ff0a7424 */ /* 0x000fe200078e00ff */
[----:B------:R-:W-:Y:S06]  /*7fa0*/  BRA `(.L_x_342) ;  /* 0x0000000000f47947 */ /* 0x000fec0003800000 */
.L_x_345:
        /* <DEDUP_REMOVED lines=8> */
.L_x_349:
[----:B------:R-:W-:Y:S01]  /*8030*/  IMAD.MOV.U32 R10, RZ, RZ, 0x120 ;  /* 0x00000120ff0a7424 */ /* 0x000fe200078e00ff */
[----:B------:R-:W-:Y:S06]  /*8040*/  BRA `(.L_x_342) ;  /* 0x0000000000cc7947 */ /* 0x000fec0003800000 */
.L_x_348:
[----:B------:R-:W-:Y:S01]  /*8050*/  IMAD.MOV.U32 R10, RZ, RZ, 0xf0 ;  /* 0x000000f0ff0a7424 */ /* 0x000fe200078e00ff */
[----:B------:R-:W-:Y:S06]  /*8060*/  BRA `(.L_x_342) ;  /* 0x0000000000c47947 */ /* 0x000fec0003800000 */
.L_x_336:
        /* <DEDUP_REMOVED lines=12> */
.L_x_353:
[----:B------:R-:W-:Y:S01]  /*8130*/  IMAD.MOV.U32 R10, RZ, RZ, 0xd8 ;  /* 0x000000d8ff0a7424 */ /* 0x000fe200078e00ff */
[----:B------:R-:W-:Y:S06]  /*8140*/  BRA `(.L_x_342) ;  /* 0x00000000008c7947 */ /* 0x000fec0003800000 */
.L_x_352:
[----:B------:R-:W-:Y:S01]  /*8150*/  IMAD.MOV.U32 R10, RZ, RZ, 0xc0 ;  /* 0x000000c0ff0a7424 */ /* 0x000fe200078e00ff */
[----:B------:R-:W-:Y:S06]  /*8160*/  BRA `(.L_x_342) ;  /* 0x0000000000847947 */ /* 0x000fec0003800000 */
.L_x_351:
        /* <DEDUP_REMOVED lines=8> */
.L_x_355:
[----:B------:R-:W-:Y:S01]  /*81f0*/  IMAD.MOV.U32 R10, RZ, RZ, 0x138 ;  /* 0x00000138ff0a7424 */ /* 0x000fe200078e00ff */
[----:B------:R-:W-:Y:S06]  /*8200*/  BRA `(.L_x_342) ;  /* 0x00000000005c7947 */ /* 0x000fec0003800000 */
.L_x_354:
[----:B------:R-:W-:Y:S01]  /*8210*/  IMAD.MOV.U32 R10, RZ, RZ, 0x90 ;  /* 0x00000090ff0a7424 */ /* 0x000fe200078e00ff */
[----:B------:R-:W-:Y:S06]  /*8220*/  BRA `(.L_x_342) ;  /* 0x0000000000547947 */ /* 0x000fec0003800000 */
.L_x_350:
        /* <DEDUP_REMOVED lines=10> */
.L_x_358:
[----:B------:R-:W-:Y:S01]  /*82d0*/  IMAD.MOV.U32 R10, RZ, RZ, 0x60 ;  /* 0x00000060ff0a7424 */ /* 0x000fe200078e00ff */
[----:B------:R-:W-:Y:S06]  /*82e0*/  BRA `(.L_x_342) ;  /* 0x0000000000247947 */ /* 0x000fec0003800000 */
.L_x_357:
[----:B------:R-:W-:Y:S01]  /*82f0*/  IMAD.MOV.U32 R10, RZ, RZ, 0x1e0 ;  /* 0x000001e0ff0a7424 */ /* 0x000fe200078e00ff */
[----:B------:R-:W-:Y:S06]  /*8300*/  BRA `(.L_x_342) ;  /* 0x00000000001c7947 */ /* 0x000fec0003800000 */
.L_x_356:
[----:B------:R-:W-:-:S13]  /*8310*/  ISETP.NE.AND P0, PT, R23, 0x2a, PT ;  /* 0x0000002a1700780c */ /* 0x000fda0003f05270 */
[----:B------:R-:W-:Y:S05]  /*8320*/  @!P0 BRA `(.L_x_359) ;  /* 0x0000000000108947 */ /* 0x000fea0003800000 */
[----:B------:R-:W-:-:S13]  /*8330*/  ISETP.NE.AND P0, PT, R23, 0x41, PT ;  /* 0x000000411700780c */ /* 0x000fda0003f05270 */
[----:B------:R-:W-:Y:S05]  /*8340*/  @!P0 BRA `(.L_x_342) ;  /* 0x00000000000c8947 */ /* 0x000fea0003800000 */
.L_x_341:
[----:B------:R-:W-:Y:S01]  /*8350*/  IMAD.MOV.U32 R10, RZ, RZ, 0x210 ;  /* 0x00000210ff0a7424 */ /* 0x000fe200078e00ff */
[----:B------:R-:W-:Y:S06]  /*8360*/  BRA `(.L_x_342) ;  /* 0x0000000000047947 */ /* 0x000fec0003800000 */
.L_x_359:
[----:B------:R-:W-:-:S07]  /*8370*/  IMAD.MOV.U32 R10, RZ, RZ, 0x228 ;  /* 0x00000228ff0a7424 */ /* 0x000fce00078e00ff */
.L_x_342:
[----:B------:R-:W-:Y:S05]  /*8380*/  BSYNC.RECONVERGENT B4 ;  /* 0x0000000000047941 */ /* 0x000fea0003800200 */
.L_x_335:
[----:B------:R-:W-:Y:S01]  /*8390*/  BSSY.RECONVERGENT B4, `(.L_x_360) ;  /* 0x000006a000047945 */ /* 0x000fe20003800200 */
[----:B------:R-:W-:-:S03]  /*83a0*/  IMAD.MOV.U32 R7, RZ, RZ, RZ ;  /* 0x000000ffff077224 */ /* 0x000fc600078e00ff */
        /* <DEDUP_REMOVED lines=13> */
.L_x_365:
[----:B------:R-:W-:Y:S01]  /*8480*/  IMAD.MOV.U32 R7, RZ, RZ, 0x12 ;  /* 0x00000012ff077424 */ /* 0x000fe200078e00ff */
[----:B------:R-:W-:Y:S06]  /*8490*/  BRA `(.L_x_367) ;  /* 0x0000000400647947 */ /* 0x000fec0003800000 */
.L_x_364:
[----:B------:R-:W-:Y:S01]  /*84a0*/  IMAD.MOV.U32 R7, RZ, RZ, 0x11 ;  /* 0x00000011ff077424 */ /* 0x000fe200078e00ff */
[----:B------:R-:W-:Y:S06]  /*84b0*/  BRA `(.L_x_367) ;  /* 0x00000004005c7947 */ /* 0x000fec0003800000 */
.L_x_363:
        /* <DEDUP_REMOVED lines=8> */
.L_x_369:
[----:B------:R-:W-:Y:S01]  /*8540*/  IMAD.MOV.U32 R7, RZ, RZ, 0x10 ;  /* 0x00000010ff077424 */ /* 0x000fe200078e00ff */
[----:B------:R-:W-:Y:S06]  /*8550*/  BRA `(.L_x_367) ;  /* 0x0000000400347947 */ /* 0x000fec0003800000 */
.L_x_368:
[----:B------:R-:W-:Y:S01]  /*8560*/  IMAD.MOV.U32 R7, RZ, RZ, 0xf ;  /* 0x0000000fff077424 */ /* 0x000fe200078e00ff */
[----:B------:R-:W-:Y:S06]  /*8570*/  BRA `(.L_x_367) ;  /* 0x00000004002c7947 */ /* 0x000fec0003800000 */
.L_x_362:
        /* <DEDUP_REMOVED lines=10> */
.L_x_372:
[----:B------:R-:W-:Y:S01]  /*8620*/  IMAD.MOV.U32 R7, RZ, RZ, 0x5 ;  /* 0x00000005ff077424 */ /* 0x000fe200078e00ff */
[----:B------:R-:W-:Y:S06]  /*8630*/  BRA `(.L_x_367) ;  /* 0x0000000000fc7947 */ /* 0x000fec0003800000 */
.L_x_371:
[----:B------:R-:W-:Y:S01]  /*8640*/  IMAD.MOV.U32 R7, RZ, RZ, 0xe ;  /* 0x0000000eff077424 */ /* 0x000fe200078e00ff */
[----:B------:R-:W-:Y:S06]  /*8650*/  BRA `(.L_x_367) ;  /* 0x0000000000f47947 */ /* 0x000fec0003800000 */
.L_x_370:
        /* <DEDUP_REMOVED lines=8> */
.L_x_374:
[----:B------:R-:W-:Y:S01]  /*86e0*/  IMAD.MOV.U32 R7, RZ, RZ, 0xc ;  /* 0x0000000cff077424 */ /* 0x000fe200078e00ff */
[----:B------:R-:W-:Y:S06]  /*86f0*/  BRA `(.L_x_367) ;  /* 0x0000000000cc7947 */ /* 0x000fec0003800000 */
.L_x_373:
[----:B------:R-:W-:Y:S01]  /*8700*/  IMAD.MOV.U32 R7, RZ, RZ, 0xa ;  /* 0x0000000aff077424 */ /* 0x000fe200078e00ff */
[----:B------:R-:W-:Y:S06]  /*8710*/  BRA `(.L_x_367) ;  /* 0x0000000000c47947 */ /* 0x000fec0003800000 */
.L_x_361:
        /* <DEDUP_REMOVED lines=12> */
.L_x_378:
[----:B------:R-:W-:Y:S01]  /*87e0*/  IMAD.MOV.U32 R7, RZ, RZ, 0x9 ;  /* 0x00000009ff077424 */ /* 0x000fe200078e00ff */
[----:B------:R-:W-:Y:S06]  /*87f0*/  BRA `(.L_x_367) ;  /* 0x00000000008c7947 */ /* 0x000fec0003800000 */
.L_x_377:
[----:B------:R-:W-:Y:S01]  /*8800*/  IMAD.MOV.U32 R7, RZ, RZ, 0x8 ;  /* 0x00000008ff077424 */ /* 0x000fe200078e00ff */
[----:B------:R-:W-:Y:S06]  /*8810*/  BRA `(.L_x_367) ;  /* 0x0000000000847947 */ /* 0x000fec0003800000 */
.L_x_376:
        /* <DEDUP_REMOVED lines=8> */
.L_x_380:
[----:B------:R-:W-:Y:S01]  /*88a0*/  IMAD.MOV.U32 R7, RZ, RZ, 0xd ;  /* 0x0000000dff077424 */ /* 0x000fe200078e00ff */
[----:B------:R-:W-:Y:S06]  /*88b0*/  BRA `(.L_x_367) ;  /* 0x00000000005c7947 */ /* 0x000fec0003800000 */
.L_x_379:
[----:B------:R-:W-:Y:S01]  /*88c0*/  IMAD.MOV.U32 R7, RZ, RZ, 0x6 ;  /* 0x00000006ff077424 */ /* 0x000fe200078e00ff */
[----:B------:R-:W-:Y:S06]  /*88d0*/  BRA `(.L_x_367) ;  /* 0x0000000000547947 */ /* 0x000fec0003800000 */
.L_x_375:
        /* <DEDUP_REMOVED lines=10> */
.L_x_383:
[----:B------:R-:W-:Y:S01]  /*8980*/  IMAD.MOV.U32 R7, RZ, RZ, 0x4 ;  /* 0x00000004ff077424 */ /* 0x000fe200078e00ff */
[----:B------:R-:W-:Y:S06]  /*8990*/  BRA `(.L_x_367) ;  /* 0x0000000000247947 */ /* 0x000fec0003800000 */
.L_x_382:
[----:B------:R-:W-:Y:S01]  /*89a0*/  IMAD.MOV.U32 R7, RZ, RZ, 0x14 ;  /* 0x00000014ff077424 */ /* 0x000fe200078e00ff */
[----:B------:R-:W-:Y:S06]  /*89b0*/  BRA `(.L_x_367) ;  /* 0x00000000001c7947 */ /* 0x000fec0003800000 */
.L_x_381:
[----:B------:R-:W-:-:S13]  /*89c0*/  ISETP.NE.AND P0, PT, R12, 0x2a, PT ;  /* 0x0000002a0c00780c */ /* 0x000fda0003f05270 */
[----:B------:R-:W-:Y:S05]  /*89d0*/  @!P0 BRA `(.L_x_384) ;  /* 0x0000000000108947 */ /* 0x000fea0003800000 */
[----:B------:R-:W-:-:S13]  /*89e0*/  ISETP.NE.AND P0, PT, R12, 0x41, PT ;  /* 0x000000410c00780c */ /* 0x000fda0003f05270 */
[----:B------:R-:W-:Y:S05]  /*89f0*/  @!P0 BRA `(.L_x_367) ;  /* 0x00000000000c8947 */ /* 0x000fea0003800000 */
.L_x_366:
[----:B------:R-:W-:Y:S01]  /*8a00*/  IMAD.MOV.U32 R7, RZ, RZ, 0x16 ;  /* 0x00000016ff077424 */ /* 0x000fe200078e00ff */
[----:B------:R-:W-:Y:S06]  /*8a10*/  BRA `(.L_x_367) ;  /* 0x0000000000047947 */ /* 0x000fec0003800000 */
.L_x_384:
[----:B------:R-:W-:-:S07]  /*8a20*/  IMAD.MOV.U32 R7, RZ, RZ, 0x17 ;  /* 0x00000017ff077424 */ /* 0x000fce00078e00ff */
.L_x_367:
[----:B------:R-:W-:Y:S05]  /*8a30*/  BSYNC.RECONVERGENT B4 ;  /* 0x0000000000047941 */ /* 0x000fea0003800200 */
.L_x_360:
[----:B------:R-:W-:Y:S01]  /*8a40*/  IMAD.IADD R7, R10, 0x1, R7 ;  /* 0x000000010a077824 */ /* 0x000fe200078e0207 */
[C---:B------:R-:W-:Y:S01]  /*8a50*/  PRMT R10, R6.reuse, 0x9910, RZ ;  /* 0x00009910060a7816 */ /* 0x040fe200000000ff */
[----:B------:R-:W-:Y:S02]  /*8a60*/  VIADD R6, R6, 0x1 ;  /* 0x0000000106067836 */ /* 0x000fe40000000000 */
[----:B------:R-:W-:Y:S02]  /*8a70*/  IMAD.SHL.U32 R7, R7, 0x4, RZ ;  /* 0x0000000407077824 */ /* 0x000fe400078e00ff */
[----:B------:R-:W-:-:S04]  /*8a80*/  IMAD R10, R10, 0x3, RZ ;  /* 0x000000030a0a7824 */ /* 0x000fc800078e02ff */
[----:B------:R-:W1:Y:S01]  /*8a90*/  LDC R7, c[0x3][R7+0x40] ;  /* 0x00c0100007077b82 */ /* 0x000e620000000800 */
[----:B------:R-:W-:-:S05]  /*8aa0*/  LOP3.LUT R10, R10, 0xff, RZ, 0xc0, !PT ;  /* 0x000000ff0a0a7812 */ /* 0x000fca00078ec0ff */
[----:B------:R-:W-:-:S05]  /*8ab0*/  IMAD.IADD R10, R11, 0x1, R10 ;  /* 0x000000010b0a7824 */ /* 0x000fca00078e020a */
[----:B-1----:R1:W-:Y:S02]  /*8ac0*/  STL [R10+0x4024], R7 ;  /* 0x004024070a007387 */ /* 0x0023e40000100800 */
.L_x_334:
[----:B------:R-:W-:Y:S05]  /*8ad0*/  BSYNC.RECONVERGENT B3 ;  /* 0x0000000000037941 */ /* 0x000fea0003800200 */
.L_x_333:
[----:B------:R-:W-:Y:S05]  /*8ae0*/  BRA `(.L_x_385) ;  /* 0x0000000000687947 */ /* 0x000fea0003800000 */
.L_x_281:
[----:B------:R-:W-:-:S13]  /*8af0*/  ISETP.GE.AND P0, PT, R16, 0x1, PT ;  /* 0x000000011000780c */ /* 0x000fda0003f06270 */
[----:B------:R-:W-:Y:S05]  /*8b00*/  @!P0 BRA `(.L_x_386) ;  /* 0x0000000000288947 */ /* 0x000fea0003800000 */
[----:B------:R-:W-:-:S06]  /*8b10*/  IMAD R17, R15, 0x4, R10 ;  /* 0x000000040f117824 */ /* 0x000fcc00078e020a */
[----:B------:R-:W5:Y:S02]  /*8b20*/  LDL R17, [R17] ;  /* 0x0000000011117983 */ /* 0x000f640000100800 */
.L_x_332:
[----:B------:R-:W-:-:S04]  /*8b30*/  VIADD R16, R18, 0xffffffff ;  /* 0xffffffff12107836 */ /* 0x000fc80000000000 */
[----:B------:R-:W-:-:S04]  /*8b40*/  IMAD R10, R16, 0xf0, R1 ;  /* 0x000000f0100a7824 */ /* 0x000fc800078e0201 */
[----:B------:R-:W-:-:S06]  /*8b50*/  IMAD R10, R7, 0x4, R10 ;  /* 0x00000004070a7824 */ /* 0x000fcc00078e020a */
[----:B------:R-:W2:Y:S01]  /*8b60*/  LDL R10, [R10] ;  /* 0x000000000a0a7983 */ /* 0x000ea20000100800 */
[----:B------:R-:W-:Y:S02]  /*8b70*/  IMAD.MOV.U32 R15, RZ, RZ, R7 ;  /* 0x000000ffff0f7224 */ /* 0x000fe400078e0007 */
[----:B--2---:R-:W-:-:S05]  /*8b80*/  FADD R12, R10, -2 ;  /* 0xc00000000a0c7421 */ /* 0x004fca0000000000 */
[----:B-----5:R-:W-:-:S13]  /*8b90*/  FSETP.NEU.AND P0, PT, R17, R12, PT ;  /* 0x0000000c1100720b */ /* 0x020fda0003f0d000 */
[----:B------:R-:W-:Y:S05]  /*8ba0*/  @!P0 BRA `(.L_x_385) ;  /* 0x0000000000388947 */ /* 0x000fea0003800000 */
.L_x_386:
[----:B------:R-:W-:-:S13]  /*8bb0*/  ISETP.GE.AND P0, PT, R7, 0x1, PT ;  /* 0x000000010700780c */ /* 0x000fda0003f06270 */
[----:B------:R-:W-:Y:S05]  /*8bc0*/  @!P0 BREAK.RELIABLE B2 ;  /* 0x0000000000028942 */ /* 0x000fea0003800100 */
[----:B------:R-:W-:Y:S05]  /*8bd0*/  @!P0 BRA `(.L_x_279) ;  /* 0x0000000000388947 */ /* 0x000fea0003800000 */
[----:B------:R-:W-:Y:S02]  /*8be0*/  IMAD R10, R18, 0xf0, R1 ;  /* 0x000000f0120a7824 */ /* 0x000fe400078e0201 */
[----:B------:R-:W-:-:S04]  /*8bf0*/  VIADD R15, R7, 0xffffffff ;  /* 0xffffffff070f7836 */ /* 0x000fc80000000000 */
[--C-:B------:R-:W-:Y:S02]  /*8c00*/  IMAD R11, R15, 0x4, R10.reuse ;  /* 0x000000040f0b7824 */ /* 0x100fe400078e020a */
[----:B------:R-:W-:-:S04]  /*8c10*/  IMAD R10, R7, 0x4, R10 ;  /* 0x00000004070a7824 */ /* 0x000fc800078e020a */
[----:B------:R-:W2:Y:S04]  /*8c20*/  LDL R11, [R11] ;  /* 0x000000000b0b7983 */ /* 0x000ea80000100800 */
[----:B------:R-:W3:Y:S01]  /*8c30*/  LDL R10, [R10] ;  /* 0x000000000a0a7983 */ /* 0x000ee20000100800 */
[----:B--2---:R-:W-:-:S05]  /*8c40*/  FADD R13, R11, -2 ;  /* 0xc00000000b0d7421 */ /* 0x004fca0000000000 */
[----:B---3--:R-:W-:-:S13]  /*8c50*/  FSETP.NEU.AND P0, PT, R10, R13, PT ;  /* 0x0000000d0a00720b */ /* 0x008fda0003f0d000 */
[----:B------:R-:W-:Y:S05]  /*8c60*/  @P0 BREAK.RELIABLE B2 ;  /* 0x0000000000020942 */ /* 0x000fea0003800100 */
[----:B------:R-:W-:Y:S05]  /*8c70*/  @P0 BRA `(.L_x_279) ;  /* 0x0000000000100947 */ /* 0x000fea0003800000 */
[----:B------:R-:W-:-:S07]  /*8c80*/  IMAD.MOV.U32 R16, RZ, RZ, R18 ;  /* 0x000000ffff107224 */ /* 0x000fce00078e0012 */
.L_x_385:
[----:B------:R-:W-:Y:S05]  /*8c90*/  BSYNC.RELIABLE B2 ;  /* 0x0000000000027941 */ /* 0x000fea0003800100 */
.L_x_280:
[----:B------:R-:W-:Y:S01]  /*8ca0*/  VIADD R8, R8, 0x1 ;  /* 0x0000000108087836 */ /* 0x000fe20000000000 */
[----:B------:R-:W-:Y:S06]  /*8cb0*/  BRA `(.L_x_387) ;  /* 0xffffffdc00f07947 */ /* 0x000fec000383ffff */
.L_x_279:
[----:B------:R-:W-:Y:S05]  /*8cc0*/  BSYNC.RECONVERGENT B1 ;  /* 0x0000000000017941 */ /* 0x000fea0003800200 */
.L_x_276:
[----:B------:R-:W-:Y:S02]  /*8cd0*/  PRMT R49, R18, 0x7610, R49 ;  /* 0x0000761012317816 */ /* 0x000fe40000000031 */
[----:B------:R-:W-:Y:S01]  /*8ce0*/  PRMT R13, R7, 0x7610, R13 ;  /* 0x00007610070d7816 */ /* 0x000fe2000000000d */
[----:B------:R-:W-:Y:S06]  /*8cf0*/  BRA `(.L_x_388) ;  /* 0x0000002c000c7947 */ /* 0x000fec0003800000 */
.L_x_168:
[----:B------:R-:W-:Y:S01]  /*8d00*/  VIMNMX.U32 R12, PT, PT, R10, R7, PT ;  /* 0x000000070a0c7248 */ /* 0x000fe20003fe0000 */
[----:B------:R-:W-:Y:S01]  /*8d10*/  IMAD.MOV.U32 R0, RZ, RZ, RZ ;  /* 0x000000ffff007224 */ /* 0x000fe200078e00ff */
[----:B------:R-:W-:Y:S01]  /*8d20*/  PRMT R49, RZ, 0x7610, R49 ;  /* 0x00007610ff317816 */ /* 0x000fe20000000031 */
[----:B------:R-:W-:Y:S01]  /*8d30*/  IMAD.MOV.U32 R8, RZ, RZ, RZ ;  /* 0x000000ffff087224 */ /* 0x000fe200078e00ff */
[----:B------:R-:W-:Y:S02]  /*8d40*/  ISETP.NE.AND P0, PT, R12, RZ, PT ;  /* 0x000000ff0c00720c */ /* 0x000fe40003f05270 */
[----:B------:R-:W-:Y:S02]  /*8d50*/  PRMT R13, RZ, 0x7610, R13 ;  /* 0x00007610ff0d7816 */ /* 0x000fe4000000000d */
[----:B------:R-:W-:-:S09]  /*8d60*/  PRMT R6, RZ, 0x7610, R6 ;  /* 0x00007610ff067816 */ /* 0x000fd20000000006 */
[----:B------:R-:W-:Y:S05]  /*8d70*/  @!P0 BRA `(.L_x_388) ;  /* 0x0000002800ec8947 */ /* 0x000fea0003800000 */
[----:B------:R-:W-:Y:S01]  /*8d80*/  ISETP.NE.AND P0, PT, R12, 0x1, PT ;  /* 0x000000010c00780c */ /* 0x000fe20003f05270 */
[----:B------:R-:W-:Y:S01]  /*8d90*/  BSSY.RECONVERGENT B2, `(.L_x_389) ;  /* 0x00001ce000027945 */ /* 0x000fe20003800200 */
[----:B------:R-:W-:Y:S01]  /*8da0*/  IMAD.MOV.U32 R0, RZ, RZ, RZ ;  /* 0x000000ffff007224 */ /* 0x000fe200078e00ff */
[----:B------:R-:W-:-:S10]  /*8db0*/  CS2R R10, SRZ ;  /* 0x00000000000a7805 */ /* 0x000fd4000001ff00 */
[----:B------:R-:W-:Y:S05]  /*8dc0*/  @!P0 BRA `(.L_x_390) ;  /* 0x0000001c00288947 */ /* 0x000fea0003800000 */
[----:B------:R-:W-:Y:S01]  /*8dd0*/  BSSY.RECONVERGENT B1, `(.L_x_391) ;  /* 0x00001c7000017945 */ /* 0x000fe20003800200 */
[----:B------:R-:W-:Y:S01]  /*8de0*/  LOP3.LUT R17, R12, 0x3e, RZ, 0xc0, !PT ;  /* 0x0000003e0c117812 */ /* 0x000fe200078ec0ff */
[----:B------:R-:W-:Y:S02]  /*8df0*/  IMAD.MOV.U32 R0, RZ, RZ, RZ ;  /* 0x000000ffff007224 */ /* 0x000fe400078e00ff */
[----:B------:R-:W-:-:S07]  /*8e00*/  IMAD.MOV.U32 R8, RZ, RZ, RZ ;  /* 0x000000ffff087224 */ /* 0x000fce00078e00ff */
.L_x_492:
[----:B------:R-:W-:-:S05]  /*8e10*/  IADD3 R6, P0, PT, R8, R9, RZ ;  /* 0x0000000908067210 */ /* 0x000fca0007f1e0ff */
[----:B------:R-:W-:-:S05]  /*8e20*/  IMAD.X R7, RZ, RZ, R5, P0 ;  /* 0x000000ffff077224 */ /* 0x000fca00000e0605 */
[----:B------:R-:W2:Y:S01]  /*8e30*/  LDG.E.U8 R15, desc[UR36][R6.64] ;  /* 0x00000024060f7981 */ /* 0x000ea2000c1e1100 */
[----:B------:R-:W-:-:S05]  /*8e40*/  IADD3 R10, P0, PT, R8, R14, RZ ;  /* 0x0000000e080a7210 */ /* 0x000fca0007f1e0ff */
[----:B------:R-:W-:-:S05]  /*8e50*/  IMAD.X R11, RZ, RZ, R3, P0 ;  /* 0x000000ffff0b7224 */ /* 0x000fca00000e0603 */
[----:B------:R0:W5:Y:S01]  /*8e60*/  LD.E.U8 R13, desc[UR36][R10.64] ;  /* 0x000000240a0d7980 */ /* 0x000162000c101100 */
[----:B------:R-:W-:Y:S01]  /*8e70*/  VIADD R8, R8, 0x2 ;  /* 0x0000000208087836 */ /* 0x000fe20000000000 */
[----:B------:R-:W-:Y:S01]  /*8e80*/  BSSY.RECONVERGENT B3, `(.L_x_392) ;  /* 0x000006c000037945 */ /* 0x000fe20003800200 */
[----:B------:R-:W-:-:S03]  /*8e90*/  IMAD.MOV.U32 R16, RZ, RZ, RZ ;  /* 0x000000ffff107224 */ /* 0x000fc600078e00ff */
[----:B------:R-:W-:Y:S02]  /*8ea0*/  ISETP.NE.AND P0, PT, R8, R17, PT ;  /* 0x000000110800720c */ /* 0x000fe40003f05270 */
        /* <DEDUP_REMOVED lines=14> */
.L_x_397:
[----:B------:R-:W-:Y:S01]  /*8f90*/  IMAD.MOV.U32 R16, RZ, RZ, 0x1b0 ;  /* 0x000001b0ff107424 */ /* 0x000fe200078e00ff */
[----:B------:R-:W-:Y:S06]  /*8fa0*/  BRA `(.L_x_399) ;  /* 0x0000000400647947 */ /* 0x000fec0003800000 */
.L_x_396:
[----:B------:R-:W-:Y:S01]  /*8fb0*/  IMAD.MOV.U32 R16, RZ, RZ, 0x198 ;  /* 0x00000198ff107424 */ /* 0x000fe200078e00ff */
[----:B------:R-:W-:Y:S06]  /*8fc0*/  BRA `(.L_x_399) ;  /* 0x00000004005c7947 */ /* 0x000fec0003800000 */
.L_x_395:
        /* <DEDUP_REMOVED lines=8> */
.L_x_401:
[----:B------:R-:W-:Y:S01]  /*9050*/  IMAD.MOV.U32 R16, RZ, RZ, 0x180 ;  /* 0x00000180ff107424 */ /* 0x000fe200078e00ff */
[----:B------:R-:W-:Y:S06]  /*9060*/  BRA `(.L_x_399) ;  /* 0x0000000400347947 */ /* 0x000fec0003800000 */
.L_x_400:
[----:B------:R-:W-:Y:S01]  /*9070*/  IMAD.MOV.U32 R16, RZ, RZ, 0x168 ;  /* 0x00000168ff107424 */ /* 0x000fe200078e00ff */
[----:B------:R-:W-:Y:S06]  /*9080*/  BRA `(.L_x_399) ;  /* 0x00000004002c7947 */ /* 0x000fec0003800000 */
.L_x_394:
        /* <DEDUP_REMOVED lines=10> */
.L_x_404:
[----:B------:R-:W-:Y:S01]  /*9130*/  IMAD.MOV.U32 R16, RZ, RZ, 0x78 ;  /* 0x00000078ff107424 */ /* 0x000fe200078e00ff */
[----:B------:R-:W-:Y:S06]  /*9140*/  BRA `(.L_x_399) ;  /* 0x0000000000fc7947 */ /* 0x000fec0003800000 */
.L_x_403:
[----:B------:R-:W-:Y:S01]  /*9150*/  IMAD.MOV.U32 R16, RZ, RZ, 0x150 ;  /* 0x00000150ff107424 */ /* 0x000fe200078e00ff */
[----:B------:R-:W-:Y:S06]  /*9160*/  BRA `(.L_x_399) ;  /* 0x0000000000f47947 */ /* 0x000fec0003800000 */
.L_x_402:
        /* <DEDUP_REMOVED lines=8> */
.L_x_406:
[----:B------:R-:W-:Y:S01]  /*91f0*/  IMAD.MOV.U32 R16, RZ, RZ, 0x120 ;  /* 0x00000120ff107424 */ /* 0x000fe200078e00ff */
[----:B------:R-:W-:Y:S06]  /*9200*/  BRA `(.L_x_399) ;  /* 0x0000000000cc7947 */ /* 0x000fec0003800000 */
.L_x_405:
[----:B------:R-:W-:Y:S01]  /*9210*/  IMAD.MOV.U32 R16, RZ, RZ, 0xf0 ;  /* 0x000000f0ff107424 */ /* 0x000fe200078e00ff */
[----:B------:R-:W-:Y:S06]  /*9220*/  BRA `(.L_x_399) ;  /* 0x0000000000c47947 */ /* 0x000fec0003800000 */
.L_x_393:
        /* <DEDUP_REMOVED lines=12> */
.L_x_410:
[----:B------:R-:W-:Y:S01]  /*92f0*/  IMAD.MOV.U32 R16, RZ, RZ, 0xd8 ;  /* 0x000000d8ff107424 */ /* 0x000fe200078e00ff */
[----:B------:R-:W-:Y:S06]  /*9300*/  BRA `(.L_x_399) ;  /* 0x00000000008c7947 */ /* 0x000fec0003800000 */
.L_x_409:
[----:B------:R-:W-:Y:S01]  /*9310*/  IMAD.MOV.U32 R16, RZ, RZ, 0xc0 ;  /* 0x000000c0ff107424 */ /* 0x000fe200078e00ff */
[----:B------:R-:W-:Y:S06]  /*9320*/  BRA `(.L_x_399) ;  /* 0x0000000000847947 */ /* 0x000fec0003800000 */
.L_x_408:
        /* <DEDUP_REMOVED lines=8> */
.L_x_412:
[----:B------:R-:W-:Y:S01]  /*93b0*/  IMAD.MOV.U32 R16, RZ, RZ, 0x138 ;  /* 0x00000138ff107424 */ /* 0x000fe200078e00ff */
[----:B------:R-:W-:Y:S06]  /*93c0*/  BRA `(.L_x_399) ;  /* 0x00000000005c7947 */ /* 0x000fec0003800000 */
.L_x_411:
[----:B------:R-:W-:Y:S01]  /*93d0*/  IMAD.MOV.U32 R16, RZ, RZ, 0x90 ;  /* 0x00000090ff107424 */ /* 0x000fe200078e00ff */
[----:B------:R-:W-:Y:S06]  /*93e0*/  BRA `(.L_x_399) ;  /* 0x0000000000547947 */ /* 0x000fec0003800000 */
.L_x_407:
        /* <DEDUP_REMOVED lines=10> */
.L_x_415:
[----:B------:R-:W-:Y:S01]  /*9490*/  IMAD.MOV.U32 R16, RZ, RZ, 0x60 ;  /* 0x00000060ff107424 */ /* 0x000fe200078e00ff */
[----:B------:R-:W-:Y:S06]  /*94a0*/  BRA `(.L_x_399) ;  /* 0x0000000000247947 */ /* 0x000fec0003800000 */
.L_x_414:
[----:B------:R-:W-:Y:S01]  /*94b0*/  IMAD.MOV.U32 R16, RZ, RZ, 0x1e0 ;  /* 0x000001e0ff107424 */ /* 0x000fe200078e00ff */
[----:B------:R-:W-:Y:S06]  /*94c0*/  BRA `(.L_x_399) ;  /* 0x00000000001c7947 */ /* 0x000fec0003800000 */
.L_x_413:
[----:B------:R-:W-:-:S13]  /*94d0*/  ISETP.NE.AND P1, PT, R15, 0x2a, PT ;  /* 0x0000002a0f00780c */ /* 0x000fda0003f25270 */
[----:B------:R-:W-:Y:S05]  /*94e0*/  @!P1 BRA `(.L_x_416) ;  /* 0x0000000000109947 */ /* 0x000fea0003800000 */
[----:B------:R-:W-:-:S13]  /*94f0*/  ISETP.NE.AND P1, PT, R15, 0x41, PT ;  /* 0x000000410f00780c */ /* 0x000fda0003f25270 */
[----:B------:R-:W-:Y:S05]  /*9500*/  @!P1 BRA `(.L_x_399) ;  /* 0x00000000000c9947 */ /* 0x000fea0003800000 */
.L_x_398:
[----:B------:R-:W-:Y:S01]  /*9510*/  IMAD.MOV.U32 R16, RZ, RZ, 0x210 ;  /* 0x00000210ff107424 */ /* 0x000fe200078e00ff */
[----:B------:R-:W-:Y:S06]  /*9520*/  BRA `(.L_x_399) ;  /* 0x0000000000047947 */ /* 0x000fec0003800000 */
.L_x_416:
[----:B------:R-:W-:-:S07]  /*9530*/  IMAD.MOV.U32 R16, RZ, RZ, 0x228 ;  /* 0x00000228ff107424 */ /* 0x000fce00078e00ff */
.L_x_399:
[----:B------:R-:W-:Y:S05]  /*9540*/  BSYNC.RECONVERGENT B3 ;  /* 0x0000000000037941 */ /* 0x000fea0003800200 */
.L_x_392:
        /* <DEDUP_REMOVED lines=16> */
.L_x_422:
[----:B------:R-:W-:Y:S01]  /*9650*/  IMAD.MOV.U32 R15, RZ, RZ, 0x12 ;  /* 0x00000012ff0f7424 */ /* 0x000fe200078e00ff */
[----:B------:R-:W-:Y:S06]  /*9660*/  BRA `(.L_x_424) ;  /* 0x0000000400647947 */ /* 0x000fec0003800000 */
.L_x_421:
[----:B------:R-:W-:Y:S01]  /*9670*/  IMAD.MOV.U32 R15, RZ, RZ, 0x11 ;  /* 0x00000011ff0f7424 */ /* 0x000fe200078e00ff */
[----:B------:R-:W-:Y:S06]  /*9680*/  BRA `(.L_x_424) ;  /* 0x00000004005c7947 */ /* 0x000fec0003800000 */
.L_x_420:
        /* <DEDUP_REMOVED lines=8> */
.L_x_426:
[----:B------:R-:W-:Y:S01]  /*9710*/  IMAD.MOV.U32 R15, RZ, RZ, 0x10 ;  /* 0x00000010ff0f7424 */ /* 0x000fe200078e00ff */
[----:B------:R-:W-:Y:S06]  /*9720*/  BRA `(.L_x_424) ;  /* 0x0000000400347947 */ /* 0x000fec0003800000 */
.L_x_425:
[----:B------:R-:W-:Y:S01]  /*9730*/  IMAD.MOV.U32 R15, RZ, RZ, 0xf ;  /* 0x0000000fff0f7424 */ /* 0x000fe200078e00ff */
[----:B------:R-:W-:Y:S06]  /*9740*/  BRA `(.L_x_424) ;  /* 0x00000004002c7947 */ /* 0x000fec0003800000 */
.L_x_419:
        /* <DEDUP_REMOVED lines=10> */
.L_x_429:
[----:B------:R-:W-:Y:S01]  /*97f0*/  IMAD.MOV.U32 R15, RZ, RZ, 0x5 ;  /* 0x00000005ff0f7424 */ /* 0x000fe200078e00ff */
[----:B------:R-:W-:Y:S06]  /*9800*/  BRA `(.L_x_424) ;  /* 0x0000000000fc7947 */ /* 0x000fec0003800000 */
.L_x_428:
[----:B------:R-:W-:Y:S01]  /*9810*/  IMAD.MOV.U32 R15, RZ, RZ, 0xe ;  /* 0x0000000eff0f7424 */ /* 0x000fe200078e00ff */
[----:B------:R-:W-:Y:S06]  /*9820*/  BRA `(.L_x_424) ;  /* 0x0000000000f47947 */ /* 0x000fec0003800000 */
.L_x_427:
        /* <DEDUP_REMOVED lines=8> */
.L_x_431:
[----:B------:R-:W-:Y:S01]  /*98b0*/  IMAD.MOV.U32 R15, RZ, RZ, 0xc ;  /* 0x0000000cff0f7424 */ /* 0x000fe200078e00ff */
[----:B------:R-:W-:Y:S06]  /*98c0*/  BRA `(.L_x_424) ;  /* 0x0000000000cc7947 */ /* 0x000fec0003800000 */
.L_x_430:
[----:B------:R-:W-:Y:S01]  /*98d0*/  IMAD.MOV.U32 R15, RZ, RZ, 0xa ;  /* 0x0000000aff0f7424 */ /* 0x000fe200078e00ff */
[----:B------:R-:W-:Y:S06]  /*98e0*/  BRA `(.L_x_424) ;  /* 0x0000000000c47947 */ /* 0x000fec0003800000 */
.L_x_418:
        /* <DEDUP_REMOVED lines=12> */
.L_x_435:
[----:B------:R-:W-:Y:S01]  /*99b0*/  IMAD.MOV.U32 R15, RZ, RZ, 0x9 ;  /* 0x00000009ff0f7424 */ /* 0x000fe200078e00ff */
[----:B------:R-:W-:Y:S06]  /*99c0*/  BRA `(.L_x_424) ;  /* 0x00000000008c7947 */ /* 0x000fec0003800000 */
.L_x_434:
[----:B------:R-:W-:Y:S01]  /*99d0*/  IMAD.MOV.U32 R15, RZ, RZ, 0x8 ;  /* 0x00000008ff0f7424 */ /* 0x000fe200078e00ff */
[----:B------:R-:W-:Y:S06]  /*99e0*/  BRA `(.L_x_424) ;  /* 0x0000000000847947 */ /* 0x000fec0003800000 */
.L_x_433:
        /* <DEDUP_REMOVED lines=8> */
.L_x_437:
[----:B------:R-:W-:Y:S01]  /*9a70*/  IMAD.MOV.U32 R15, RZ, RZ, 0xd ;  /* 0x0000000dff0f7424 */ /* 0x000fe200078e00ff */
[----:B------:R-:W-:Y:S06]  /*9a80*/  BRA `(.L_x_424) ;  /* 0x00000000005c7947 */ /* 0x000fec0003800000 */
.L_x_436:
[----:B------:R-:W-:Y:S01]  /*9a90*/  IMAD.MOV.U32 R15, RZ, RZ, 0x6 ;  /* 0x00000006ff0f7424 */ /* 0x000fe200078e00ff */
[----:B------:R-:W-:Y:S06]  /*9aa0*/  BRA `(.L_x_424) ;  /* 0x0000000000547947 */ /* 0x000fec0003800000 */
.L_x_432:
        /* <DEDUP_REMOVED lines=10> */
.L_x_440:
[----:B------:R-:W-:Y:S01]  /*9b50*/  IMAD.MOV.U32 R15, RZ, RZ, 0x4 ;  /* 0x00000004ff0f7424 */ /* 0x000fe200078e00ff */
[----:B------:R-:W-:Y:S06]  /*9b60*/  BRA `(.L_x_424) ;  /* 0x0000000000247947 */ /* 0x000fec0003800000 */
.L_x_439:
[----:B------:R-:W-:Y:S01]  /*9b70*/  IMAD.MOV.U32 R15, RZ, RZ, 0x14 ;  /* 0x00000014ff0f7424 */ /* 0x000fe200078e00ff */
[----:B------:R-:W-:Y:S06]  /*9b80*/  BRA `(.L_x_424) ;  /* 0x00000000001c7947 */ /* 0x000fec0003800000 */
.L_x_438:
[----:B------:R-:W-:-:S13]  /*9b90*/  ISETP.NE.AND P1, PT, R13, 0x2a, PT ;  /* 0x0000002a0d00780c */ /* 0x000fda0003f25270 */
[----:B------:R-:W-:Y:S05]  /*9ba0*/  @!P1 BRA `(.L_x_441) ;  /* 0x0000000000109947 */ /* 0x000fea0003800000 */
[----:B------:R-:W-:-:S13]  /*9bb0*/  ISETP.NE.AND P1, PT, R13, 0x41, PT ;  /* 0x000000410d00780c */ /* 0x000fda0003f25270 */
[----:B------:R-:W-:Y:S05]  /*9bc0*/  @!P1 BRA `(.L_x_424) ;  /* 0x00000000000c9947 */ /* 0x000fea0003800000 */
.L_x_423:
[----:B------:R-:W-:Y:S01]  /*9bd0*/  IMAD.MOV.U32 R15, RZ, RZ, 0x16 ;  /* 0x00000016ff0f7424 */ /* 0x000fe200078e00ff */
[----:B------:R-:W-:Y:S06]  /*9be0*/  BRA `(.L_x_424) ;  /* 0x0000000000047947 */ /* 0x000fec0003800000 */
.L_x_441:
[----:B------:R-:W-:-:S07]  /*9bf0*/  IMAD.MOV.U32 R15, RZ, RZ, 0x17 ;  /* 0x00000017ff0f7424 */ /* 0x000fce00078e00ff */
.L_x_424:
[----:B------:R-:W-:Y:S05]  /*9c00*/  BSYNC.RECONVERGENT B3 ;  /* 0x0000000000037941 */ /* 0x000fea0003800200 */
.L_x_417:
[----:B------:R-:W2:Y:S04]  /*9c10*/  LDG.E.U8 R6, desc[UR36][R6.64+0x1] ;  /* 0x0000012406067981 */ /* 0x000ea8000c1e1100 */
[----:B------:R0:W5:Y:S01]  /*9c20*/  LD.E.U8 R10, desc[UR36][R10.64+0x1] ;  /* 0x000001240a0a7980 */ /* 0x000162000c101100 */
[----:B------:R-:W-:Y:S01]  /*9c30*/  IMAD.IADD R15, R16, 0x1, R15 ;  /* 0x00000001100f7824 */ /* 0x000fe200078e020f */
[----:B------:R-:W-:Y:S03]  /*9c40*/  BSSY.RECONVERGENT B3, `(.L_x_442) ;  /* 0x000006e000037945 */ /* 0x000fe60003800200 */
[----:B------:R-:W-:-:S04]  /*9c50*/  IMAD.SHL.U32 R15, R15, 0x4, RZ ;  /* 0x000000040f0f7824 */ /* 0x000fc800078e00ff */
[----:B------:R-:W1:Y:S02]  /*9c60*/  LDC R13, c[0x3][R15+0x40] ;  /* 0x00c010000f0d7b82 */ /* 0x000e640000000800 */
[----:B-1----:R-:W-:Y:S01]  /*9c70*/  FADD R19, R13, R0 ;  /* 0x000000000d137221 */ /* 0x002fe20000000000 */
[----:B------:R-:W-:Y:S01]  /*9c80*/  IMAD.MOV.U32 R13, RZ, RZ, RZ ;  /* 0x000000ffff0d7224 */ /* 0x000fe200078e00ff */
[----:B--2---:R-:W-:-:S13]  /*9c90*/  ISETP.GT.AND P1, PT, R6, 0x4b, PT ;  /* 0x0000004b0600780c */ /* 0x004fda0003f24270 */
        /* <DEDUP_REMOVED lines=13> */
.L_x_447:
[----:B------:R-:W-:Y:S01]  /*9d70*/  IMAD.MOV.U32 R13, RZ, RZ, 0x180 ;  /* 0x00000180ff0d7424 */ /* 0x000fe200078e00ff */
[----:B------:R-:W-:Y:S06]  /*9d80*/  BRA `(.L_x_449) ;  /* 0x0000000400647947 */ /* 0x000fec0003800000 */
.L_x_446:
[----:B------:R-:W-:Y:S01]  /*9d90*/  IMAD.MOV.U32 R13, RZ, RZ, 0x168 ;  /* 0x00000168ff0d7424 */ /* 0x000fe200078e00ff */
[----:B------:R-:W-:Y:S06]  /*9da0*/  BRA `(.L_x_449) ;  /* 0x00000004005c7947 */ /* 0x000fec0003800000 */
.L_x_445:
        /* <DEDUP_REMOVED lines=8> */
.L_x_451:
[----:B------:R-:W-:Y:S01]  /*9e30*/  IMAD.MOV.U32 R13, RZ, RZ, 0x1f8 ;  /* 0x000001f8ff0d7424 */ /* 0x000fe200078e00ff */
[----:B------:R-:W-:Y:S06]  /*9e40*/  BRA `(.L_x_449) ;  /* 0x0000000400347947 */ /* 0x000fec0003800000 */
.L_x_450:
[----:B------:R-:W-:Y:S01]  /*9e50*/  IMAD.MOV.U32 R13, RZ, RZ, 0x198 ;  /* 0x00000198ff0d7424 */ /* 0x000fe200078e00ff */
[----:B------:R-:W-:Y:S06]  /*9e60*/  BRA `(.L_x_449) ;  /* 0x00000004002c7947 */ /* 0x000fec0003800000 */
.L_x_444:
        /* <DEDUP_REMOVED lines=10> */
.L_x_454:
[----:B------:R-:W-:Y:S01]  /*9f10*/  IMAD.MOV.U32 R13, RZ, RZ, 0x78 ;  /* 0x00000078ff0d7424 */ /* 0x000fe200078e00ff */
[----:B------:R-:W-:Y:S06]  /*9f20*/  BRA `(.L_x_449) ;  /* 0x0000000000fc7947 */ /* 0x000fec0003800000 */
.L_x_453:
[----:B------:R-:W-:Y:S01]  /*9f30*/  IMAD.MOV.U32 R13, RZ, RZ, 0x150 ;  /* 0x00000150ff0d7424 */ /* 0x000fe200078e00ff */
[----:B------:R-:W-:Y:S06]  /*9f40*/  BRA `(.L_x_449) ;  /* 0x0000000000f47947 */ /* 0x000fec0003800000 */
.L_x_452:
        /* <DEDUP_REMOVED lines=8> */
.L_x_456:
[----:B------:R-:W-:Y:S01]  /*9fd0*/  IMAD.MOV.U32 R13, RZ, RZ, 0x120 ;  /* 0x00000120ff0d7424 */ /* 0x000fe200078e00ff */
[----:B------:R-:W-:Y:S06]  /*9fe0*/  BRA `(.L_x_449) ;  /* 0x0000000000cc7947 */ /* 0x000fec0003800000 */
.L_x_455:
[----:B------:R-:W-:Y:S01]  /*9ff0*/  IMAD.MOV.U32 R13, RZ, RZ, 0xf0 ;  /* 0x000000f0ff0d7424 */ /* 0x000fe200078e00ff */
[----:B------:R-:W-:Y:S06]  /*a000*/  BRA `(.L_x_449) ;  /* 0x0000000000c47947 */ /* 0x000fec0003800000 */
.L_x_443:
        /* <DEDUP_REMOVED lines=12> */
.L_x_460:
[----:B------:R-:W-:Y:S01]  /*a0d0*/  IMAD.MOV.U32 R13, RZ, RZ, 0xd8 ;  /* 0x000000d8ff0d7424 */ /* 0x000fe200078e00ff */
[----:B------:R-:W-:Y:S06]  /*a0e0*/  BRA `(.L_x_449) ;  /* 0x00000000008c7947 */ /* 0x000fec0003800000 */
.L_x_459:
[----:B------:R-:W-:Y:S01]  /*a0f0*/  IMAD.MOV.U32 R13, RZ, RZ, 0xc0 ;  /* 0x000000c0ff0d7424 */ /* 0x000fe200078e00ff */
[----:B------:R-:W-:Y:S06]  /*a100*/  BRA `(.L_x_449) ;  /* 0x0000000000847947 */ /* 0x000fec0003800000 */
.L_x_458:
        /* <DEDUP_REMOVED lines=8> */
.L_x_462:
[----:B------:R-:W-:Y:S01]  /*a190*/  IMAD.MOV.U32 R13, RZ, RZ, 0x138 ;  /* 0x00000138ff0d7424 */ /* 0x000fe200078e00ff */
[----:B------:R-:W-:Y:S06]  /*a1a0*/  BRA `(.L_x_449) ;  /* 0x00000000005c7947 */ /* 0x000fec0003800000 */
.L_x_461:
[----:B------:R-:W-:Y:S01]  /*a1b0*/  IMAD.MOV.U32 R13, RZ, RZ, 0x90 ;  /* 0x00000090ff0d7424 */ /* 0x000fe200078e00ff */
[----:B------:R-:W-:Y:S06]  /*a1c0*/  BRA `(.L_x_449) ;  /* 0x0000000000547947 */ /* 0x000fec0003800000 */
.L_x_457:
        /* <DEDUP_REMOVED lines=10> */
.L_x_465:
[----:B------:R-:W-:Y:S01]  /*a270*/  IMAD.MOV.U32 R13, RZ, RZ, 0x60 ;  /* 0x00000060ff0d7424 */ /* 0x000fe200078e00ff */
[----:B------:R-:W-:Y:S06]  /*a280*/  BRA `(.L_x_449) ;  /* 0x0000000000247947 */ /* 0x000fec0003800000 */
.L_x_464:
[----:B------:R-:W-:Y:S01]  /*a290*/  IMAD.MOV.U32 R13, RZ, RZ, 0x1e0 ;  /* 0x000001e0ff0d7424 */ /* 0x000fe200078e00ff */
[----:B------:R-:W-:Y:S06]  /*a2a0*/  BRA `(.L_x_449) ;  /* 0x00000000001c7947 */ /* 0x000fec0003800000 */
.L_x_463:
[----:B------:R-:W-:-:S13]  /*a2b0*/  ISETP.NE.AND P1, PT, R6, 0x2a, PT ;  /* 0x0000002a0600780c */ /* 0x000fda0003f25270 */
[----:B------:R-:W-:Y:S05]  /*a2c0*/  @!P1 BRA `(.L_x_466) ;  /* 0x0000000000109947 */ /* 0x000fea0003800000 */
[----:B------:R-:W-:-:S13]  /*a2d0*/  ISETP.NE.AND P1, PT, R6, 0x41, PT ;  /* 0x000000410600780c */ /* 0x000fda0003f25270 */
[----:B------:R-:W-:Y:S05]  /*a2e0*/  @!P1 BRA `(.L_x_449) ;  /* 0x00000000000c9947 */ /* 0x000fea0003800000 */
.L_x_448:
[----:B------:R-:W-:Y:S01]  /*a2f0*/  IMAD.MOV.U32 R13, RZ, RZ, 0x210 ;  /* 0x00000210ff0d7424 */ /* 0x000fe200078e00ff */
[----:B------:R-:W-:Y:S06]  /*a300*/  BRA `(.L_x_449) ;  /* 0x0000000000047947 */ /* 0x000fec0003800000 */
.L_x_466:
[----:B------:R-:W-:-:S07]  /*a310*/  IMAD.MOV.U32 R13, RZ, RZ, 0x228 ;  /* 0x00000228ff0d7424 */ /* 0x000fce00078e00ff */
.L_x_449:
[----:B------:R-:W-:Y:S05]  /*a320*/  BSYNC.RECONVERGENT B3 ;  /* 0x0000000000037941 */ /* 0x000fea0003800200 */
.L_x_442:
        /* <DEDUP_REMOVED lines=16> */
.L_x_472:
[----:B------:R-:W-:Y:S01]  /*a430*/  IMAD.MOV.U32 R6, RZ, RZ, 0x10 ;  /* 0x00000010ff067424 */ /* 0x000fe200078e00ff */
[----:B------:R-:W-:Y:S06]  /*a440*/  BRA `(.L_x_474) ;  /* 0x0000000400647947 */ /* 0x000fec0003800000 */
.L_x_471:
[----:B------:R-:W-:Y:S01]  /*a450*/  IMAD.MOV.U32 R6, RZ, RZ, 0xf ;  /* 0x0000000fff067424 */ /* 0x000fe200078e00ff */
[----:B------:R-:W-:Y:S06]  /*a460*/  BRA `(.L_x_474) ;  /* 0x00000004005c7947 */ /* 0x000fec0003800000 */
.L_x_470:
        /* <DEDUP_REMOVED lines=8> */
.L_x_476:
[----:B------:R-:W-:Y:S01]  /*a4f0*/  IMAD.MOV.U32 R6, RZ, RZ, 0x15 ;  /* 0x00000015ff067424 */ /* 0x000fe200078e00ff */
[----:B------:R-:W-:Y:S06]  /*a500*/  BRA `(.L_x_474) ;  /* 0x0000000400347947 */ /* 0x000fec0003800000 */
.L_x_475:
[----:B------:R-:W-:Y:S01]  /*a510*/  IMAD.MOV.U32 R6, RZ, RZ, 0x11 ;  /* 0x00000011ff067424 */ /* 0x000fe200078e00ff */
[----:B------:R-:W-:Y:S06]  /*a520*/  BRA `(.L_x_474) ;  /* 0x00000004002c7947 */ /* 0x000fec0003800000 */
.L_x_469:
        /* <DEDUP_REMOVED lines=10> */
.L_x_479:
[----:B------:R-:W-:Y:S01]  /*a5d0*/  IMAD.MOV.U32 R6, RZ, RZ, 0x5 ;  /* 0x00000005ff067424 */ /* 0x000fe200078e00ff */
[----:B------:R-:W-:Y:S06]  /*a5e0*/  BRA `(.L_x_474) ;  /* 0x0000000000fc7947 */ /* 0x000fec0003800000 */
.L_x_478:
[----:B------:R-:W-:Y:S01]  /*a5f0*/  IMAD.MOV.U32 R6, RZ, RZ, 0xe ;  /* 0x0000000eff067424 */ /* 0x000fe200078e00ff */
[----:B------:R-:W-:Y:S06]  /*a600*/  BRA `(.L_x_474) ;  /* 0x0000000000f47947 */ /* 0x000fec0003800000 */
.L_x_477:
        /* <DEDUP_REMOVED lines=8> */
.L_x_481:
[----:B------:R-:W-:Y:S01]  /*a690*/  IMAD.MOV.U32 R6, RZ, RZ, 0xc ;  /* 0x0000000cff067424 */ /* 0x000fe200078e00ff */
[----:B------:R-:W-:Y:S06]  /*a6a0*/  BRA `(.L_x_474) ;  /* 0x0000000000cc7947 */ /* 0x000fec0003800000 */
.L_x_480:
[----:B------:R-:W-:Y:S01]  /*a6b0*/  IMAD.MOV.U32 R6, RZ, RZ, 0xa ;  /* 0x0000000aff067424 */ /* 0x000fe200078e00ff */
[----:B------:R-:W-:Y:S06]  /*a6c0*/  BRA `(.L_x_474) ;  /* 0x0000000000c47947 */ /* 0x000fec0003800000 */
.L_x_468:
        /* <DEDUP_REMOVED lines=12> */
.L_x_485:
[----:B------:R-:W-:Y:S01]  /*a790*/  IMAD.MOV.U32 R6, RZ, RZ, 0x9 ;  /* 0x00000009ff067424 */ /* 0x000fe200078e00ff */
[----:B------:R-:W-:Y:S06]  /*a7a0*/  BRA `(.L_x_474) ;  /* 0x00000000008c7947 */ /* 0x000fec0003800000 */
.L_x_484:
[----:B------:R-:W-:Y:S01]  /*a7b0*/  IMAD.MOV.U32 R6, RZ, RZ, 0x8 ;  /* 0x00000008ff067424 */ /* 0x000fe200078e00ff */
[----:B------:R-:W-:Y:S06]  /*a7c0*/  BRA `(.L_x_474) ;  /* 0x0000000000847947 */ /* 0x000fec0003800000 */
.L_x_483:
        /* <DEDUP_REMOVED lines=8> */
.L_x_487:
[----:B------:R-:W-:Y:S01]  /*a850*/  IMAD.MOV.U32 R6, RZ, RZ, 0xd ;  /* 0x0000000dff067424 */ /* 0x000fe200078e00ff */
[----:B------:R-:W-:Y:S06]  /*a860*/  BRA `(.L_x_474) ;  /* 0x00000000005c7947 */ /* 0x000fec0003800000 */
.L_x_486:
[----:B------:R-:W-:Y:S01]  /*a870*/  IMAD.MOV.U32 R6, RZ, RZ, 0x6 ;  /* 0x00000006ff067424 */ /* 0x000fe200078e00ff */
[----:B------:R-:W-:Y:S06]  /*a880*/  BRA `(.L_x_474) ;  /* 0x0000000000547947 */ /* 0x000fec0003800000 */
.L_x_482:
        /* <DEDUP_REMOVED lines=10> */
.L_x_490:
[----:B------:R-:W-:Y:S01]  /*a930*/  IMAD.MOV.U32 R6, RZ, RZ, 0x4 ;  /* 0x00000004ff067424 */ /* 0x000fe200078e00ff */
[----:B------:R-:W-:Y:S06]  /*a940*/  BRA `(.L_x_474) ;  /* 0x0000000000247947 */ /* 0x000fec0003800000 */
.L_x_489:
[----:B------:R-:W-:Y:S01]  /*a950*/  IMAD.MOV.U32 R6, RZ, RZ, 0x14 ;  /* 0x00000014ff067424 */ /* 0x000fe200078e00ff */
[----:B------:R-:W-:Y:S06]  /*a960*/  BRA `(.L_x_474) ;  /* 0x00000000001c7947 */ /* 0x000fec0003800000 */
.L_x_488:
[----:B------:R-:W-:-:S13]  /*a970*/  ISETP.NE.AND P1, PT, R10, 0x2a, PT ;  /* 0x0000002a0a00780c */ /* 0x000fda0003f25270 */
[----:B------:R-:W-:Y:S05]  /*a980*/  @!P1 BRA `(.L_x_491) ;  /* 0x0000000000109947 */ /* 0x000fea0003800000 */
[----:B------:R-:W-:-:S13]  /*a990*/  ISETP.NE.AND P1, PT, R10, 0x41, PT ;  /* 0x000000410a00780c */ /* 0x000fda0003f25270 */
[----:B------:R-:W-:Y:S05]  /*a9a0*/  @!P1 BRA `(.L_x_474) ;  /* 0x00000000000c9947 */ /* 0x000fea0003800000 */
.L_x_473:
[----:B------:R-:W-:Y:S01]  /*a9b0*/  IMAD.MOV.U32 R6, RZ, RZ, 0x16 ;  /* 0x00000016ff067424 */ /* 0x000fe200078e00ff */
[----:B------:R-:W-:Y:S06]  /*a9c0*/  BRA `(.L_x_474) ;  /* 0x0000000000047947 */ /* 0x000fec0003800000 */
.L_x_491:
[----:B------:R-:W-:-:S07]  /*a9d0*/  IMAD.MOV.U32 R6, RZ, RZ, 0x17 ;  /* 0x00000017ff067424 */ /* 0x000fce00078e00ff */
.L_x_474:
[----:B------:R-:W-:Y:S05]  /*a9e0*/  BSYNC.RECONVERGENT B3 ;  /* 0x0000000000037941 */ /* 0x000fea0003800200 */
.L_x_467:
[----:B------:R-:W-:-:S04]  /*a9f0*/  IMAD.IADD R6, R13, 0x1, R6 ;  /* 0x000000010d067824 */ /* 0x000fc800078e0206 */
[----:B------:R-:W-:-:S04]  /*aa00*/  IMAD.SHL.U32 R6, R6, 0x4, RZ ;  /* 0x0000000406067824 */ /* 0x000fc800078e00ff */
[----:B------:R-:W0:Y:S02]  /*aa10*/  LDC R0, c[0x3][R6+0x40] ;  /* 0x00c0100006007b82 */ /* 0x000e240000000800 */
[----:B0-----:R-:W-:Y:S01]  /*aa20*/  FADD R0, R19, R0 ;  /* 0x0000000013007221 */ /* 0x001fe20000000000 */
[----:B------:R-:W-:Y:S06]  /*aa30*/  @P0 BRA `(.L_x_492) ;  /* 0xffffffe000f40947 */ /* 0x000fec000383ffff */
[----:B------:R-:W-:Y:S05]  /*aa40*/  BSYNC.RECONVERGENT B1 ;  /* 0x0000000000017941 */ /* 0x000fea0003800200 */
.L_x_391:
[----:B------:R-:W-:Y:S02]  /*aa50*/  IMAD.MOV.U32 R10, RZ, RZ, R17 ;  /* 0x000000ffff0a7224 */ /* 0x000fe400078e0011 */
[----:B------:R-:W-:-:S07]  /*aa60*/  IMAD.MOV.U32 R11, RZ, RZ, RZ ;  /* 0x000000ffff0b7224 */ /* 0x000fce00078e00ff */
.L_x_390:
[----:B------:R-:W-:Y:S05]  /*aa70*/  BSYNC.RECONVERGENT B2 ;  /* 0x0000000000027941 */ /* 0x000fea0003800200 */
.L_x_389:
[----:B------:R-:W-:Y:S01]  /*aa80*/  LOP3.LUT R6, R12, 0x1, RZ, 0xc0, !PT ;  /* 0x000000010c067812 */ /* 0x000fe200078ec0ff */
[----:B------:R-:W-:Y:S01]  /*aa90*/  IMAD.MOV.U32 R8, RZ, RZ, R12 ;  /* 0x000000ffff087224 */ /* 0x000fe200078e000c */
[----:B------:R-:W-:Y:S02]  /*aaa0*/  PRMT R13, RZ, 0x7610, R13 ;  /* 0x00007610ff0d7816 */ /* 0x000fe4000000000d */
[----:B------:R-:W-:Y:S02]  /*aab0*/  ISETP.NE.U32.AND P0, PT, R6, 0x1, PT ;  /* 0x000000010600780c */ /* 0x000fe40003f05070 */
[----:B------:R-:W-:-:S11]  /*aac0*/  PRMT R6, RZ, 0x7610, R6 ;  /* 0x00007610ff067816 */ /* 0x000fd60000000006 */
[----:B------:R-:W-:Y:S05]  /*aad0*/  @P0 BRA `(.L_x_388) ;  /* 0x0000000c00940947 */ /* 0x000fea0003800000 */
[----:B------:R-:W-:-:S05]  /*aae0*/  IADD3 R6, P0, PT, R10, R9, RZ ;  /* 0x000000090a067210 */ /* 0x000fca0007f1e0ff */
[----:B------:R-:W-:-:S05]  /*aaf0*/  IMAD.X R7, R11, 0x1, R5, P0 ;  /* 0x000000010b077824 */ /* 0x000fca00000e0605 */
[----:B------:R-:W2:Y:S01]  /*ab00*/  LDG.E.U8 R6, desc[UR36][R6.64] ;  /* 0x0000002406067981 */ /* 0x000ea2000c1e1100 */
[----:B------:R-:W-:-:S05]  /*ab10*/  IADD3 R14, P0, PT, R10, R14, RZ ;  /* 0x0000000e0a0e7210 */ /* 0x000fca0007f1e0ff */
[----:B------:R-:W-:-:S05]  /*ab20*/  IMAD.X R15, R11, 0x1, R3, P0 ;  /* 0x000000010b0f7824 */ /* 0x000fca00000e0603 */
[----:B------:R0:W5:Y:S01]  /*ab30*/  LD.E.U8 R14, desc[UR36][R14.64] ;  /* 0x000000240e0e7980 */ /* 0x000162000c101100 */
[----:B------:R-:W-:Y:S01]  /*ab40*/  BSSY.RECONVERGENT B1, `(.L_x_493) ;  /* 0x000006b000017945 */ /* 0x000fe20003800200 */
        /* <DEDUP_REMOVED lines=15> */
.L_x_498:
[----:B------:R-:W-:Y:S01]  /*ac40*/  IMAD.MOV.U32 R8, RZ, RZ, 0x180 ;  /* 0x00000180ff087424 */ /* 0x000fe200078e00ff */
[----:B------:R-:W-:Y:S06]  /*ac50*/  BRA `(.L_x_500) ;  /* 0x0000000400647947 */ /* 0x000fec0003800000 */
.L_x_497:
[----:B------:R-:W-:Y:S01]  /*ac60*/  IMAD.MOV.U32 R8, RZ, RZ, 0x168 ;  /* 0x00000168ff087424 */ /* 0x000fe200078e00ff */
[----:B------:R-:W-:Y:S06]  /*ac70*/  BRA `(.L_x_500) ;  /* 0x00000004005c7947 */ /* 0x000fec0003800000 */
.L_x_496:
        /* <DEDUP_REMOVED lines=8> */
.L_x_502:
[----:B------:R-:W-:Y:S01]  /*ad00*/  IMAD.MOV.U32 R8, RZ, RZ, 0x1f8 ;  /* 0x000001f8ff087424 */ /* 0x000fe200078e00ff */
[----:B------:R-:W-:Y:S06]  /*ad10*/  BRA `(.L_x_500) ;  /* 0x0000000400347947 */ /* 0x000fec0003800000 */
.L_x_501:
[----:B------:R-:W-:Y:S01]  /*ad20*/  IMAD.MOV.U32 R8, RZ, RZ, 0x198 ;  /* 0x00000198ff087424 */ /* 0x000fe200078e00ff */
[----:B------:R-:W-:Y:S06]  /*ad30*/  BRA `(.L_x_500) ;  /* 0x00000004002c7947 */ /* 0x000fec0003800000 */
.L_x_495:
        /* <DEDUP_REMOVED lines=10> */
.L_x_505:
[----:B------:R-:W-:Y:S01]  /*ade0*/  IMAD.MOV.U32 R8, RZ, RZ, 0x78 ;  /* 0x00000078ff087424 */ /* 0x000fe200078e00ff */
[----:B------:R-:W-:Y:S06]  /*adf0*/  BRA `(.L_x_500) ;  /* 0x0000000000fc7947 */ /* 0x000fec0003800000 */
.L_x_504:
[----:B------:R-:W-:Y:S01]  /*ae00*/  IMAD.MOV.U32 R8, RZ, RZ, 0x150 ;  /* 0x00000150ff087424 */ /* 0x000fe200078e00ff */
[----:B------:R-:W-:Y:S06]  /*ae10*/  BRA `(.L_x_500) ;  /* 0x0000000000f47947 */ /* 0x000fec0003800000 */
.L_x_503:
        /* <DEDUP_REMOVED lines=8> */
.L_x_507:
[----:B------:R-:W-:Y:S01]  /*aea0*/  IMAD.MOV.U32 R8, RZ, RZ, 0x120 ;  /* 0x00000120ff087424 */ /* 0x000fe200078e00ff */
[----:B------:R-:W-:Y:S06]  /*aeb0*/  BRA `(.L_x_500) ;  /* 0x0000000000cc7947 */ /* 0x000fec0003800000 */
.L_x_506:
[----:B------:R-:W-:Y:S01]  /*aec0*/  IMAD.MOV.U32 R8, RZ, RZ, 0xf0 ;  /* 0x000000f0ff087424 */ /* 0x000fe200078e00ff */
[----:B------:R-:W-:Y:S06]  /*aed0*/  BRA `(.L_x_500) ;  /* 0x0000000000c47947 */ /* 0x000fec0003800000 */
.L_x_494:
        /* <DEDUP_REMOVED lines=12> */
.L_x_511:
[----:B------:R-:W-:Y:S01]  /*afa0*/  IMAD.MOV.U32 R8, RZ, RZ, 0xd8 ;  /* 0x000000d8ff087424 */ /* 0x000fe200078e00ff */
[----:B------:R-:W-:Y:S06]  /*afb0*/  BRA `(.L_x_500) ;  /* 0x00000000008c7947 */ /* 0x000fec0003800000 */
.L_x_510:
[----:B------:R-:W-:Y:S01]  /*afc0*/  IMAD.MOV.U32 R8, RZ, RZ, 0xc0 ;  /* 0x000000c0ff087424 */ /* 0x000fe200078e00ff */
[----:B------:R-:W-:Y:S06]  /*afd0*/  BRA `(.L_x_500) ;  /* 0x0000000000847947 */ /* 0x000fec0003800000 */
.L_x_509:
        /* <DEDUP_REMOVED lines=8> */
.L_x_513:
[----:B------:R-:W-:Y:S01]  /*b060*/  IMAD.MOV.U32 R8, RZ, RZ, 0x138 ;  /* 0x00000138ff087424 */ /* 0x000fe200078e00ff */
[----:B------:R-:W-:Y:S06]  /*b070*/  BRA `(.L_x_500) ;  /* 0x00000000005c7947 */ /* 0x000fec0003800000 */
.L_x_512:
[----:B------:R-:W-:Y:S01]  /*b080*/  IMAD.MOV.U32 R8, RZ, RZ, 0x90 ;  /* 0x00000090ff087424 */ /* 0x000fe200078e00ff */
[----:B------:R-:W-:Y:S06]  /*b090*/  BRA `(.L_x_500) ;  /* 0x0000000000547947 */ /* 0x000fec0003800000 */
.L_x_508:
        /* <DEDUP_REMOVED lines=10> */
.L_x_516:
[----:B------:R-:W-:Y:S01]  /*b140*/  IMAD.MOV.U32 R8, RZ, RZ, 0x60 ;  /* 0x00000060ff087424 */ /* 0x000fe200078e00ff */
[----:B------:R-:W-:Y:S06]  /*b150*/  BRA `(.L_x_500) ;  /* 0x0000000000247947 */ /* 0x000fec0003800000 */
.L_x_515:
[----:B------:R-:W-:Y:S01]  /*b160*/  IMAD.MOV.U32 R8, RZ, RZ, 0x1e0 ;  /* 0x000001e0ff087424 */ /* 0x000fe200078e00ff */
[----:B------:R-:W-:Y:S06]  /*b170*/  BRA `(.L_x_500) ;  /* 0x00000000001c7947 */ /* 0x000fec0003800000 */
.L_x_514:
[----:B------:R-:W-:-:S13]  /*b180*/  ISETP.NE.AND P0, PT, R6, 0x2a, PT ;  /* 0x0000002a0600780c */ /* 0x000fda0003f05270 */
[----:B------:R-:W-:Y:S05]  /*b190*/  @!P0 BRA `(.L_x_517) ;  /* 0x0000000000108947 */ /* 0x000fea0003800000 */
[----:B------:R-:W-:-:S13]  /*b1a0*/  ISETP.NE.AND P0, PT, R6, 0x41, PT ;  /* 0x000000410600780c */ /* 0x000fda0003f05270 */
[----:B------:R-:W-:Y:S05]  /*b1b0*/  @!P0 BRA `(.L_x_500) ;  /* 0x00000000000c8947 */ /* 0x000fea0003800000 */
.L_x_499:
[----:B------:R-:W-:Y:S01]  /*b1c0*/  IMAD.MOV.U32 R8, RZ, RZ, 0x210 ;  /* 0x00000210ff087424 */ /* 0x000fe200078e00ff */
[----:B------:R-:W-:Y:S06]  /*b1d0*/  BRA `(.L_x_500) ;  /* 0x0000000000047947 */ /* 0x000fec0003800000 */
.L_x_517:
[----:B------:R-:W-:-:S07]  /*b1e0*/  IMAD.MOV.U32 R8, RZ, RZ, 0x228 ;  /* 0x00000228ff087424 */ /* 0x000fce00078e00ff */
.L_x_500:
[----:B------:R-:W-:Y:S05]  /*b1f0*/  BSYNC.RECONVERGENT B1 ;  /* 0x0000000000017941 */ /* 0x000fea0003800200 */
.L_x_493:
        /* <DEDUP_REMOVED lines=16> */
.L_x_523:
[----:B------:R-:W-:Y:S01]  /*b300*/  IMAD.MOV.U32 R3, RZ, RZ, 0x10 ;  /* 0x00000010ff037424 */ /* 0x000fe200078e00ff */
[----:B------:R-:W-:Y:S06]  /*b310*/  BRA `(.L_x_525) ;  /* 0x0000000400647947 */ /* 0x000fec0003800000 */
.L_x_522:
[----:B------:R-:W-:Y:S01]  /*b320*/  IMAD.MOV.U32 R3, RZ, RZ, 0xf ;  /* 0x0000000fff037424 */ /* 0x000fe200078e00ff */
[----:B------:R-:W-:Y:S06]  /*b330*/  BRA `(.L_x_525) ;  /* 0x00000004005c7947 */ /* 0x000fec0003800000 */
.L_x_521:
        /* <DEDUP_REMOVED lines=8> */
.L_x_527:
[----:B------:R-:W-:Y:S01]  /*b3c0*/  IMAD.MOV.U32 R3, RZ, RZ, 0x15 ;  /* 0x00000015ff037424 */ /* 0x000fe200078e00ff */
[----:B------:R-:W-:Y:S06]  /*b3d0*/  BRA `(.L_x_525) ;  /* 0x0000000400347947 */ /* 0x000fec0003800000 */
.L_x_526:
[----:B------:R-:W-:Y:S01]  /*b3e0*/  IMAD.MOV.U32 R3, RZ, RZ, 0x11 ;  /* 0x00000011ff037424 */ /* 0x000fe200078e00ff */
[----:B------:R-:W-:Y:S06]  /*b3f0*/  BRA `(.L_x_525) ;  /* 0x00000004002c7947 */ /* 0x000fec0003800000 */
.L_x_520:
        /* <DEDUP_REMOVED lines=10> */
.L_x_530:
[----:B------:R-:W-:Y:S01]  /*b4a0*/  IMAD.MOV.U32 R3, RZ, RZ, 0x5 ;  /* 0x00000005ff037424 */ /* 0x000fe200078e00ff */
[----:B------:R-:W-:Y:S06]  /*b4b0*/  BRA `(.L_x_525) ;  /* 0x0000000000fc7947 */ /* 0x000fec0003800000 */
.L_x_529:
[----:B------:R-:W-:Y:S01]  /*b4c0*/  IMAD.MOV.U32 R3, RZ, RZ, 0xe ;  /* 0x0000000eff037424 */ /* 0x000fe200078e00ff */
[----:B------:R-:W-:Y:S06]  /*b4d0*/  BRA `(.L_x_525) ;  /* 0x0000000000f47947 */ /* 0x000fec0003800000 */
.L_x_528:
        /* <DEDUP_REMOVED lines=8> */
.L_x_532:
[----:B------:R-:W-:Y:S01]  /*b560*/  IMAD.MOV.U32 R3, RZ, RZ, 0xc ;  /* 0x0000000cff037424 */ /* 0x000fe200078e00ff */
[----:B------:R-:W-:Y:S06]  /*b570*/  BRA `(.L_x_525) ;  /* 0x0000000000cc7947 */ /* 0x000fec0003800000 */
.L_x_531:
[----:B------:R-:W-:Y:S01]  /*b580*/  IMAD.MOV.U32 R3, RZ, RZ, 0xa ;  /* 0x0000000aff037424 */ /* 0x000fe200078e00ff */
[----:B------:R-:W-:Y:S06]  /*b590*/  BRA `(.L_x_525) ;  /* 0x0000000000c47947 */ /* 0x000fec0003800000 */
.L_x_519:
        /* <DEDUP_REMOVED lines=12> */
.L_x_536:
[----:B------:R-:W-:Y:S01]  /*b660*/  IMAD.MOV.U32 R3, RZ, RZ, 0x9 ;  /* 0x00000009ff037424 */ /* 0x000fe200078e00ff */
[----:B------:R-:W-:Y:S06]  /*b670*/  BRA `(.L_x_525) ;  /* 0x00000000008c7947 */ /* 0x000fec0003800000 */
.L_x_535:
[----:B------:R-:W-:Y:S01]  /*b680*/  IMAD.MOV.U32 R3, RZ, RZ, 0x8 ;  /* 0x00000008ff037424 */ /* 0x000fe200078e00ff */
[----:B------:R-:W-:Y:S06]  /*b690*/  BRA `(.L_x_525) ;  /* 0x0000000000847947 */ /* 0x000fec0003800000 */
.L_x_534:
        /* <DEDUP_REMOVED lines=8> */
.L_x_538:
[----:B------:R-:W-:Y:S01]  /*b720*/  IMAD.MOV.U32 R3, RZ, RZ, 0xd ;  /* 0x0000000dff037424 */ /* 0x000fe200078e00ff */
[----:B------:R-:W-:Y:S06]  /*b730*/  BRA `(.L_x_525) ;  /* 0x00000000005c7947 */ /* 0x000fec0003800000 */
.L_x_537:
[----:B------:R-:W-:Y:S01]  /*b740*/  IMAD.MOV.U32 R3, RZ, RZ, 0x6 ;  /* 0x00000006ff037424 */ /* 0x000fe200078e00ff */
[----:B------:R-:W-:Y:S06]  /*b750*/  BRA `(.L_x_525) ;  /* 0x0000000000547947 */ /* 0x000fec0003800000 */
.L_x_533:
        /* <DEDUP_REMOVED lines=10> */
.L_x_541:
[----:B------:R-:W-:Y:S01]  /*b800*/  IMAD.MOV.U32 R3, RZ, RZ, 0x4 ;  /* 0x00000004ff037424 */ /* 0x000fe200078e00ff */
[----:B------:R-:W-:Y:S06]  /*b810*/  BRA `(.L_x_525) ;  /* 0x0000000000247947 */ /* 0x000fec0003800000 */
.L_x_540:
[----:B------:R-:W-:Y:S01]  /*b820*/  IMAD.MOV.U32 R3, RZ, RZ, 0x14 ;  /* 0x00000014ff037424 */ /* 0x000fe200078e00ff */
[----:B------:R-:W-:Y:S06]  /*b830*/  BRA `(.L_x_525) ;  /* 0x00000000001c7947 */ /* 0x000fec0003800000 */
.L_x_539:
[----:B------:R-:W-:-:S13]  /*b840*/  ISETP.NE.AND P0, PT, R14, 0x2a, PT ;  /* 0x0000002a0e00780c */ /* 0x000fda0003f05270 */
[----:B------:R-:W-:Y:S05]  /*b850*/  @!P0 BRA `(.L_x_542) ;  /* 0x0000000000108947 */ /* 0x000fea0003800000 */
[----:B------:R-:W-:-:S13]  /*b860*/  ISETP.NE.AND P0, PT, R14, 0x41, PT ;  /* 0x000000410e00780c */ /* 0x000fda0003f05270 */
[----:B------:R-:W-:Y:S05]  /*b870*/  @!P0 BRA `(.L_x_525) ;  /* 0x00000000000c8947 */ /* 0x000fea0003800000 */
.L_x_524:
[----:B------:R-:W-:Y:S01]  /*b880*/  IMAD.MOV.U32 R3, RZ, RZ, 0x16 ;  /* 0x00000016ff037424 */ /* 0x000fe200078e00ff */
[----:B------:R-:W-:Y:S06]  /*b890*/  BRA `(.L_x_525) ;  /* 0x0000000000047947 */ /* 0x000fec0003800000 */
.L_x_542:
[----:B------:R-:W-:-:S07]  /*b8a0*/  IMAD.MOV.U32 R3, RZ, RZ, 0x17 ;  /* 0x00000017ff037424 */ /* 0x000fce00078e00ff */
.L_x_525:
[----:B------:R-:W-:Y:S05]  /*b8b0*/  BSYNC.RECONVERGENT B1 ;  /* 0x0000000000017941 */ /* 0x000fea0003800200 */
.L_x_518:
[----:B------:R-:W-:Y:S01]  /*b8c0*/  IMAD.IADD R3, R8, 0x1, R3 ;  /* 0x0000000108037824 */ /* 0x000fe200078e0203 */
[----:B------:R-:W-:Y:S01]  /*b8d0*/  PRMT R13, RZ, 0x7610, R13 ;  /* 0x00007610ff0d7816 */ /* 0x000fe2000000000d */
[----:B------:R-:W-:Y:S01]  /*b8e0*/  IMAD.MOV.U32 R8, RZ, RZ, R12 ;  /* 0x000000ffff087224 */ /* 0x000fe200078e000c */
[----:B------:R-:W-:Y:S01]  /*b8f0*/  PRMT R6, RZ, 0x7610, R6 ;  /* 0x00007610ff067816 */ /* 0x000fe20000000006 */
[----:B------:R-:W-:-:S06]  /*b900*/  IMAD.SHL.U32 R3, R3, 0x4, RZ ;  /* 0x0000000403037824 */ /* 0x000fcc00078e00ff */
[----:B------:R-:W0:Y:S02]  /*b910*/  LDC R3, c[0x3][R3+0x40] ;  /* 0x00c0100003037b82 */ /* 0x000e240000000800 */
[----:B0-----:R-:W-:-:S07]  /*b920*/  FADD R0, R0, R3 ;  /* 0x0000000300007221 */ /* 0x001fce0000000000 */
.L_x_388:
[----:B------:R-:W-:Y:S05]  /*b930*/  BSYNC.RECONVERGENT B0 ;  /* 0x0000000000007941 */ /* 0x000fea0003800200 */
.L_x_167:
[----:B------:R-:W-:-:S13]  /*b940*/  FSETP.GT.AND P0, PT, R0, R4, PT ;  /* 0x000000040000720b */ /* 0x000fda0003f04000 */
[----:B------:R-:W-:Y:S05]  /*b950*/  @!P0 BRA `(.L_x_164) ;  /* 0x0000004400908947 */ /* 0x000fea0003800000 */
[----:B------:R-:W2:Y:S01]  /*b960*/  LDL R10, [R1+0x3ff4] ;  /* 0x003ff400010a7983 */ /* 0x000ea20000100800 */
[----:B------:R-:W0:Y:S01]  /*b970*/  I2F.U16 R7, R8 ;  /* 0x0000000800077306 */ /* 0x000e220000101000 */
[----:B------:R-:W-:Y:S01]  /*b980*/  LOP3.LUT R23, R8, 0xffff, RZ, 0xc0, !PT ;  /* 0x0000ffff08177812 */ /* 0x000fe200078ec0ff */
[----:B------:R-:W-:Y:S01]  /*b990*/  BSSY.RECONVERGENT B0, `(.L_x_543) ;  /* 0x0000017000007945 */ /* 0x000fe20003800200 */
[C---:B------:R-:W-:Y:S01]  /*b9a0*/  LOP3.LUT R22, R6.reuse, 0xff, RZ, 0xc0, !PT ;  /* 0x000000ff06167812 */ /* 0x040fe200078ec0ff */
[----:B------:R1:W-:Y:S01]  /*b9b0*/  STL [R1+0x3ffc], R0 ;  /* 0x003ffc0001007387 */ /* 0x0003e20000100800 */
[----:B------:R-:W-:-:S03]  /*b9c0*/  LOP3.LUT R25, R6, 0xff, RZ, 0xc0, !PT ;  /* 0x000000ff06197812 */ /* 0x000fc600078ec0ff */
[----:B------:R-:W-:Y:S01]  /*b9d0*/  IMAD.IADD R3, R23, 0x1, -R22 ;  /* 0x0000000117037824 */ /* 0x000fe200078e0a16 */
[----:B------:R3:W-:Y:S04]  /*b9e0*/  STL.U16 [R1+0x3ff8], R8 ;  /* 0x003ff80801007387 */ /* 0x0007e80000100400 */
[----:B------:R-:W-:Y:S01]  /*b9f0*/  I2FP.F32.S32 R12, R3 ;  /* 0x00000003000c7245 */ /* 0x000fe20000201400 */
[----:B------:R3:W-:Y:S01]  /*ba00*/  STL.U8 [R1+0x4004], R6 ;  /* 0x0040040601007387 */ /* 0x0007e20000100000 */
[----:B0-----:R-:W0:Y:S08]  /*ba10*/  MUFU.RCP R4, R7 ;  /* 0x0000000700047308 */ /* 0x001e300000001000 */
[----:B------:R-:W4:Y:S01]  /*ba20*/  FCHK P0, R12, R7 ;  /* 0x000000070c007302 */ /* 0x000f220000000000 */
[----:B0-----:R-:W-:-:S04]  /*ba30*/  FFMA R5, -R7, R4, 1 ;  /* 0x3f80000007057423 */ /* 0x001fc80000000104 */
[----:B------:R-:W-:-:S04]  /*ba40*/  FFMA R5, R4, R5, R4 ;  /* 0x0000000504057223 */ /* 0x000fc80000000004 */
[----:B------:R-:W-:-:S04]  /*ba50*/  FFMA R26, R12, R5, RZ ;  /* 0x000000050c1a7223 */ /* 0x000fc800000000ff */
[----:B------:R-:W-:-:S04]  /*ba60*/  FFMA R3, -R7, R26, R12 ;  /* 0x0000001a07037223 */ /* 0x000fc8000000010c */
[----:B------:R-:W-:Y:S01]  /*ba70*/  FFMA R26, R5, R3, R26 ;  /* 0x00000003051a7223 */ /* 0x000fe2000000001a */
[----:B--2---:R-:W-:Y:S01]  /*ba80*/  PRMT R42, R10, 0x7632, R42 ;  /* 0x000076320a2a7816 */ /* 0x004fe2000000002a */
[----:B------:R-:W-:-:S04]  /*ba90*/  IMAD.IADD R49, R49, 0x1, R10 ;  /* 0x0000000131317824 */ /* 0x000fc800078e020a */
[----:B------:R-:W-:-:S05]  /*baa0*/  IMAD.IADD R42, R42, 0x1, R13 ;  /* 0x000000012a2a7824 */ /* 0x000fca00078e020d */
[----:B-1----:R-:W-:-:S05]  /*bab0*/  PRMT R0, R49, 0x5410, R42 ;  /* 0x0000541031007816 */ /* 0x002fca000000002a */
[----:B------:R3:W-:Y:S01]  /*bac0*/  STL [R1+0x3ff4], R0 ;  /* 0x003ff40001007387 */ /* 0x0007e20000100800 */
[----:B----4-:R-:W-:Y:S05]  /*bad0*/  @!P0 BRA `(.L_x_544) ;  /* 0x0000000000088947 */ /* 0x010fea0003800000 */
[----:B------:R-:W-:-:S07]  /*bae0*/  MOV R11, 0xbb00 ;  /* 0x0000bb00000b7802 */ /* 0x000fce0000000f00 */
[----:B---3--:R-:W-:Y:S05]  /*baf0*/  CALL.REL.NOINC `($__internal_0_$__cuda_sm3x_div_rn_noftz_f32_slowpath) ;  /* 0x00000080002c7944 */ /* 0x008fea0003c00000 */
.L_x_544:
[----:B------:R-:W-:Y:S05]  /*bb00*/  BSYNC.RECONVERGENT B0 ;  /* 0x0000000000007941 */ /* 0x000fea0003800200 */
.L_x_543:
[----:B---3--:R-:W-:Y:S01]  /*bb10*/  IMAD.MOV.U32 R0, RZ, RZ, 0x1 ;  /* 0x00000001ff007424 */ /* 0x008fe200078e00ff */
[----:B------:R0:W-:Y:S01]  /*bb20*/  STL [R1+0x4000], R26 ;  /* 0x0040001a01007387 */ /* 0x0001e20000100800 */
[----:B------:R-:W-:-:S03]  /*bb30*/  ISETP.NE.AND P0, PT, R25, RZ, PT ;  /* 0x000000ff1900720c */ /* 0x000fc60003f05270 */
[----:B------:R0:W-:Y:S01]  /*bb40*/  STL.U8 [R1+0x404c], R0 ;  /* 0x00404c0001007387 */ /* 0x0001e20000100000 */
[----:B------:R-:W-:-:S13]  /*bb50*/  ISETP.GT.OR P0, PT, R2, 0x4, !P0 ;  /* 0x000000040200780c */ /* 0x000fda0004704670 */
[----:B0-----:R-:W-:Y:S05]  /*bb60*/  @P0 BRA `(.L_x_164) ;  /* 0x00000044000c0947 */ /* 0x001fea0003800000 */
[----:B------:R-:W-:Y:S01]  /*bb70*/  IMAD.MOV.U32 R6, RZ, RZ, R44 ;  /* 0x000000ffff067224 */ /* 0x000fe200078e002c */
[----:B------:R-:W2:Y:S01]  /*bb80*/  LDL R52, [R1+0x3fec] ;  /* 0x003fec0001347983 */ /* 0x000ea20000100800 */
[----:B------:R-:W-:Y:S01]  /*bb90*/  IMAD.MOV.U32 R7, RZ, RZ, R47 ;  /* 0x000000ffff077224 */ /* 0x000fe200078e002f */
[----:B------:R-:W-:Y:S01]  /*bba0*/  MOV R24, 0x0 ;  /* 0x0000000000187802 */ /* 0x000fe20000000f00 */
[----:B------:R-:W0:Y:S03]  /*bbb0*/  LDCU.64 UR4, c[0x4][0x8] ;  /* 0x01000100ff0477ac */ /* 0x000e260008000a00 */
[----:B------:R1:W3:Y:S01]  /*bbc0*/  LDG.E.S8 R3, desc[UR36][R6.64+0xca] ;  /* 0x0000ca2406037981 */ /* 0x0002e2000c1e1300 */
[----:B------:R4:W2:Y:S01]  /*bbd0*/  LDC.64 R8, c[0x4][R24] ;  /* 0x0100000018087b82 */ /* 0x0008a20000000a00 */
[----:B------:R-:W-:-:S05]  /*bbe0*/  IADD3 R53, P0, PT, R33, 0x4090, RZ ;  /* 0x0000409021357810 */ /* 0x000fca0007f1e0ff */
[----:B------:R-:W-:Y:S02]  /*bbf0*/  IMAD.X R51, RZ, RZ, R32, P0 ;  /* 0x000000ffff337224 */ /* 0x000fe400000e0620 */
[----:B-1----:R-:W-:Y:S02]  /*bc00*/  IMAD.MOV.U32 R6, RZ, RZ, R53 ;  /* 0x000000ffff067224 */ /* 0x002fe400078e0035 */
[----:B------:R-:W-:Y:S02]  /*bc10*/  IMAD.MOV.U32 R7, RZ, RZ, R51 ;  /* 0x000000ffff077224 */ /* 0x000fe400078e0033 */
[----:B0-----:R-:W-:Y:S02]  /*bc20*/  IMAD.U32 R4, RZ, RZ, UR4 ;  /* 0x00000004ff047e24 */ /* 0x001fe4000f8e00ff */
[----:B------:R-:W-:Y:S01]  /*bc30*/  IMAD.U32 R5, RZ, RZ, UR5 ;  /* 0x00000005ff057e24 */ /* 0x000fe2000f8e00ff */
[----:B--2---:R4:W-:Y:S04]  /*bc40*/  STL [R1+0x4098], R52 ;  /* 0x0040983401007387 */ /* 0x0049e80000100800 */
[----:B---3--:R4:W-:Y:S02]  /*bc50*/  STL.64 [R1+0x4090], R2 ;  /* 0x0040900201007387 */ /* 0x0089e40000100a00 */
[----:B------:R-:W-:-:S07]  /*bc60*/  LEPC R20, `(.L_x_545) ;  /* 0x000000001014794e */ /* 0x000fce0000000000 */
[----:B----4-:R-:W-:Y:S05]  /*bc70*/  CALL.ABS.NOINC R8 ;  /* 0x0000000008007343 */ /* 0x010fea0003c00000 */
.L_x_545:
[----:B------:R-:W-:Y:S01]  /*bc80*/  LOP3.LUT R16, R49, 0xffff, RZ, 0xc0, !PT ;  /* 0x0000ffff31107812 */ /* 0x000fe200078ec0ff */
[----:B------:R0:W1:Y:S01]  /*bc90*/  LDC.64 R8, c[0x4][R24] ;  /* 0x0100000018087b82 */ /* 0x0000620000000a00 */
[----:B------:R-:W-:Y:S01]  /*bca0*/  LOP3.LUT R18, R42, 0xffff, RZ, 0xc0, !PT ;  /* 0x0000ffff2a127812 */ /* 0x000fe200078ec0ff */
[----:B------:R-:W2:Y:S01]  /*bcb0*/  LDCU.64 UR4, c[0x4][0x10] ;  /* 0x01000200ff0477ac */ /* 0x000ea20008000a00 */
[----:B------:R-:W-:Y:S02]  /*bcc0*/  IMAD.MOV.U32 R6, RZ, RZ, R53 ;  /* 0x000000ffff067224 */ /* 0x000fe400078e0035 */
[C---:B------:R-:W-:Y:S02]  /*bcd0*/  IMAD.IADD R17, R23.reuse, 0x1, R16 ;  /* 0x0000000117117824 */ /* 0x040fe400078e0210 */
[----:B------:R-:W-:Y:S02]  /*bce0*/  IMAD.IADD R19, R23, 0x1, R18 ;  /* 0x0000000117137824 */ /* 0x000fe400078e0212 */
[----:B------:R-:W-:-:S03]  /*bcf0*/  IMAD.MOV.U32 R7, RZ, RZ, R51 ;  /* 0x000000ffff077224 */ /* 0x000fc600078e0033 */
[----:B------:R0:W-:Y:S01]  /*bd00*/  STL.128 [R1+0x4090], R16 ;  /* 0x0040901001007387 */ /* 0x0001e20000100c00 */
[----:B--2---:R-:W-:Y:S02]  /*bd10*/  IMAD.U32 R4, RZ, RZ, UR4 ;  /* 0x00000004ff047e24 */ /* 0x004fe4000f8e00ff */
[----:B------:R-:W-:-:S07]  /*bd20*/  IMAD.U32 R5, RZ, RZ, UR5 ;  /* 0x00000005ff057e24 */ /* 0x000fce000f8e00ff */
[----:B------:R-:W-:-:S07]  /*bd30*/  LEPC R20, `(.L_x_546) ;  /* 0x000000001014794e */ /* 0x000fce0000000000 */
[----:B01----:R-:W-:Y:S05]  /*bd40*/  CALL.ABS.NOINC R8 ;  /* 0x0000000008007343 */ /* 0x003fea0003c00000 */
.L_x_546:
[----:B------:R-:W-:Y:S01]  /*bd50*/  FMUL R10, R26, 100 ;  /* 0x42c800001a0a7820 */ /* 0x000fe20000400000 */
[----:B------:R0:W-:Y:S01]  /*bd60*/  STL.64 [R1+0x4098], R22 ;  /* 0x0040981601007387 */ /* 0x0001e20000100a00 */
[----:B------:R0:W1:Y:S01]  /*bd70*/  LDC.64 R8, c[0x4][R24] ;  /* 0x0100000018087b82 */ /* 0x0000620000000a00 */
[----:B------:R-:W2:Y:S01]  /*bd80*/  LDCU.64 UR4, c[0x4][0x18] ;  /* 0x01000300ff0477ac */ /* 0x000ea20008000a00 */
[----:B------:R-:W-:Y:S02]  /*bd90*/  IMAD.MOV.U32 R6, RZ, RZ, R53 ;  /* 0x000000ffff067224 */ /* 0x000fe400078e0035 */
[----:B------:R-:W3:Y:S01]  /*bda0*/  F2F.F64.F32 R10, R10 ;  /* 0x0000000a000a7310 */ /* 0x000ee20000201800 */
[----:B------:R-:W-:Y:S01]  /*bdb0*/  IMAD.MOV.U32 R7, RZ, RZ, R51 ;  /* 0x000000ffff077224 */ /* 0x000fe200078e0033 */
[----:B---3--:R0:W-:Y:S01]  /*bdc0*/  STL.64 [R1+0x4090], R10 ;  /* 0x0040900a01007387 */ /* 0x0081e20000100a00 */
[----:B--2---:R-:W-:Y:S02]  /*bdd0*/  IMAD.U32 R4, RZ, RZ, UR4 ;  /* 0x00000004ff047e24 */ /* 0x004fe4000f8e00ff */
[----:B------:R-:W-:-:S07]  /*bde0*/  IMAD.U32 R5, RZ, RZ, UR5 ;  /* 0x00000005ff057e24 */ /* 0x000fce000f8e00ff */
[----:B------:R-:W-:-:S07]  /*bdf0*/  LEPC R20, `(.L_x_547) ;  /* 0x000000001014794e */ /* 0x000fce0000000000 */
[----:B01----:R-:W-:Y:S05]  /*be00*/  CALL.ABS.NOINC R8 ;  /* 0x0000000008007343 */ /* 0x003fea0003c00000 */
.L_x_547:
[----:B------:R-:W-:Y:S01]  /*be10*/  ISETP.GE.U32.AND P0, PT, R25, 0x4, PT ;  /* 0x000000041900780c */ /* 0x000fe20003f06070 */
[----:B------:R-:W-:Y:S01]  /*be20*/  BSSY.RECONVERGENT B8, `(.L_x_548) ;  /* 0x00001c5000087945 */ /* 0x000fe20003800200 */
[----:B------:R-:W-:Y:S01]  /*be30*/  PRMT R54, RZ, 0x7610, R54 ;  /* 0x00007610ff367816 */ /* 0x000fe20000000036 */
[----:B------:R-:W-:Y:S01]  /*be40*/  IMAD.MOV.U32 R17, RZ, RZ, RZ ;  /* 0x000000ffff117224 */ /* 0x000fe200078e00ff */
[----:B------:R-:W-:-:S09]  /*be50*/  LOP3.LUT R19, R22, 0x3, RZ, 0xc0, !PT ;  /* 0x0000000316137812 */ /* 0x000fd200078ec0ff */
[----:B------:R-:W-:Y:S05]  /*be60*/  @!P0 BRA `(.L_x_549) ;  /* 0x0000001c00008947 */ /* 0x000fea0003800000 */
[----:B------:R-:W-:Y:S01]  /*be70*/  LOP3.LUT R17, R22, 0xfc, RZ, 0xc0, !PT ;  /* 0x000000fc16117812 */ /* 0x000fe200078ec0ff */
[----:B------:R-:W-:Y:S01]  /*be80*/  IMAD.MOV.U32 R24, RZ, RZ, RZ ;  /* 0x000000ffff187224 */ /* 0x000fe200078e00ff */
[----:B------:R-:W-:-:S07]  /*be90*/  PRMT R54, RZ, 0x7610, R54 ;  /* 0x00007610ff367816 */ /* 0x000fce0000000036 */
.L_x_606:
[----:B------:R-:W-:Y:S01]  /*bea0*/  IMAD.IADD R22, R1, 0x1, R24 ;  /* 0x0000000101167824 */ /* 0x000fe200078e0218 */
[----:B------:R-:W-:Y:S01]  /*beb0*/  MOV R26, 0x0 ;  /* 0x00000000001a7802 */ /* 0x000fe20000000f00 */
[----:B------:R-:W-:Y:S01]  /*bec0*/  VIADD R28, R24, 0x1 ;  /* 0x00000001181c7836 */ /* 0x000fe20000000000 */
[----:B------:R-:W0:Y:S01]  /*bed0*/  LDCU.64 UR4, c[0x4][0x20] ;  /* 0x01000400ff0477ac */ /* 0x000e220008000a00 */
[----:B------:R-:W-:Y:S01]  /*bee0*/  VIADD R25, R22, 0x3fe0 ;  /* 0x00003fe016197836 */ /* 0x000fe20000000000 */
[----:B------:R-:W2:Y:S03]  /*bef0*/  LDL.U8 R29, [R22+0x4005] ;  /* 0x00400500161d7983 */ /* 0x000ea60000100000 */
[----:B------:R-:W-:Y:S01]  /*bf00*/  IMAD R25, R24, 0x3, R25 ;  /* 0x0000000318197824 */ /* 0x000fe200078e0219 */
[----:B------:R-:W3:Y:S04]  /*bf10*/  LDL.S8 R30, [R22+0x400f] ;  /* 0x00400f00161e7983 */ /* 0x000ee80000100200 */
[----:B------:R-:W4:Y:S04]  /*bf20*/  LDL R10, [R25+0x44] ;  /* 0x00004400190a7983 */ /* 0x000f280000100800 */
[----:B------:R-:W3:Y:S01]  /*bf30*/  LDL.S8 R31, [R22+0x4019] ;  /* 0x00401900161f7983 */ /* 0x000ee20000100200 */
[----:B------:R1:W1:Y:S01]  /*bf40*/  LDC.64 R8, c[0x4][R26] ;  /* 0x010000001a087b82 */ /* 0x0002620000000a00 */
[----:B------:R-:W-:Y:S01]  /*bf50*/  ISETP.NE.AND P0, PT, R52, 0x1, PT ;  /* 0x000000013400780c */ /* 0x000fe20003f05270 */
[----:B------:R-:W-:-:S02]  /*bf60*/  IMAD.MOV.U32 R6, RZ, RZ, R53 ;  /* 0x000000ffff067224 */ /* 0x000fc400078e0035 */
[----:B0-----:R-:W-:Y:S01]  /*bf70*/  IMAD.U32 R4, RZ, RZ, UR4 ;  /* 0x00000004ff047e24 */ /* 0x001fe2000f8e00ff */
[----:B------:R-:W-:Y:S01]  /*bf80*/  P2R R0, PR, RZ, 0x1 ;  /* 0x00000001ff007803 */ /* 0x000fe20000000000 */
[----:B------:R-:W-:Y:S02]  /*bf90*/  IMAD.U32 R5, RZ, RZ, UR5 ;  /* 0x00000005ff057e24 */ /* 0x000fe4000f8e00ff */
[----:B------:R-:W-:Y:S01]  /*bfa0*/  IMAD.MOV.U32 R7, RZ, RZ, R51 ;  /* 0x000000ffff077224 */ /* 0x000fe200078e0033 */
[----:B----4-:R-:W0:Y:S01]  /*bfb0*/  F2F.F64.F32 R10, R10 ;  /* 0x0000000a000a7310 */ /* 0x010e220000201800 */
[----:B--2---:R-:W-:-:S05]  /*bfc0*/  IMAD.IADD R29, R18, 0x1, R29 ;  /* 0x00000001121d7824 */ /* 0x004fca00078e021d */
[----:B---3--:R2:W-:Y:S04]  /*bfd0*/  STL.128 [R1+0x4090], R28 ;  /* 0x0040901c01007387 */ /* 0x0085e80000100c00 */
[----:B01----:R2:W-:Y:S02]  /*bfe0*/  STL.64 [R1+0x40a0], R10 ;  /* 0x0040a00a01007387 */ /* 0x0035e40000100a00 */
[----:B------:R-:W-:-:S07]  /*bff0*/  LEPC R20, `(.L_x_550) ;  /* 0x000000001014794e */ /* 0x000fce0000000000 */
[----:B--2---:R-:W-:Y:S05]  /*c000*/  CALL.ABS.NOINC R8 ;  /* 0x0000000008007343 */ /* 0x004fea0003c00000 */
.L_x_550:
[----:B------:R-:W-:Y:S01]  /*c010*/  ISETP.NE.AND P6, PT, R52, 0x1, PT ;  /* 0x000000013400780c */ /* 0x000fe20003fc5270 */
[----:B------:R-:W-:-:S12]  /*c020*/  BSSY.RECONVERGENT B7, `(.L_x_551) ;  /* 0x0000058000077945 */ /* 0x000fd80003800200 */
[----:B------:R-:W-:Y:S05]  /*c030*/  @P6 BRA `(.L_x_552) ;  /* 0x00000000006c6947 */ /* 0x000fea0003800000 */
[----:B------:R-:W-:-:S13]  /*c040*/  ISETP.NE.AND P0, PT, R29, 0x56, PT ;  /* 0x000000561d00780c */ /* 0x000fda0003f05270 */
[----:B------:R-:W-:Y:S05]  /*c050*/  @!P0 BRA `(.L_x_553) ;  /* 0x0000000000348947 */ /* 0x000fea0003800000 */
[----:B------:R-:W-:-:S13]  /*c060*/  ISETP.NE.AND P0, PT, R29, 0x52, PT ;  /* 0x000000521d00780c */ /* 0x000fda0003f05270 */
[----:B------:R-:W-:Y:S05]  /*c070*/  @P0 BRA `(.L_x_554) ;  /* 0x0000000400480947 */ /* 0x000fea0003800000 */
[----:B------:R0:W-:Y:S01]  /*c080*/  STL [R1+0x4090], R31 ;  /* 0x0040901f01007387 */ /* 0x0001e20000100800 */
[----:B------:R-:W1:Y:S01]  /*c090*/  LDC.64 R26, c[0x4][R26] ;  /* 0x010000001a1a7b82 */ /* 0x000e620000000a00 */
[----:B------:R-:W2:Y:S01]  /*c0a0*/  LDCU.64 UR4, c[0x4][0x28] ;  /* 0x01000500ff0477ac */ /* 0x000ea20008000a00 */
[----:B------:R-:W-:Y:S02]  /*c0b0*/  IMAD.MOV.U32 R6, RZ, RZ, R53 ;  /* 0x000000ffff067224 */ /* 0x000fe400078e0035 */
[----:B------:R-:W-:Y:S02]  /*c0c0*/  IMAD.MOV.U32 R7, RZ, RZ, R51 ;  /* 0x000000ffff077224 */ /* 0x000fe400078e0033 */
[----:B--2---:R-:W-:Y:S02]  /*c0d0*/  IMAD.U32 R4, RZ, RZ, UR4 ;  /* 0x00000004ff047e24 */ /* 0x004fe4000f8e00ff */
[----:B0-----:R-:W-:-:S07]  /*c0e0*/  IMAD.U32 R5, RZ, RZ, UR5 ;  /* 0x00000005ff057e24 */ /* 0x001fce000f8e00ff */
[----:B------:R-:W-:-:S07]  /*c0f0*/  LEPC R20, `(.L_x_555) ;  /* 0x000000001014794e */ /* 0x000fce0000000000 */
[----:B-1----:R-:W-:Y:S05]  /*c100*/  CALL.ABS.NOINC R26 ;  /* 0x000000001a007343 */ /* 0x002fea0003c00000 */
.L_x_555:
[----:B------:R-:W-:Y:S01]  /*c110*/  IMAD.MOV.U32 R54, RZ, RZ, 0x1 ;  /* 0x00000001ff367424 */ /* 0x000fe200078e00ff */
[----:B------:R-:W-:Y:S06]  /*c120*/  BRA `(.L_x_554) ;  /* 0x00000004001c7947 */ /* 0x000fec0003800000 */
.L_x_553:
[----:B------:R-:W-:Y:S01]  /*c130*/  MOV R8, 0x0 ;  /* 0x0000000000087802 */ /* 0x000fe20000000f00 */
[----:B------:R0:W-:Y:S01]  /*c140*/  STL [R1+0x4090], R31 ;  /* 0x0040901f01007387 */ /* 0x0001e20000100800 */
[----:B------:R-:W1:Y:S01]  /*c150*/  LDCU.64 UR4, c[0x4][0x30] ;  /* 0x01000600ff0477ac */ /* 0x000e620008000a00 */
[----:B------:R-:W-:Y:S02]  /*c160*/  IMAD.MOV.U32 R6, RZ, RZ, R53 ;  /* 0x000000ffff067224 */ /* 0x000fe400078e0035 */
[----:B------:R-:W-:Y:S01]  /*c170*/  IMAD.MOV.U32 R7, RZ, RZ, R51 ;  /* 0x000000ffff077224 */ /* 0x000fe200078e0033 */
[----:B------:R-:W2:Y:S01]  /*c180*/  LDC.64 R8, c[0x4][R8] ;  /* 0x0100000008087b82 */ /* 0x000ea20000000a00 */
[----:B-1----:R-:W-:Y:S02]  /*c190*/  IMAD.U32 R4, RZ, RZ, UR4 ;  /* 0x00000004ff047e24 */ /* 0x002fe4000f8e00ff */
[----:B0-----:R-:W-:-:S07]  /*c1a0*/  IMAD.U32 R5, RZ, RZ, UR5 ;  /* 0x00000005ff057e24 */ /* 0x001fce000f8e00ff */
[----:B------:R-:W-:-:S07]  /*c1b0*/  LEPC R20, `(.L_x_556) ;  /* 0x000000001014794e */ /* 0x000fce0000000000 */
[----:B--2---:R-:W-:Y:S05]  /*c1c0*/  CALL.ABS.NOINC R8 ;  /* 0x0000000008007343 */ /* 0x004fea0003c00000 */
.L_x_556:
[----:B------:R-:W-:Y:S01]  /*c1d0*/  IMAD.MOV.U32 R54, RZ, RZ, 0x1 ;  /* 0x00000001ff367424 */ /* 0x000fe200078e00ff */
[----:B------:R-:W-:Y:S06]  /*c1e0*/  BRA `(.L_x_554) ;  /* 0x0000000000ec7947 */ /* 0x000fec0003800000 */
.L_x_552:
[----:B------:R-:W-:-:S13]  /*c1f0*/  ISETP.NE.AND P0, PT, R52, 0x2, PT ;  /* 0x000000023400780c */ /* 0x000fda0003f05270 */
[----:B------:R-:W-:Y:S05]  /*c200*/  @P0 BRA `(.L_x_557) ;  /* 0x0000000000700947 */ /* 0x000fea0003800000 */
[----:B------:R-:W-:-:S13]  /*c210*/  ISETP.NE.AND P0, PT, R29, 0x53, PT ;  /* 0x000000531d00780c */ /* 0x000fda0003f05270 */
[----:B------:R-:W-:Y:S05]  /*c220*/  @!P0 BRA `(.L_x_558) ;  /* 0x0000000000388947 */ /* 0x000fea0003800000 */
[----:B------:R-:W-:-:S13]  /*c230*/  ISETP.NE.AND P0, PT, R29, 0x4f, PT ;  /* 0x0000004f1d00780c */ /* 0x000fda0003f05270 */
[----:B------:R-:W-:Y:S05]  /*c240*/  @P0 BRA `(.L_x_554) ;  /* 0x0000000000d40947 */ /* 0x000fea0003800000 */
        /* <DEDUP_REMOVED lines=10> */
.L_x_559:
[----:B------:R-:W-:Y:S01]  /*c2f0*/  IMAD.MOV.U32 R54, RZ, RZ, 0x1 ;  /* 0x00000001ff367424 */ /* 0x000fe200078e00ff */
[----:B------:R-:W-:Y:S06]  /*c300*/  BRA `(.L_x_554) ;  /* 0x0000000000a47947 */ /* 0x000fec0003800000 */
.L_x_558:
        /* <DEDUP_REMOVED lines=10> */
.L_x_560:
[----:B------:R-:W-:Y:S01]  /*c3b0*/  IMAD.MOV.U32 R54, RZ, RZ, 0x1 ;  /* 0x00000001ff367424 */ /* 0x000fe200078e00ff */
[----:B------:R-:W-:Y:S06]  /*c3c0*/  BRA `(.L_x_554) ;  /* 0x0000000000747947 */ /* 0x000fec0003800000 */
.L_x_557:
[----:B------:R-:W-:-:S13]  /*c3d0*/  ISETP.NE.AND P0, PT, R52, RZ, PT ;  /* 0x000000ff3400720c */ /* 0x000fda0003f05270 */
        /* <DEDUP_REMOVED lines=15> */
.L_x_562:
[----:B------:R-:W-:Y:S01]  /*c4d0*/  IMAD.MOV.U32 R54, RZ, RZ, 0x1 ;  /* 0x00000001ff367424 */ /* 0x000fe200078e00ff */
[----:B------:R-:W-:Y:S06]  /*c4e0*/  BRA `(.L_x_554) ;  /* 0x00000000002c7947 */ /* 0x000fec0003800000 */
.L_x_561:
        /* <DEDUP_REMOVED lines=10> */
.L_x_563:
[----:B------:R-:W-:-:S07]  /*c590*/  IMAD.MOV.U32 R54, RZ, RZ, 0x1 ;  /* 0x00000001ff367424 */ /* 0x000fce00078e00ff */
.L_x_554:
[----:B------:R-:W-:Y:S05]  /*c5a0*/  BSYNC.RECONVERGENT B7 ;  /* 0x0000000000077941 */ /* 0x000fea0003800200 */
.L_x_551:
[----:B------:R-:W2:Y:S04]  /*c5b0*/  LDL R10, [R25+0x48] ;  /* 0x00004800190a7983 */ /* 0x000ea80000100800 */
[----:B------:R-:W3:Y:S04]  /*c5c0*/  LDL.U8 R29, [R22+0x4006] ;  /* 0x00400600161d7983 */ /* 0x000ee80000100000 */
[----:B------:R-:W4:Y:S04]  /*c5d0*/  LDL.S8 R30, [R22+0x4010] ;  /* 0x00401000161e7983 */ /* 0x000f280000100200 */
[----:B------:R-:W4:Y:S01]  /*c5e0*/  LDL.S8 R31, [R22+0x401a] ;  /* 0x00401a00161f7983 */ /* 0x000f220000100200 */
[----:B------:R-:W-:Y:S01]  /*c5f0*/  VIADD R28, R24, 0x2 ;  /* 0x00000002181c7836 */ /* 0x000fe20000000000 */
[----:B------:R-:W-:Y:S01]  /*c600*/  MOV R26, 0x0 ;  /* 0x00000000001a7802 */ /* 0x000fe20000000f00 */
[----:B------:R-:W0:Y:S01]  /*c610*/  LDCU.64 UR4, c[0x4][0x20] ;  /* 0x01000400ff0477ac */ /* 0x000e220008000a00 */
[----:B------:R-:W-:Y:S01]  /*c620*/  ISETP.NE.AND P0, PT, R52, 0x1, PT ;  /* 0x000000013400780c */ /* 0x000fe20003f05270 */
[----:B------:R-:W-:Y:S01]  /*c630*/  IMAD.MOV.U32 R6, RZ, RZ, R53 ;  /* 0x000000ffff067224 */ /* 0x000fe200078e0035 */
[----:B------:R1:W1:Y:S01]  /*c640*/  LDC.64 R8, c[0x4][R26] ;  /* 0x010000001a087b82 */ /* 0x0002620000000a00 */
[----:B------:R-:W-:Y:S01]  /*c650*/  IMAD.MOV.U32 R7, RZ, RZ, R51 ;  /* 0x000000ffff077224 */ /* 0x000fe200078e0033 */
[----:B------:R-:W-:Y:S01]  /*c660*/  P2R R0, PR, RZ, 0x1 ;  /* 0x00000001ff007803 */ /* 0x000fe20000000000 */
[----:B0-----:R-:W-:-:S02]  /*c670*/  IMAD.U32 R4, RZ, RZ, UR4 ;  /* 0x00000004ff047e24 */ /* 0x001fc4000f8e00ff */
[----:B------:R-:W-:Y:S01]  /*c680*/  IMAD.U32 R5, RZ, RZ, UR5 ;  /* 0x00000005ff057e24 */ /* 0x000fe2000f8e00ff */
[----:B--2---:R-:W0:Y:S01]  /*c690*/  F2F.F64.F32 R10, R10 ;  /* 0x0000000a000a7310 */ /* 0x004e220000201800 */
[----:B---3--:R-:W-:-:S05]  /*c6a0*/  IMAD.IADD R29, R18, 0x1, R29 ;  /* 0x00000001121d7824 */ /* 0x008fca00078e021d */
[----:B----4-:R2:W-:Y:S04]  /*c6b0*/  STL.128 [R1+0x4090], R28 ;  /* 0x0040901c01007387 */ /* 0x0105e80000100c00 */
[----:B01----:R2:W-:Y:S02]  /*c6c0*/  STL.64 [R1+0x40a0], R10 ;  /* 0x0040a00a01007387 */ /* 0x0035e40000100a00 */
[----:B------:R-:W-:-:S07]  /*c6d0*/  LEPC R20, `(.L_x_564) ;  /* 0x000000001014794e */ /* 0x000fce0000000000 */
[----:B--2---:R-:W-:Y:S05]  /*c6e0*/  CALL.ABS.NOINC R8 ;  /* 0x0000000008007343 */ /* 0x004fea0003c00000 */
.L_x_564:
[----:B------:R-:W-:Y:S01]  /*c6f0*/  ISETP.NE.AND P6, PT, R52, 0x1, PT ;  /* 0x000000013400780c */ /* 0x000fe20003fc5270 */
[----:B------:R-:W-:-:S12]  /*c700*/  BSSY.RECONVERGENT B7, `(.L_x_565) ;  /* 0x0000058000077945 */ /* 0x000fd80003800200 */
[----:B------:R-:W-:Y:S05]  /*c710*/  @!P6 BRA `(.L_x_566) ;  /* 0x0000000000ece947 */ /* 0x000fea0003800000 */
[----:B------:R-:W-:-:S13]  /*c720*/  ISETP.NE.AND P0, PT, R52, 0x2, PT ;  /* 0x000000023400780c */ /* 0x000fda0003f05270 */
[----:B------:R-:W-:Y:S05]  /*c730*/  @!P0 BRA `(.L_x_567) ;  /* 0x0000000000748947 */ /* 0x000fea0003800000 */
[----:B------:R-:W-:-:S13]  /*c740*/  ISETP.NE.AND P0, PT, R52, RZ, PT ;  /* 0x000000ff3400720c */ /* 0x000fda0003f05270 */
        /* <DEDUP_REMOVED lines=14> */
.L_x_570:
[----:B------:R-:W-:Y:S01]  /*c830*/  IMAD.MOV.U32 R54, RZ, RZ, 0x1 ;  /* 0x00000001ff367424 */ /* 0x000fe200078e00ff */
[----:B------:R-:W-:Y:S06]  /*c840*/  BRA `(.L_x_568) ;  /* 0x00000004000c7947 */ /* 0x000fec0003800000 */
.L_x_569:
        /* <DEDUP_REMOVED lines=10> */
.L_x_571:
[----:B------:R-:W-:Y:S01]  /*c8f0*/  IMAD.MOV.U32 R54, RZ, RZ, 0x1 ;  /* 0x00000001ff367424 */ /* 0x000fe200078e00ff */
[----:B------:R-:W-:Y:S06]  /*c900*/  BRA `(.L_x_568) ;  /* 0x0000000000dc7947 */ /* 0x000fec0003800000 */
.L_x_567:
        /* <DEDUP_REMOVED lines=14> */
.L_x_573:
[----:B------:R-:W-:Y:S01]  /*c9f0*/  IMAD.MOV.U32 R54, RZ, RZ, 0x1 ;  /* 0x00000001ff367424 */ /* 0x000fe200078e00ff */
[----:B------:R-:W-:Y:S06]  /*ca00*/  BRA `(.L_x_568) ;  /* 0x00000000009c7947 */ /* 0x000fec0003800000 */
.L_x_572:
        /* <DEDUP_REMOVED lines=10> */
.L_x_574:
[----:B------:R-:W-:Y:S01]  /*cab0*/  IMAD.MOV.U32 R54, RZ, RZ, 0x1 ;  /* 0x00000001ff367424 */ /* 0x000fe200078e00ff */
[----:B------:R-:W-:Y:S06]  /*cac0*/  BRA `(.L_x_568) ;  /* 0x00000000006c7947 */ /* 0x000fec0003800000 */
.L_x_566:
        /* <DEDUP_REMOVED lines=14> */
.L_x_576:
[----:B------:R-:W-:Y:S01]  /*cbb0*/  IMAD.MOV.U32 R54, RZ, RZ, 0x1 ;  /* 0x00000001ff367424 */ /* 0x000fe200078e00ff */
[----:B------:R-:W-:Y:S06]  /*cbc0*/  BRA `(.L_x_568) ;  /* 0x00000000002c7947 */ /* 0x000fec0003800000 */
.L_x_575:
        /* <DEDUP_REMOVED lines=10> */
.L_x_577:
[----:B------:R-:W-:-:S07]  /*cc70*/  IMAD.MOV.U32 R54, RZ, RZ, 0x1 ;  /* 0x00000001ff367424 */ /* 0x000fce00078e00ff */
.L_x_568:
[----:B------:R-:W-:Y:S05]  /*cc80*/  BSYNC.RECONVERGENT B7 ;  /* 0x0000000000077941 */ /* 0x000fea0003800200 */
.L_x_565:
        /* <DEDUP_REMOVED lines=20> */
.L_x_578:
        /* <DEDUP_REMOVED lines=20> */
.L_x_584:
[----:B------:R-:W-:Y:S01]  /*cf10*/  IMAD.MOV.U32 R54, RZ, RZ, 0x1 ;  /* 0x00000001ff367424 */ /* 0x000fe200078e00ff */
[----:B------:R-:W-:Y:S06]  /*cf20*/  BRA `(.L_x_582) ;  /* 0x00000004000c7947 */ /* 0x000fec0003800000 */
.L_x_583:
        /* <DEDUP_REMOVED lines=10> */
.L_x_585:
[----:B------:R-:W-:Y:S01]  /*cfd0*/  IMAD.MOV.U32 R54, RZ, RZ, 0x1 ;  /* 0x00000001ff367424 */ /* 0x000fe200078e00ff */
[----:B------:R-:W-:Y:S06]  /*cfe0*/  BRA `(.L_x_582) ;  /* 0x0000000000dc7947 */ /* 0x000fec0003800000 */
.L_x_581:
        /* <DEDUP_REMOVED lines=14> */
.L_x_587:
[----:B------:R-:W-:Y:S01]  /*d0d0*/  IMAD.MOV.U32 R54, RZ, RZ, 0x1 ;  /* 0x00000001ff367424 */ /* 0x000fe200078e00ff */
[----:B------:R-:W-:Y:S06]  /*d0e0*/  BRA `(.L_x_582) ;  /* 0x00000000009c7947 */ /* 0x000fec0003800000 */
.L_x_586:
        /* <DEDUP_REMOVED lines=10> */
.L_x_588:
[----:B------:R-:W-:Y:S01]  /*d190*/  IMAD.MOV.U32 R54, RZ, RZ, 0x1 ;  /* 0x00000001ff367424 */ /* 0x000fe200078e00ff */
[----:B------:R-:W-:Y:S06]  /*d1a0*/  BRA `(.L_x_582) ;  /* 0x00000000006c7947 */ /* 0x000fec0003800000 */
.L_x_580:
        /* <DEDUP_REMOVED lines=14> */
.L_x_590:
[----:B------:R-:W-:Y:S01]  /*d290*/  IMAD.MOV.U32 R54, RZ, RZ, 0x1 ;  /* 0x00000001ff367424 */ /* 0x000fe200078e00ff */
[----:B------:R-:W-:Y:S06]  /*d2a0*/  BRA `(.L_x_582) ;  /* 0x00000000002c7947 */ /* 0x000fec0003800000 */
.L_x_589:
        /* <DEDUP_REMOVED lines=10> */
.L_x_591:
[----:B------:R-:W-:-:S07]  /*d350*/  IMAD.MOV.U32 R54, RZ, RZ, 0x1 ;  /* 0x00000001ff367424 */ /* 0x000fce00078e00ff */
.L_x_582:
[----:B------:R-:W-:Y:S05]  /*d360*/  BSYNC.RECONVERGENT B7 ;  /* 0x0000000000077941 */ /* 0x000fea0003800200 */
.L_x_579:
        /* <DEDUP_REMOVED lines=20> */
.L_x_592:
        /* <DEDUP_REMOVED lines=20> */
.L_x_598:
[----:B------:R-:W-:Y:S01]  /*d5f0*/  IMAD.MOV.U32 R54, RZ, RZ, 0x1 ;  /* 0x00000001ff367424 */ /* 0x000fe200078e00ff */
[----:B------:R-:W-:Y:S06]  /*d600*/  BRA `(.L_x_596) ;  /* 0x00000004000c7947 */ /* 0x000fec0003800000 */
.L_x_597:
        /* <DEDUP_REMOVED lines=10> */
.L_x_599:
[----:B------:R-:W-:Y:S01]  /*d6b0*/  IMAD.MOV.U32 R54, RZ, RZ, 0x1 ;  /* 0x00000001ff367424 */ /* 0x000fe200078e00ff */
[----:B------:R-:W-:Y:S06]  /*d6c0*/  BRA `(.L_x_596) ;  /* 0x0000000000dc7947 */ /* 0x000fec0003800000 */
.L_x_595:
        /* <DEDUP_REMOVED lines=14> */
.L_x_601:
[----:B------:R-:W-:Y:S01]  /*d7b0*/  IMAD.MOV.U32 R54, RZ, RZ, 0x1 ;  /* 0x00000001ff367424 */ /* 0x000fe200078e00ff */
[----:B------:R-:W-:Y:S06]  /*d7c0*/  BRA `(.L_x_596) ;  /* 0x00000000009c7947 */ /* 0x000fec0003800000 */
.L_x_600:
        /* <DEDUP_REMOVED lines=10> */
.L_x_602:
[----:B------:R-:W-:Y:S01]  /*d870*/  IMAD.MOV.U32 R54, RZ, RZ, 0x1 ;  /* 0x00000001ff367424 */ /* 0x000fe200078e00ff */
[----:B------:R-:W-:Y:S06]  /*d880*/  BRA `(.L_x_596) ;  /* 0x00000000006c7947 */ /* 0x000fec0003800000 */
.L_x_594:
        /* <DEDUP_REMOVED lines=14> */
.L_x_604:
[----:B------:R-:W-:Y:S01]  /*d970*/  IMAD.MOV.U32 R54, RZ, RZ, 0x1 ;  /* 0x00000001ff367424 */ /* 0x000fe200078e00ff */
[----:B------:R-:W-:Y:S06]  /*d980*/  BRA `(.L_x_596) ;  /* 0x00000000002c7947 */ /* 0x000fec0003800000 */
.L_x_603:
        /* <DEDUP_REMOVED lines=10> */
.L_x_605:
[----:B------:R-:W-:-:S07]  /*da30*/  IMAD.MOV.U32 R54, RZ, RZ, 0x1 ;  /* 0x00000001ff367424 */ /* 0x000fce00078e00ff */
.L_x_596:
[----:B------:R-:W-:Y:S05]  /*da40*/  BSYNC.RECONVERGENT B7 ;  /* 0x0000000000077941 */ /* 0x000fea0003800200 */
.L_x_593:
[----:B------:R-:W-:-:S13]  /*da50*/  ISETP.NE.AND P0, PT, R24, R17, PT ;  /* 0x000000111800720c */ /* 0x000fda0003f05270 */
[----:B------:R-:W-:Y:S05]  /*da60*/  @P0 BRA `(.L_x_606) ;  /* 0xffffffe4000c0947 */ /* 0x000fea000383ffff */
.L_x_549:
[----:B------:R-:W-:Y:S05]  /*da70*/  BSYNC.RECONVERGENT B8 ;  /* 0x0000000000087941 */ /* 0x000fea0003800200 */
.L_x_548:
[----:B------:R-:W-:Y:S01]  /*da80*/  ISETP.NE.AND P0, PT, R19, RZ, PT ;  /* 0x000000ff1300720c */ /* 0x000fe20003f05270 */
[----:B------:R-:W-:Y:S01]  /*da90*/  BSSY.RECONVERGENT B8, `(.L_x_607) ;  /* 0x0000152000087945 */ /* 0x000fe20003800200 */
[----:B------:R-:W-:-:S11]  /*daa0*/  PRMT R22, R54, 0x7610, R22 ;  /* 0x0000761036167816 */ /* 0x000fd60000000016 */
[----:B------:R-:W-:Y:S05]  /*dab0*/  @!P0 BRA `(.L_x_608) ;  /* 0x00000014003c8947 */ /* 0x000fea0003800000 */
[----:B------:R-:W-:Y:S01]  /*dac0*/  IMAD.IADD R28, R1, 0x1, R17 ;  /* 0x00000001011c7824 */ /* 0x000fe200078e0211 */
[----:B------:R-:W-:Y:S01]  /*dad0*/  MOV R30, 0x0 ;  /* 0x00000000001e7802 */ /* 0x000fe20000000f00 */
[C---:B------:R-:W-:Y:S01]  /*dae0*/  VIADD R24, R17.reuse, 0x1 ;  /* 0x0000000111187836 */ /* 0x040fe20000000000 */
        /* <DEDUP_REMOVED lines=20> */
.L_x_609:
        /* <DEDUP_REMOVED lines=20> */
.L_x_615:
[----:B------:R-:W-:Y:S01]  /*dd70*/  IMAD.MOV.U32 R22, RZ, RZ, 0x1 ;  /* 0x00000001ff167424 */ /* 0x000fe200078e00ff */
[----:B------:R-:W-:Y:S06]  /*dd80*/  BRA `(.L_x_613) ;  /* 0x00000004000c7947 */ /* 0x000fec0003800000 */
.L_x_614:
        /* <DEDUP_REMOVED lines=10> */
.L_x_616:
[----:B------:R-:W-:Y:S01]  /*de30*/  IMAD.MOV.U32 R22, RZ, RZ, 0x1 ;  /* 0x00000001ff167424 */ /* 0x000fe200078e00ff */
[----:B------:R-:W-:Y:S06]  /*de40*/  BRA `(.L_x_613) ;  /* 0x0000000000dc7947 */ /* 0x000fec0003800000 */
.L_x_612:
        /* <DEDUP_REMOVED lines=14> */
.L_x_618:
[----:B------:R-:W-:Y:S01]  /*df30*/  IMAD.MOV.U32 R22, RZ, RZ, 0x1 ;  /* 0x00000001ff167424 */ /* 0x000fe200078e00ff */
[----:B------:R-:W-:Y:S06]  /*df40*/  BRA `(.L_x_613) ;  /* 0x00000000009c7947 */ /* 0x000fec0003800000 */
.L_x_617:
        /* <DEDUP_REMOVED lines=10> */
.L_x_619:
[----:B------:R-:W-:Y:S01]  /*dff0*/  IMAD.MOV.U32 R22, RZ, RZ, 0x1 ;  /* 0x00000001ff167424 */ /* 0x000fe200078e00ff */
[----:B------:R-:W-:Y:S06]  /*e000*/  BRA `(.L_x_613) ;  /* 0x00000000006c7947 */ /* 0x000fec0003800000 */
.L_x_611:
        /* <DEDUP_REMOVED lines=14> */
.L_x_621:
[----:B------:R-:W-:Y:S01]  /*e0f0*/  IMAD.MOV.U32 R22, RZ, RZ, 0x1 ;  /* 0x00000001ff167424 */ /* 0x000fe200078e00ff */
[----:B------:R-:W-:Y:S06]  /*e100*/  BRA `(.L_x_613) ;  /* 0x00000000002c7947 */ /* 0x000fec0003800000 */
.L_x_620:
        /* <DEDUP_REMOVED lines=10> */
.L_x_622:
[----:B------:R-:W-:-:S07]  /*e1b0*/  IMAD.MOV.U32 R22, RZ, RZ, 0x1 ;  /* 0x00000001ff167424 */ /* 0x000fce00078e00ff */
.L_x_613:
[----:B------:R-:W-:Y:S05]  /*e1c0*/  BSYNC.RECONVERGENT B7 ;  /* 0x0000000000077941 */ /* 0x000fea0003800200 */
.L_x_610:
[----:B------:R-:W-:-:S13]  /*e1d0*/  ISETP.NE.AND P0, PT, R19, 0x1, PT ;  /* 0x000000011300780c */ /* 0x000fda0003f05270 */
[----:B------:R-:W-:Y:S05]  /*e1e0*/  @!P0 BRA `(.L_x_608) ;  /* 0x0000000c00708947 */ /* 0x000fea0003800000 */
        /* <DEDUP_REMOVED lines=20> */
.L_x_623:
        /* <DEDUP_REMOVED lines=20> */
.L_x_629:
[----:B------:R-:W-:Y:S01]  /*e470*/  IMAD.MOV.U32 R22, RZ, RZ, 0x1 ;  /* 0x00000001ff167424 */ /* 0x000fe200078e00ff */
[----:B------:R-:W-:Y:S06]  /*e480*/  BRA `(.L_x_627) ;  /* 0x00000004000c7947 */ /* 0x000fec0003800000 */
.L_x_628:
        /* <DEDUP_REMOVED lines=10> */
.L_x_630:
[----:B------:R-:W-:Y:S01]  /*e530*/  IMAD.MOV.U32 R22, RZ, RZ, 0x1 ;  /* 0x00000001ff167424 */ /* 0x000fe200078e00ff */
[----:B------:R-:W-:Y:S06]  /*e540*/  BRA `(.L_x_627) ;  /* 0x0000000000dc7947 */ /* 0x000fec0003800000 */
.L_x_626:
        /* <DEDUP_REMOVED lines=14> */
.L_x_632:
[----:B------:R-:W-:Y:S01]  /*e630*/  IMAD.MOV.U32 R22, RZ, RZ, 0x1 ;  /* 0x00000001ff167424 */ /* 0x000fe200078e00ff */
[----:B------:R-:W-:Y:S06]  /*e640*/  BRA `(.L_x_627) ;  /* 0x00000000009c7947 */ /* 0x000fec0003800000 */
.L_x_631:
        /* <DEDUP_REMOVED lines=10> */
.L_x_633:
[----:B------:R-:W-:Y:S01]  /*e6f0*/  IMAD.MOV.U32 R22, RZ, RZ, 0x1 ;  /* 0x00000001ff167424 */ /* 0x000fe200078e00ff */
[----:B------:R-:W-:Y:S06]  /*e700*/  BRA `(.L_x_627) ;  /* 0x00000000006c7947 */ /* 0x000fec0003800000 */
.L_x_625:
        /* <DEDUP_REMOVED lines=14> */
.L_x_635:
[----:B------:R-:W-:Y:S01]  /*e7f0*/  IMAD.MOV.U32 R22, RZ, RZ, 0x1 ;  /* 0x00000001ff167424 */ /* 0x000fe200078e00ff */
[----:B------:R-:W-:Y:S06]  /*e800*/  BRA `(.L_x_627) ;  /* 0x00000000002c7947 */ /* 0x000fec0003800000 */
.L_x_634:
        /* <DEDUP_REMOVED lines=10> */
.L_x_636:
[----:B------:R-:W-:-:S07]  /*e8b0*/  IMAD.MOV.U32 R22, RZ, RZ, 0x1 ;  /* 0x00000001ff167424 */ /* 0x000fce00078e00ff */
.L_x_627:
[----:B------:R-:W-:Y:S05]  /*e8c0*/  BSYNC.RECONVERGENT B7 ;  /* 0x0000000000077941 */ /* 0x000fea0003800200 */
.L_x_624:
        /* <DEDUP_REMOVED lines=22> */
.L_x_637:
[----:B------:R-:W-:-:S13]  /*ea30*/  ISETP.NE.AND P6, PT, R52, 0x1, PT ;  /* 0x000000013400780c */ /* 0x000fda0003fc5270 */
        /* <DEDUP_REMOVED lines=10> */
[----:B------:R0:W1:Y:S01]  /*eae0*/  LDC.64 R8, c[0x4][R17] ;  /* 0x0100000011087b82 */ /* 0x0000620000000a00 */
[----:B------:R-:W2:Y:S01]  /*eaf0*/  LDCU.64 UR4, c[0x4][0x50] ;  /* 0x01000a00ff0477ac */ /* 0x000ea20008000a00 */
[----:B------:R-:W-:Y:S02]  /*eb00*/  IMAD.MOV.U32 R6, RZ, RZ, R53 ;  /* 0x000000ffff067224 */ /* 0x000fe400078e0035 */
[----:B------:R-:W-:Y:S02]  /*eb10*/  IMAD.MOV.U32 R7, RZ, RZ, R51 ;  /* 0x000000ffff077224 */ /* 0x000fe400078e0033 */
[----:B--2---:R-:W-:Y:S02]  /*eb20*/  IMAD.U32 R4, RZ, RZ, UR4 ;  /* 0x00000004ff047e24 */ /* 0x004fe4000f8e00ff */
[----:B0-----:R-:W-:-:S07]  /*eb30*/  IMAD.U32 R5, RZ, RZ, UR5 ;  /* 0x00000005ff057e24 */ /* 0x001fce000f8e00ff */
[----:B------:R-:W-:-:S07]  /*eb40*/  LEPC R20, `(.L_x_641) ;  /* 0x000000001014794e */ /* 0x000fce0000000000 */
[----:B-1----:R-:W-:Y:S05]  /*eb50*/  CALL.ABS.NOINC R8 ;  /* 0x0000000008007343 */ /* 0x002fea0003c00000 */
.L_x_641:
[----:B------:R-:W-:Y:S01]  /*eb60*/  IMAD.MOV.U32 R22, RZ, RZ, 0x1 ;  /* 0x00000001ff167424 */ /* 0x000fe200078e00ff */
[----:B------:R-:W-:Y:S06]  /*eb70*/  BRA `(.L_x_608) ;  /* 0x00000004000c7947 */ /* 0x000fec0003800000 */
.L_x_640:
        /* <DEDUP_REMOVED lines=10> */
.L_x_642:
[----:B------:R-:W-:Y:S01]  /*ec20*/  IMAD.MOV.U32 R22, RZ, RZ, 0x1 ;  /* 0x00000001ff167424 */ /* 0x000fe200078e00ff */
[----:B------:R-:W-:Y:S06]  /*ec30*/  BRA `(.L_x_608) ;  /* 0x0000000000dc7947 */ /* 0x000fec0003800000 */
.L_x_639:
        /* <DEDUP_REMOVED lines=14> */
.L_x_644:
[----:B------:R-:W-:Y:S01]  /*ed20*/  IMAD.MOV.U32 R22, RZ, RZ, 0x1 ;  /* 0x00000001ff167424 */ /* 0x000fe200078e00ff */
[----:B------:R-:W-:Y:S06]  /*ed30*/  BRA `(.L_x_608) ;  /* 0x00000000009c7947 */ /* 0x000fec0003800000 */
.L_x_643:
        /* <DEDUP_REMOVED lines=10> */
.L_x_645:
[----:B------:R-:W-:Y:S01]  /*ede0*/  IMAD.MOV.U32 R22, RZ, RZ, 0x1 ;  /* 0x00000001ff167424 */ /* 0x000fe200078e00ff */
[----:B------:R-:W-:Y:S06]  /*edf0*/  BRA `(.L_x_608) ;  /* 0x00000000006c7947 */ /* 0x000fec0003800000 */
.L_x_638:
        /* <DEDUP_REMOVED lines=14> */
.L_x_647:
[----:B------:R-:W-:Y:S01]  /*eee0*/  IMAD.MOV.U32 R22, RZ, RZ, 0x1 ;  /* 0x00000001ff167424 */ /* 0x000fe200078e00ff */
[----:B------:R-:W-:Y:S06]  /*eef0*/  BRA `(.L_x_608) ;  /* 0x00000000002c7947 */ /* 0x000fec0003800000 */
.L_x_646:
        /* <DEDUP_REMOVED lines=10> */
.L_x_648:
[----:B------:R-:W-:-:S07]  /*efa0*/  IMAD.MOV.U32 R22, RZ, RZ, 0x1 ;  /* 0x00000001ff167424 */ /* 0x000fce00078e00ff */
.L_x_608:
[----:B------:R-:W-:Y:S05]  /*efb0*/  BSYNC.RECONVERGENT B8 ;  /* 0x0000000000087941 */ /* 0x000fea0003800200 */
.L_x_607:
[----:B------:R-:W-:Y:S01]  /*efc0*/  LOP3.LUT P0, RZ, R22, 0xff, RZ, 0xc0, !PT ;  /* 0x000000ff16ff7812 */ /* 0x000fe2000780c0ff */
[----:B------:R-:W-:-:S12]  /*efd0*/  BSSY.RECONVERGENT B7, `(.L_x_649) ;  /* 0x000000a000077945 */ /* 0x000fd80003800200 */
[----:B------:R-:W-:Y:S05]  /*efe0*/  @P0 BRA `(.L_x_650) ;  /* 0x0000000000200947 */ /* 0x000fea0003800000 */
[----:B------:R-:W-:Y:S01]  /*eff0*/  MOV R8, 0x0 ;  /* 0x0000000000087802 */ /* 0x000fe20000000f00 */
[----:B------:R-:W0:Y:S01]  /*f000*/  LDCU.64 UR4, c[0x4][0x58] ;  /* 0x01000b00ff0477ac */ /* 0x000e220008000a00 */
[----:B------:R-:W-:-:S04]  /*f010*/  CS2R R6, SRZ ;  /* 0x0000000000067805 */ /* 0x000fc8000001ff00 */
[----:B------:R-:W1:Y:S01]  /*f020*/  LDC.64 R8, c[0x4][R8] ;  /* 0x0100000008087b82 */ /* 0x000e620000000a00 */
[----:B0-----:R-:W-:Y:S02]  /*f030*/  IMAD.U32 R4, RZ, RZ, UR4 ;  /* 0x00000004ff047e24 */ /* 0x001fe4000f8e00ff */
[----:B------:R-:W-:-:S07]  /*f040*/  IMAD.U32 R5, RZ, RZ, UR5 ;  /* 0x00000005ff057e24 */ /* 0x000fce000f8e00ff */
[----:B------:R-:W-:-:S07]  /*f050*/  LEPC R20, `(.L_x_650) ;  /* 0x000000001014794e */ /* 0x000fce0000000000 */
[----:B-1----:R-:W-:Y:S05]  /*f060*/  CALL.ABS.NOINC R8 ;  /* 0x0000000008007343 */ /* 0x002fea0003c00000 */
.L_x_650:
[----:B------:R-:W-:Y:S05]  /*f070*/  BSYNC.RECONVERGENT B7 ;  /* 0x0000000000077941 */ /* 0x000fea0003800200 */
.L_x_649:
        /* <DEDUP_REMOVED lines=8> */
.L_x_651:
[C---:B------:R-:W-:Y:S01]  /*f100*/  ISETP.NE.AND P0, PT, R23.reuse, RZ, PT ;  /* 0x000000ff1700720c */ /* 0x040fe20003f05270 */
[----:B------:R-:W-:Y:S01]  /*f110*/  BSSY.RECONVERGENT B8, `(.L_x_652) ;  /* 0x0000067000087945 */ /* 0x000fe20003800200 */
[----:B------:R-:W-:-:S11]  /*f120*/  VIMNMX R22, PT, PT, R23, 0x1e, PT ;  /* 0x0000001e17167848 */ /* 0x000fd60003fe0100 */
[----:B------:R-:W-:Y:S05]  /*f130*/  @!P0 BRA `(.L_x_653) ;  /* 0x0000000400908947 */ /* 0x000fea0003800000 */
[----:B------:R-:W-:Y:S01]  /*f140*/  ISETP.GE.U32.AND P0, PT, R23, 0x4, PT ;  /* 0x000000041700780c */ /* 0x000fe20003f06070 */
[----:B------:R-:W-:Y:S01]  /*f150*/  BSSY.RECONVERGENT B7, `(.L_x_654) ;  /* 0x0000037000077945 */ /* 0x000fe20003800200 */
[----:B------:R-:W-:Y:S01]  /*f160*/  LOP3.LUT R19, R22, 0x3, RZ, 0xc0, !PT ;  /* 0x0000000316137812 */ /* 0x000fe200078ec0ff */
[----:B------:R-:W-:-:S10]  /*f170*/  IMAD.MOV.U32 R29, RZ, RZ, RZ ;  /* 0x000000ffff1d7224 */ /* 0x000fd400078e00ff */
[----:B------:R-:W-:Y:S05]  /*f180*/  @!P0 BRA `(.L_x_655) ;  /* 0x0000000000cc8947 */ /* 0x000fea0003800000 */
[----:B------:R-:W-:Y:S01]  /*f190*/  LOP3.LUT R29, R22, 0x1c, RZ, 0xc0, !PT ;  /* 0x0000001c161d7812 */ /* 0x000fe200078ec0ff */
[----:B------:R-:W-:-:S07]  /*f1a0*/  IMAD.MOV.U32 R27, RZ, RZ, RZ ;  /* 0x000000ffff1b7224 */ /* 0x000fce00078e00ff */
.L_x_660:
[----:B------:R-:W-:Y:S01]  /*f1b0*/  IMAD.IADD R25, R16, 0x1, R27 ;  /* 0x0000000110197824 */ /* 0x000fe200078e021b */
[----:B------:R-:W-:Y:S01]  /*f1c0*/  MOV R17, 0x0 ;  /* 0x0000000000117802 */ /* 0x000fe20000000f00 */
[----:B------:R-:W0:Y:S03]  /*f1d0*/  LDCU.64 UR4, c[0x4][0x68] ;  /* 0x01000d00ff0477ac */ /* 0x000e260008000a00 */
[----:B------:R-:W-:-:S05]  /*f1e0*/  IADD3 R24, P0, PT, R25, R44, RZ ;  /* 0x0000002c19187210 */ /* 0x000fca0007f1e0ff */
[----:B------:R-:W-:-:S05]  /*f1f0*/  IMAD.X R25, RZ, RZ, R47, P0 ;  /* 0x000000ffff197224 */ /* 0x000fca00000e062f */
[----:B------:R-:W2:Y:S01]  /*f200*/  LDG.E.S8 R0, desc[UR36][R24.64] ;  /* 0x0000002418007981 */ /* 0x000ea2000c1e1300 */
[----:B------:R1:W3:Y:S01]  /*f210*/  LDC.64 R8, c[0x4][R17] ;  /* 0x0100000011087b82 */ /* 0x0002e20000000a00 */
[----:B------:R-:W-:Y:S02]  /*f220*/  VIADD R27, R27, 0x4 ;  /* 0x000000041b1b7836 */ /* 0x000fe40000000000 */
[----:B------:R-:W-:Y:S02]  /*f230*/  IMAD.MOV.U32 R6, RZ, RZ, R53 ;  /* 0x000000ffff067224 */ /* 0x000fe400078e0035 */
[----:B0-----:R-:W-:Y:S01]  /*f240*/  IMAD.U32 R4, RZ, RZ, UR4 ;  /* 0x00000004ff047e24 */ /* 0x001fe2000f8e00ff */
[----:B------:R-:W-:Y:S01]  /*f250*/  ISETP.NE.AND P0, PT, R27, R29, PT ;  /* 0x0000001d1b00720c */ /* 0x000fe20003f05270 */
[----:B------:R-:W-:Y:S02]  /*f260*/  IMAD.U32 R5, RZ, RZ, UR5 ;  /* 0x00000005ff057e24 */ /* 0x000fe4000f8e00ff */
[----:B------:R-:W-:Y:S01]  /*f270*/  IMAD.MOV.U32 R7, RZ, RZ, R51 ;  /* 0x000000ffff077224 */ /* 0x000fe200078e0033 */
[----:B--2---:R0:W-:Y:S02]  /*f280*/  STL [R1+0x4090], R0 ;  /* 0x0040900001007387 */ /* 0x0041e40000100800 */
[----:B01-3--:R-:W-:-:S07]  /*f290*/  P2R R0, PR, RZ, 0x1 ;  /* 0x00000001ff007803 */ /* 0x00bfce0000000000 */
[----:B------:R-:W-:-:S07]  /*f2a0*/  LEPC R20, `(.L_x_656) ;  /* 0x000000001014794e */ /* 0x000fce0000000000 */
[----:B------:R-:W-:Y:S05]  /*f2b0*/  CALL.ABS.NOINC R8 ;  /* 0x0000000008007343 */ /* 0x000fea0003c00000 */
.L_x_656:
[----:B------:R-:W2:Y:S01]  /*f2c0*/  LDG.E.S8 R0, desc[UR36][R24.64+0x1] ;  /* 0x0000012418007981 */ /* 0x000ea2000c1e1300 */
[----:B------:R0:W1:Y:S01]  /*f2d0*/  LDC.64 R8, c[0x4][R17] ;  /* 0x0100000011087b82 */ /* 0x0000620000000a00 */
[----:B------:R-:W3:Y:S01]  /*f2e0*/  LDCU.64 UR4, c[0x4][0x68] ;  /* 0x01000d00ff0477ac */ /* 0x000ee20008000a00 */
[----:B------:R-:W-:Y:S02]  /*f2f0*/  IMAD.MOV.U32 R6, RZ, RZ, R53 ;  /* 0x000000ffff067224 */ /* 0x000fe400078e0035 */
[----:B------:R-:W-:Y:S02]  /*f300*/  IMAD.MOV.U32 R7, RZ, RZ, R51 ;  /* 0x000000ffff077224 */ /* 0x000fe400078e0033 */
[----:B---3--:R-:W-:Y:S02]  /*f310*/  IMAD.U32 R4, RZ, RZ, UR4 ;  /* 0x00000004ff047e24 */ /* 0x008fe4000f8e00ff */
[----:B------:R-:W-:Y:S01]  /*f320*/  IMAD.U32 R5, RZ, RZ, UR5 ;  /* 0x00000005ff057e24 */ /* 0x000fe2000f8e00ff */
[----:B-12---:R0:W-:Y:S06]  /*f330*/  STL [R1+0x4090], R0 ;  /* 0x0040900001007387 */ /* 0x0061ec0000100800 */
[----:B------:R-:W-:-:S07]  /*f340*/  LEPC R20, `(.L_x_657) ;  /* 0x000000001014794e */ /* 0x000fce0000000000 */
[----:B0-----:R-:W-:Y:S05]  /*f350*/  CALL.ABS.NOINC R8 ;  /* 0x0000000008007343 */ /* 0x001fea0003c00000 */
.L_x_657:
        /* <DEDUP_REMOVED lines=10> */
.L_x_658:
        /* <DEDUP_REMOVED lines=10> */
.L_x_659:
[----:B------:R-:W-:-:S13]  /*f4a0*/  ISETP.NE.AND P6, PT, R27, R29, PT ;  /* 0x0000001d1b00720c */ /* 0x000fda0003fc5270 */
[----:B------:R-:W-:Y:S05]  /*f4b0*/  @P6 BRA `(.L_x_660) ;  /* 0xfffffffc003c6947 */ /* 0x000fea000383ffff */
.L_x_655:
[----:B------:R-:W-:Y:S05]  /*f4c0*/  BSYNC.RECONVERGENT B7 ;  /* 0x0000000000077941 */ /* 0x000fea0003800200 */
.L_x_654:
[----:B------:R-:W-:-:S13]  /*f4d0*/  ISETP.NE.AND P0, PT, R19, RZ, PT ;  /* 0x000000ff1300720c */ /* 0x000fda0003f05270 */
[----:B------:R-:W-:Y:S05]  /*f4e0*/  @!P0 BRA `(.L_x_653) ;  /* 0x0000000000a48947 */ /* 0x000fea0003800000 */
[----:B------:R-:W-:Y:S01]  /*f4f0*/  IMAD.IADD R11, R16, 0x1, R29 ;  /* 0x00000001100b7824 */ /* 0x000fe200078e021d */
[----:B------:R-:W-:Y:S01]  /*f500*/  MOV R24, 0x0 ;  /* 0x0000000000187802 */ /* 0x000fe20000000f00 */
[----:B------:R-:W0:Y:S03]  /*f510*/  LDCU.64 UR4, c[0x4][0x68] ;  /* 0x01000d00ff0477ac */ /* 0x000e260008000a00 */
[----:B------:R-:W-:-:S05]  /*f520*/  IADD3 R10, P0, PT, R11, R44, RZ ;  /* 0x0000002c0b0a7210 */ /* 0x000fca0007f1e0ff */
[----:B------:R-:W-:-:S05]  /*f530*/  IMAD.X R11, RZ, RZ, R47, P0 ;  /* 0x000000ffff0b7224 */ /* 0x000fca00000e062f */
[----:B------:R-:W2:Y:S01]  /*f540*/  LDG.E.S8 R10, desc[UR36][R10.64] ;  /* 0x000000240a0a7981 */ /* 0x000ea2000c1e1300 */
[----:B------:R1:W3:Y:S01]  /*f550*/  LDC.64 R8, c[0x4][R24] ;  /* 0x0100000018087b82 */ /* 0x0002e20000000a00 */
[----:B------:R-:W-:Y:S02]  /*f560*/  IMAD.MOV.U32 R6, RZ, RZ, R53 ;  /* 0x000000ffff067224 */ /* 0x000fe400078e0035 */
[----:B------:R-:W-:Y:S02]  /*f570*/  IMAD.MOV.U32 R7, RZ, RZ, R51 ;  /* 0x000000ffff077224 */ /* 0x000fe400078e0033 */
[----:B0-----:R-:W-:Y:S02]  /*f580*/  IMAD.U32 R4, RZ, RZ, UR4 ;  /* 0x00000004ff047e24 */ /* 0x001fe4000f8e00ff */
[----:B------:R-:W-:Y:S01]  /*f590*/  IMAD.U32 R5, RZ, RZ, UR5 ;  /* 0x00000005ff057e24 */ /* 0x000fe2000f8e00ff */
[----:B--23--:R1:W-:Y:S06]  /*f5a0*/  STL [R1+0x4090], R10 ;  /* 0x0040900a01007387 */ /* 0x00c3ec0000100800 */
[----:B------:R-:W-:-:S07]  /*f5b0*/  LEPC R20, `(.L_x_661) ;  /* 0x000000001014794e */ /* 0x000fce0000000000 */
[----:B-1----:R-:W-:Y:S05]  /*f5c0*/  CALL.ABS.NOINC R8 ;  /* 0x0000000008007343 */ /* 0x002fea0003c00000 */
.L_x_661:
[----:B------:R-:W-:-:S13]  /*f5d0*/  ISETP.NE.AND P0, PT, R19, 0x1, PT ;  /* 0x000000011300780c */ /* 0x000fda0003f05270 */
[----:B------:R-:W-:Y:S05]  /*f5e0*/  @!P0 BRA `(.L_x_653) ;  /* 0x0000000000648947 */ /* 0x000fea0003800000 */
[----:B------:R-:W-:Y:S01]  /*f5f0*/  LOP3.LUT R16, R49, 0xffff, RZ, 0xc0, !PT ;  /* 0x0000ffff31107812 */ /* 0x000fe200078ec0ff */
[----:B------:R-:W0:Y:S03]  /*f600*/  LDCU.64 UR4, c[0x4][0x68] ;  /* 0x01000d00ff0477ac */ /* 0x000e260008000a00 */
[----:B------:R-:W-:-:S04]  /*f610*/  IADD3 R16, P0, P1, R44, R29, R16 ;  /* 0x0000001d2c107210 */ /* 0x000fc8000791e010 */
[----:B------:R-:W-:-:S05]  /*f620*/  IADD3.X R17, PT, PT, R47, RZ, RZ, P0, P1 ;  /* 0x000000ff2f117210 */ /* 0x000fca00007e24ff */
        /* <DEDUP_REMOVED lines=9> */
.L_x_662:
[----:B------:R-:W-:-:S13]  /*f6c0*/  ISETP.NE.AND P0, PT, R19, 0x2, PT ;  /* 0x000000021300780c */ /* 0x000fda0003f05270 */
[----:B------:R-:W-:Y:S05]  /*f6d0*/  @!P0 BRA `(.L_x_653) ;  /* 0x0000000000288947 */ /* 0x000fea0003800000 */
        /* <DEDUP_REMOVED lines=10> */
.L_x_653:
[----:B------:R-:W-:Y:S05]  /*f780*/  BSYNC.RECONVERGENT B8 ;  /* 0x0000000000087941 */ /* 0x000fea0003800200 */
.L_x_652:
[----:B------:R-:W-:Y:S01]  /*f790*/  MOV R16, 0x0 ;  /* 0x0000000000107802 */ /* 0x000fe20000000f00 */
[----:B------:R-:W0:Y:S01]  /*f7a0*/  LDCU.64 UR4, c[0x4][0x70] ;  /* 0x01000e00ff0477ac */ /* 0x000e220008000a00 */
[----:B------:R-:W-:Y:S02]  /*f7b0*/  ISETP.NE.AND P0, PT, R23, RZ, PT ;  /* 0x000000ff1700720c */ /* 0x000fe40003f05270 */
[----:B------:R-:W-:Y:S01]  /*f7c0*/  CS2R R6, SRZ ;  /* 0x0000000000067805 */ /* 0x000fe2000001ff00 */
[----:B------:R1:W2:Y:S01]  /*f7d0*/  LDC.64 R8, c[0x4][R16] ;  /* 0x0100000010087b82 */ /* 0x0002a20000000a00 */
[----:B------:R-:W-:Y:S01]  /*f7e0*/  P2R R0, PR, RZ, 0x1 ;  /* 0x00000001ff007803 */ /* 0x000fe20000000000 */
[----:B0-----:R-:W-:Y:S02]  /*f7f0*/  IMAD.U32 R4, RZ, RZ, UR4 ;  /* 0x00000004ff047e24 */ /* 0x001fe4000f8e00ff */
[----:B-1----:R-:W-:-:S07]  /*f800*/  IMAD.U32 R5, RZ, RZ, UR5 ;  /* 0x00000005ff057e24 */ /* 0x002fce000f8e00ff */
[----:B------:R-:W-:-:S07]  /*f810*/  LEPC R20, `(.L_x_663) ;  /* 0x000000001014794e */ /* 0x000fce0000000000 */
[----:B--2---:R-:W-:Y:S05]  /*f820*/  CALL.ABS.NOINC R8 ;  /* 0x0000000008007343 */ /* 0x004fea0003c00000 */
.L_x_663:
[----:B------:R0:W1:Y:S01]  /*f830*/  LDC.64 R8, c[0x4][R16] ;  /* 0x0100000010087b82 */ /* 0x0000620000000a00 */
[----:B------:R-:W2:Y:S01]  /*f840*/  LDCU.64 UR4, c[0x4][0x78] ;  /* 0x01000f00ff0477ac */ /* 0x000ea20008000a00 */
[----:B------:R-:W-:Y:S01]  /*f850*/  CS2R R6, SRZ ;  /* 0x0000000000067805 */ /* 0x000fe2000001ff00 */
[----:B--2---:R-:W-:Y:S02]  /*f860*/  IMAD.U32 R4, RZ, RZ, UR4 ;  /* 0x00000004ff047e24 */ /* 0x004fe4000f8e00ff */
[----:B0-----:R-:W-:-:S07]  /*f870*/  IMAD.U32 R5, RZ, RZ, UR5 ;  /* 0x00000005ff057e24 */ /* 0x001fce000f8e00ff */
[----:B------:R-:W-:-:S07]  /*f880*/  LEPC R20, `(.L_x_664) ;  /* 0x000000001014794e */ /* 0x000fce0000000000 */
[----:B-1----:R-:W-:Y:S05]  /*f890*/  CALL.ABS.NOINC R8 ;  /* 0x0000000008007343 */ /* 0x002fea0003c00000 */
.L_x_664:
[----:B------:R-:W-:Y:S01]  /*f8a0*/  ISETP.NE.AND P6, PT, R23, RZ, PT ;  /* 0x000000ff1700720c */ /* 0x000fe20003fc5270 */
[----:B------:R-:W-:-:S12]  /*f8b0*/  BSSY.RECONVERGENT B7, `(.L_x_665) ;  /* 0x0000066000077945 */ /* 0x000fd80003800200 */
        /* <DEDUP_REMOVED lines=8> */
.L_x_673:
[----:B------:R-:W-:Y:S01]  /*f940*/  IMAD.IADD R17, R18, 0x1, R23 ;  /* 0x0000000112117824 */ /* 0x000fe200078e0217 */
[----:B------:R-:W-:Y:S01]  /*f950*/  MOV R22, 0x0 ;  /* 0x0000000000167802 */ /* 0x000fe20000000f00 */
[----:B------:R-:W0:Y:S03]  /*f960*/  LDCU.64 UR4, c[0x4][0x68] ;  /* 0x01000d00ff0477ac */ /* 0x000e260008000a00 */
[----:B------:R-:W-:-:S05]  /*f970*/  IADD3 R16, P0, PT, R17, R50, RZ ;  /* 0x0000003211107210 */ /* 0x000fca0007f1e0ff */
[----:B------:R-:W-:-:S05]  /*f980*/  IMAD.X R17, RZ, RZ, R48, P0 ;  /* 0x000000ffff117224 */ /* 0x000fca00000e0630 */
[----:B------:R-:W2:Y:S01]  /*f990*/  LD.E.S8 R0, desc[UR36][R16.64] ;  /* 0x0000002410007980 */ /* 0x000ea2000c101300 */
        /* <DEDUP_REMOVED lines=11> */
.L_x_669:
[----:B------:R-:W2:Y:S01]  /*fa50*/  LD.E.S8 R0, desc[UR36][R16.64+0x1] ;  /* 0x0000012410007980 */ /* 0x000ea2000c101300 */
        /* <DEDUP_REMOVED lines=9> */
.L_x_670:
        /* <DEDUP_REMOVED lines=10> */
.L_x_671:
        /* <DEDUP_REMOVED lines=10> */
.L_x_672:
[----:B------:R-:W-:-:S13]  /*fc30*/  ISETP.NE.AND P6, PT, R23, R25, PT ;  /* 0x000000191700720c */ /* 0x000fda0003fc5270 */
[----:B------:R-:W-:Y:S05]  /*fc40*/  @P6 BRA `(.L_x_673) ;  /* 0xfffffffc003c6947 */ /* 0x000fea000383ffff */
.L_x_668:
[----:B------:R-:W-:Y:S05]  /*fc50*/  BSYNC.RECONVERGENT B8 ;  /* 0x0000000000087941 */ /* 0x000fea0003800200 */
.L_x_667:
[----:B------:R-:W-:-:S13]  /*fc60*/  ISETP.NE.AND P0, PT, R19, RZ, PT ;  /* 0x000000ff1300720c */ /* 0x000fda0003f05270 */
[----:B------:R-:W-:Y:S05]  /*fc70*/  @!P0 BRA `(.L_x_666) ;  /* 0x0000000000a48947 */ /* 0x000fea0003800000 */
[----:B------:R-:W-:Y:S01]  /*fc80*/  IMAD.IADD R11, R18, 0x1, R25 ;  /* 0x00000001120b7824 */ /* 0x000fe200078e0219 */
[----:B------:R-:W0:Y:S04]  /*fc90*/  LDCU.64 UR4, c[0x4][0x68] ;  /* 0x01000d00ff0477ac */ /* 0x000e280008000a00 */
[----:B------:R-:W-:-:S05]  /*fca0*/  IADD3 R10, P0, PT, R11, R50, RZ ;  /* 0x000000320b0a7210 */ /* 0x000fca0007f1e0ff */
[----:B------:R-:W-:-:S05]  /*fcb0*/  IMAD.X R11, RZ, RZ, R48, P0 ;  /* 0x000000ffff0b7224 */ /* 0x000fca00000e0630 */
[----:B------:R-:W2:Y:S01]  /*fcc0*/  LD.E.S8 R0, desc[UR36][R10.64] ;  /* 0x000000240a007980 */ /* 0x000ea2000c101300 */
[----:B------:R-:W-:Y:S01]  /*fcd0*/  MOV R18, 0x0 ;  /* 0x0000000000127802 */ /* 0x000fe20000000f00 */
[----:B------:R-:W-:Y:S02]  /*fce0*/  IMAD.MOV.U32 R6, RZ, RZ, R53 ;  /* 0x000000ffff067224 */ /* 0x000fe400078e0035 */
[----:B0-----:R-:W-:Y:S01]  /*fcf0*/  IMAD.U32 R4, RZ, RZ, UR4 ;  /* 0x00000004ff047e24 */ /* 0x001fe2000f8e00ff */
[----:B------:R0:W1:Y:S01]  /*fd00*/  LDC.64 R8, c[0x4][R18] ;  /* 0x0100000012087b82 */ /* 0x0000620000000a00 */
[----:B------:R-:W-:Y:S02]  /*fd10*/  IMAD.U32 R5, RZ, RZ, UR5 ;  /* 0x00000005ff057e24 */ /* 0x000fe4000f8e00ff */
[----:B------:R-:W-:Y:S01]  /*fd20*/  IMAD.MOV.U32 R7, RZ, RZ, R51 ;  /* 0x000000ffff077224 */ /* 0x000fe200078e0033 */
[----:B-12---:R0:W-:Y:S06]  /*fd30*/  STL [R1+0x4090], R0 ;  /* 0x0040900001007387 */ /* 0x0061ec0000100800 */
[----:B------:R-:W-:-:S07]  /*fd40*/  LEPC R20, `(.L_x_674) ;  /* 0x000000001014794e */ /* 0x000fce0000000000 */
[----:B0-----:R-:W-:Y:S05]  /*fd50*/  CALL.ABS.NOINC R8 ;  /* 0x0000000008007343 */ /* 0x001fea0003c00000 */
.L_x_674:
[----:B------:R-:W-:-:S13]  /*fd60*/  ISETP.NE.AND P0, PT, R19, 0x1, PT ;  /* 0x000000011300780c */ /* 0x000fda0003f05270 */
[----:B------:R-:W-:Y:S05]  /*fd70*/  @!P0 BRA `(.L_x_666) ;  /* 0x0000000000648947 */ /* 0x000fea0003800000 */
[----:B------:R-:W-:Y:S01]  /*fd80*/  LOP3.LUT R16, R42, 0xffff, RZ, 0xc0, !PT ;  /* 0x0000ffff2a107812 */ /* 0x000fe200078ec0ff */
[----:B------:R-:W0:Y:S03]  /*fd90*/  LDCU.64 UR4, c[0x4][0x68] ;  /* 0x01000d00ff0477ac */ /* 0x000e260008000a00 */
[----:B------:R-:W-:-:S04]  /*fda0*/  IADD3 R16, P0, P1, R50, R25, R16 ;  /* 0x0000001932107210 */ /* 0x000fc8000791e010 */
[----:B------:R-:W-:-:S05]  /*fdb0*/  IADD3.X R17, PT, PT, R48, RZ, RZ, P0, P1 ;  /* 0x000000ff30117210 */ /* 0x000fca00007e24ff */
[----:B------:R-:W2:Y:S01]  /*fdc0*/  LD.E.S8 R0, desc[UR36][R16.64+0x1] ;  /* 0x0000012410007980 */ /* 0x000ea2000c101300 */
        /* <DEDUP_REMOVED lines=8> */
.L_x_675:
[----:B------:R-:W-:-:S13]  /*fe50*/  ISETP.NE.AND P0, PT, R19, 0x2, PT ;  /* 0x000000021300780c */ /* 0x000fda0003f05270 */
[----:B------:R-:W-:Y:S05]  /*fe60*/  @!P0 BRA `(.L_x_666) ;  /* 0x0000000000288947 */ /* 0x000fea0003800000 */
[----:B------:R-:W2:Y:S01]  /*fe70*/  LD.E.S8 R16, desc[UR36][R16.64+0x2] ;  /* 0x0000022410107980 */ /* 0x000ea2000c101300 */
[----:B------:R-:W0:Y:S01]  /*fe80*/  LDC.64 R18, c[0x4][R18] ;  /* 0x0100000012127b82 */ /* 0x000e220000000a00 */
[----:B------:R-:W1:Y:S01]  /*fe90*/  LDCU.64 UR4, c[0x4][0x68] ;  /* 0x01000d00ff0477ac */ /* 0x000e620008000a00 */
[----:B------:R-:W-:Y:S02]  /*fea0*/  IMAD.MOV.U32 R6, RZ, RZ, R53 ;  /* 0x000000ffff067224 */ /* 0x000fe400078e0035 */
[----:B------:R-:W-:Y:S02]  /*feb0*/  IMAD.MOV.U32 R7, RZ, RZ, R51 ;  /* 0x000000ffff077224 */ /* 0x000fe400078e0033 */
[----:B-1----:R-:W-:Y:S02]  /*fec0*/  IMAD.U32 R4, RZ, RZ, UR4 ;  /* 0x00000004ff047e24 */ /* 0x002fe4000f8e00ff */
[----:B------:R-:W-:Y:S01]  /*fed0*/  IMAD.U32 R5, RZ, RZ, UR5 ;  /* 0x00000005ff057e24 */ /* 0x000fe2000f8e00ff */
[----:B0-2---:R1:W-:Y:S06]  /*fee0*/  STL [R1+0x4090], R16 ;  /* 0x0040901001007387 */ /* 0x0053ec0000100800 */
[----:B------:R-:W-:-:S07]  /*fef0*/  LEPC R20, `(.L_x_666) ;  /* 0x000000001014794e */ /* 0x000fce0000000000 */
[----:B-1----:R-:W-:Y:S05]  /*ff00*/  CALL.ABS.NOINC R18 ;  /* 0x0000000012007343 */ /* 0x002fea0003c00000 */
.L_x_666:
[----:B------:R-:W-:Y:S05]  /*ff10*/  BSYNC.RECONVERGENT B7 ;  /* 0x0000000000077941 */ /* 0x000fea0003800200 */
.L_x_665:
[----:B------:R-:W-:Y:S01]  /*ff20*/  MOV R0, 0x0 ;  /* 0x0000000000007802 */ /* 0x000fe20000000f00 */
[----:B------:R-:W0:Y:S01]  /*ff30*/  LDCU.64 UR4, c[0x4][0x80] ;  /* 0x01001000ff0477ac */ /* 0x000e220008000a00 */
[----:B------:R-:W-:Y:S02]  /*ff40*/  CS2R R6, SRZ ;  /* 0x0000000000067805 */ /* 0x000fe4000001ff00 */
[----:B------:R1:W2:Y:S01]  /*ff50*/  LDC.64 R8, c[0x4][R0] ;  /* 0x0100000000087b82 */ /* 0x0002a20000000a00 */
[----:B0-----:R-:W-:Y:S02]  /*ff60*/  IMAD.U32 R4, RZ, RZ, UR4 ;  /* 0x00000004ff047e24 */ /* 0x001fe4000f8e00ff */
[----:B-1----:R-:W-:-:S07]  /*ff70*/  IMAD.U32 R5, RZ, RZ, UR5 ;  /* 0x00000005ff057e24 */ /* 0x002fce000f8e00ff */
[----:B------:R-:W-:-:S07]  /*ff80*/  LEPC R20, `(.L_x_164) ;  /* 0x000000001014794e */ /* 0x000fce0000000000 */
[----:B--2---:R-:W-:Y:S05]  /*ff90*/  CALL.ABS.NOINC R8 ;  /* 0x0000000008007343 */ /* 0x004fea0003c00000 */
.L_x_164:
[----:B------:R-:W-:Y:S05]  /*ffa0*/  BSYNC.RECONVERGENT B6 ;  /* 0x0000000000067941 */ /* 0x000fea0003800200 */
.L_x_163:
[----:B------:R-:W4:Y:S02]  /*ffb0*/  LDL.128 R20, [R1+0x4000] ;  /* 0x0040000001147983 */ /* 0x000f240000100c00 */
[----:B----4-:R-:W-:-:S13]  /*ffc0*/  FSETP.GE.AND P0, PT, R20, 0.60000002384185791016, PT ;  /* 0x3f19999a1400780b */ /* 0x010fda0003f06000 */
[----:B------:R-:W-:Y:S05]  /*ffd0*/  @!P0 BRA `(.L_x_135) ;  /* 0x0000000400008947 */ /* 0x000fea0003800000 */
[----:B------:R-:W4:Y:S01]  /*ffe0*/  LDL.128 R28, [R1+0x4020] ;  /* 0x00402000011c7983 */ /* 0x000f220000100c00 */
[----:B------:R-:W0:Y:S01]  /*fff0*/  LDC.64 R48, c[0x0][0x3a0] ;  /* 0x0000e800ff307b82 */ /* 0x000e220000000a00 */
[----:B------:R-:W5:Y:S02]  /*10000*/  LDCU UR4, c[0x0][0x3b0] ;  /* 0x00007600ff0477ac */ /* 0x000f640008000800 */
[----:B-123--:R-:W2:Y:S04]  /*10010*/  LDL.128 R4, [R1+0x4010] ;  /* 0x0040100001047983 */ /* 0x00eea80000100c00 */
[----:B------:R-:W3:Y:S04]  /*10020*/  LDL.128 R8, [R1+0x4030] ;  /* 0x0040300001087983 */ /* 0x000ee80000100c00 */
[----:B------:R-:W3:Y:S04]  /*10030*/  LDL.128 R24, [R1+0x4040] ;  /* 0x0040400001187983 */ /* 0x000ee80000100c00 */
[----:B------:R-:W3:Y:S01]  /*10040*/  LDL.128 R12, [R1+0x4050] ;  /* 0x00405000010c7983 */ /* 0x000ee20000100c00 */
[----:B-----5:R-:W-:-:S03]  /*10050*/  IMAD R0, R2, UR4, RZ ;  /* 0x0000000402007c24 */ /* 0x020fc6000f8e02ff */
[----:B------:R-:W5:Y:S01]  /*10060*/  LDL.128 R16, [R1+0x4060] ;  /* 0x0040600001107983 */ /* 0x000f620000100c00 */
[----:B0-----:R-:W-:-:S03]  /*10070*/  IMAD.WIDE.U32 R48, R0, 0xa4, R48 ;  /* 0x000000a400307825 */ /* 0x001fc600078e0030 */
[----:B------:R-:W5:Y:S01]  /*10080*/  LDL R53, [R1+0x3ffc] ;  /* 0x003ffc0001357983 */ /* 0x000f620000100800 */
[----:B------:R-:W-:-:S05]  /*10090*/  IMAD.WIDE.U32 R48, R37, 0xa4, R48 ;  /* 0x000000a425307825 */ /* 0x000fca00078e0030 */
[----:B------:R-:W-:Y:S04]  /*100a0*/  STG.E desc[UR36][R48.64+0x20], R20 ;  /* 0x0000201430007986 */ /* 0x000fe8000c101924 */
[----:B------:R-:W-:Y:S04]  /*100b0*/  STG.E desc[UR36][R48.64+0x24], R21 ;  /* 0x0000241530007986 */ /* 0x000fe8000c101924 */
[----:B------:R-:W-:Y:S04]  /*100c0*/  STG.E desc[UR36][R48.64+0x28], R22 ;  /* 0x0000281630007986 */ /* 0x000fe8000c101924 */
[----:B------:R0:W-:Y:S04]  /*100d0*/  STG.E desc[UR36][R48.64+0x2c], R23 ;  /* 0x00002c1730007986 */ /* 0x0001e8000c101924 */
[----:B0-----:R-:W5:Y:S01]  /*100e0*/  LDL.128 R20, [R1+0x4070] ;  /* 0x0040700001147983 */ /* 0x001f620000100c00 */
[----:B----4-:R-:W-:-:S03]  /*100f0*/  PRMT R51, R28, 0x7710, RZ ;  /* 0x000077101c337816 */ /* 0x010fc600000000ff */
[----:B------:R0:W-:Y:S01]  /*10100*/  STG.E desc[UR36][R48.64+0x44], R29 ;  /* 0x0000441d30007986 */ /* 0x0001e2000c101924 */
[----:B------:R-:W-:-:S03]  /*10110*/  PRMT R3, R28, 0x7772, RZ ;  /* 0x000077721c037816 */ /* 0x000fc600000000ff */
[----:B------:R-:W-:Y:S04]  /*10120*/  STG.E desc[UR36][R48.64+0x48], R30 ;  /* 0x0000481e30007986 */ /* 0x000fe8000c101924 */
[----:B------:R1:W-:Y:S04]  /*10130*/  STG.E desc[UR36][R48.64+0x4c], R31 ;  /* 0x00004c1f30007986 */ /* 0x0003e8000c101924 */
[----:B------:R-:W-:Y:S04]  /*10140*/  STG.E.U16 desc[UR36][R48.64+0x40], R51 ;  /* 0x0000403330007986 */ /* 0x000fe8000c101524 */
[----:B------:R4:W-:Y:S04]  /*10150*/  STG.E.U8 desc[UR36][R48.64+0x42], R3 ;  /* 0x0000420330007986 */ /* 0x0009e8000c101124 */
[----:B--2---:R2:W-:Y:S04]  /*10160*/  STG.E desc[UR36][R48.64+0x34], R5 ;  /* 0x0000340530007986 */ /* 0x0045e8000c101924 */
[----:B------:R3:W-:Y:S04]  /*10170*/  STG.E desc[UR36][R48.64+0x3c], R7 ;  /* 0x00003c0730007986 */ /* 0x0007e8000c101924 */
[----:B0-----:R-:W5:Y:S04]  /*10180*/  LDL.64 R28, [R1+0x3fe8] ;  /* 0x003fe800011c7983 */ /* 0x001f680000100a00 */
[----:B-1----:R-:W5:Y:S04]  /*10190*/  LDL.64 R30, [R1+0x3ff0] ;  /* 0x003ff000011e7983 */ /* 0x002f680000100a00 */
[----:B----4-:R-:W4:Y:S04]  /*101a0*/  LDL R3, [R1+0x3fe0] ;  /* 0x003fe00001037983 */ /* 0x010f280000100800 */
[----:B--2---:R-:W2:Y:S04]  /*101b0*/  LDL.U8 R5, [R1+0x3fe4] ;  /* 0x003fe40001057983 */ /* 0x004ea80000100000 */
[----:B------:R-:W2:Y:S04]  /*101c0*/  LDL.U16 R51, [R1+0x3ff8] ;  /* 0x003ff80001337983 */ /* 0x000ea80000100400 */
[----:B---3--:R-:W3:Y:S04]  /*101d0*/  LDL R7, [R1+0x4080] ;  /* 0x0040800001077983 */ /* 0x008ee80000100800 */
[----:B------:R0:W-:Y:S04]  /*101e0*/  STG.E desc[UR36][R48.64+0x30], R4 ;  /* 0x0000300430007986 */ /* 0x0001e8000c101924 */
        /* <DEDUP_REMOVED lines=13> */
[----:B-----5:R0:W-:Y:S04]  /*102c0*/  STG.E desc[UR36][R48.64+0x80], R16 ;  /* 0x0000801030007986 */ /* 0x0201e8000c101924 */
[----:B------:R0:W-:Y:S04]  /*102d0*/  STG.E desc[UR36][R48.64+0x84], R17 ;  /* 0x0000841130007986 */ /* 0x0001e8000c101924 */
[----:B------:R0:W-:Y:S04]  /*102e0*/  STG.E desc[UR36][R48.64+0x88], R18 ;  /* 0x0000881230007986 */ /* 0x0001e8000c101924 */
[----:B------:R0:W-:Y:S04]  /*102f0*/  STG.E desc[UR36][R48.64+0x8c], R19 ;  /* 0x00008c1330007986 */ /* 0x0001e8000c101924 */
[----:B------:R0:W-:Y:S04]  /*10300*/  STG.E desc[UR36][R48.64+0x90], R20 ;  /* 0x0000901430007986 */ /* 0x0001e8000c101924 */
[----:B------:R0:W-:Y:S04]  /*10310*/  STG.E desc[UR36][R48.64+0x94], R21 ;  /* 0x0000941530007986 */ /* 0x0001e8000c101924 */
[----:B------:R0:W-:Y:S04]  /*10320*/  STG.E desc[UR36][R48.64+0x98], R22 ;  /* 0x0000981630007986 */ /* 0x0001e8000c101924 */
[----:B------:R0:W-:Y:S04]  /*10330*/  STG.E desc[UR36][R48.64+0x9c], R23 ;  /* 0x00009c1730007986 */ /* 0x0001e8000c101924 */
[----:B------:R0:W-:Y:S01]  /*10340*/  STG.E desc[UR36][R48.64+0x1c], R53 ;  /* 0x00001c3530007986 */ /* 0x0001e2000c101924 */
[----:B------:R-:W-:-:S03]  /*10350*/  VIADD R37, R37, 0x1 ;  /* 0x0000000125257836 */ /* 0x000fc60000000000 */
[----:B------:R0:W-:Y:S04]  /*10360*/  STG.E desc[UR36][R48.64+0x8], R28 ;  /* 0x0000081c30007986 */ /* 0x0001e8000c101924 */
[----:B------:R0:W-:Y:S04]  /*10370*/  STG.E desc[UR36][R48.64+0xc], R29 ;  /* 0x00000c1d30007986 */ /* 0x0001e8000c101924 */
[----:B------:R0:W-:Y:S04]  /*10380*/  STG.E desc[UR36][R48.64+0x10], R30 ;  /* 0x0000101e30007986 */ /* 0x0001e8000c101924 */
[----:B------:R0:W-:Y:S04]  /*10390*/  STG.E desc[UR36][R48.64+0x14], R31 ;  /* 0x0000141f30007986 */ /* 0x0001e8000c101924 */
[----:B----4-:R0:W-:Y:S04]  /*103a0*/  STG.E desc[UR36][R48.64], R3 ;  /* 0x0000000330007986 */ /* 0x0101e8000c101924 */
[----:B--2---:R0:W-:Y:S04]  /*103b0*/  STG.E.U8 desc[UR36][R48.64+0x4], R5 ;  /* 0x0000040530007986 */ /* 0x0041e8000c101124 */
[----:B------:R0:W-:Y:S04]  /*103c0*/  STG.E.U16 desc[UR36][R48.64+0x18], R51 ;  /* 0x0000183330007986 */ /* 0x0001e8000c101524 */
[----:B---3--:R0:W-:Y:S02]  /*103d0*/  STG.E desc[UR36][R48.64+0xa0], R7 ;  /* 0x0000a00730007986 */ /* 0x0081e4000c101924 */
.L_x_135:
[----:B------:R-:W-:Y:S05]  /*103e0*/  BSYNC.RECONVERGENT B9 ;  /* 0x0000000000097941 */ /* 0x000fea0003800200 */
.L_x_134:
[----:B------:R-:W4:Y:S01]  /*103f0*/  LDCU UR4, c[0x0][0x3b0] ;  /* 0x00007600ff0477ac */ /* 0x000f220008000800 */
[----:B------:R-:W-:-:S05]  /*10400*/  VIADD R43, R43, 0x1 ;  /* 0x000000012b2b7836 */ /* 0x000fca0000000000 */
[----:B------:R-:W-:Y:S02]  /*10410*/  ISETP.GE.AND P0, PT, R43, R40, PT ;  /* 0x000000282b00720c */ /* 0x000fe40003f06270 */
[----:B----4-:R-:W-:-:S13]  /*10420*/  ISETP.LT.U32.AND P1, PT, R37, UR4, PT ;  /* 0x0000000425007c0c */ /* 0x010fda000bf21070 */
[----:B------:R-:W-:Y:S05]  /*10430*/  @!P0 BRA P1, `(.L_x_676) ;  /* 0xffffff2800288947 */ /* 0x000fea000083ffff */
.L_x_2:
[----:B------:R-:W-:Y:S05]  /*10440*/  BSYNC.RECONVERGENT B10 ;  /* 0x00000000000a7941 */ /* 0x000fea0003800200 */
.L_x_1:
[----:B------:R-:W-:-:S13]  /*10450*/  ISETP.NE.AND P0, PT, R38, RZ, PT ;  /* 0x000000ff2600720c */ /* 0x000fda0003f05270 */
[----:B------:R-:W-:Y:S05]  /*10460*/  @P0 BRA `(.L_x_677) ;  /* 0xfffffefc00500947 */ /* 0x000fea000383ffff */
[----:B------:R-:W-:Y:S05]  /*10470*/  BSYNC.RECONVERGENT B11 ;  /* 0x00000000000b7941 */ /* 0x000fea0003800200 */
.L_x_0:
[----:B0-----:R-:W0:Y:S01]  /*10480*/  LDC.64 R4, c[0x0][0x3a0] ;  /* 0x0000e800ff047b82 */ /* 0x001e220000000a00 */
[----:B------:R-:W4:Y:S01]  /*10490*/  LDCU UR4, c[0x0][0x3b0] ;  /* 0x00007600ff0477ac */ /* 0x000f220008000800 */
[----:B------:R-:W-:Y:S01]  /*104a0*/  ISETP.GE.U32.AND P0, PT, R37, 0x2, PT ;  /* 0x000000022500780c */ /* 0x000fe20003f06070 */
[----:B------:R-:W-:Y:S01]  /*104b0*/  BSSY.RECONVERGENT B0, `(.L_x_678) ;  /* 0x0000303000007945 */ /* 0x000fe20003800200 */
[----:B------:R-:W-:Y:S02]  /*104c0*/  IMAD.MOV.U32 R7, RZ, RZ, R37 ;  /* 0x000000ffff077224 */ /* 0x000fe400078e0025 */
[----:B----4-:R-:W-:-:S04]  /*104d0*/  IMAD R3, R2, UR4, RZ ;  /* 0x0000000402037c24 */ /* 0x010fc8000f8e02ff */
[----:B0-----:R-:W-:-:S05]  /*104e0*/  IMAD.WIDE.U32 R4, R3, 0xa4, R4 ;  /* 0x000000a403047825 */ /* 0x001fca00078e0004 */
[----:B------:R-:W-:Y:S05]  /*104f0*/  @!P0 BRA `(.L_x_679) ;  /* 0x0000002c00f88947 */ /* 0x000fea0003800000 */
[----:B------:R0:W5:Y:S01]  /*10500*/  LDG.E R0, desc[UR36][R4.64+0x1c] ;  /* 0x00001c2404007981 */ /* 0x000162000c1e1900 */
[C---:B------:R-:W-:Y:S01]  /*10510*/  VIADD R3, R37.reuse, 0xfffffffe ;  /* 0xfffffffe25037836 */ /* 0x040fe20000000000 */
[----:B------:R-:W-:Y:S01]  /*10520*/  BSSY.RECONVERGENT B1, `(.L_x_680) ;  /* 0x0000050000017945 */ /* 0x000fe20003800200 */
[----:B------:R-:W-:Y:S02]  /*10530*/  VIADD R7, R37, 0xffffffff ;  /* 0xffffffff25077836 */ /* 0x000fe40000000000 */
[----:B-123--:R-:W-:Y:S01]  /*10540*/  IMAD.MOV.U32 R6, RZ, RZ, 0x1 ;  /* 0x00000001ff067424 */ /* 0x00efe200078e00ff */
[----:B------:R-:W-:Y:S01]  /*10550*/  ISETP.GE.U32.AND P1, PT, R3, 0xf, PT ;  /* 0x0000000f0300780c */ /* 0x000fe20003f26070 */
[----:B------:R-:W-:Y:S01]  /*10560*/  IMAD.MOV.U32 R3, RZ, RZ, RZ ;  /* 0x000000ffff037224 */ /* 0x000fe200078e00ff */
[----:B------:R-:W-:-:S04]  /*10570*/  LOP3.LUT R10, R7, 0xf, RZ, 0xc0, !PT ;  /* 0x0000000f070a7812 */ /* 0x000fc800078ec0ff */
[----:B------:R-:W-:-:S07]  /*10580*/  ISETP.NE.AND P0, PT, R10, RZ, PT ;  /* 0x000000ff0a00720c */ /* 0x000fce0003f05270 */
[----:B0-----:R-:W-:Y:S06]  /*10590*/  @!P1 BRA `(.L_x_681) ;  /* 0x0000000400209947 */ /* 0x001fec0003800000 */
[----:B------:R-:W-:Y:S01]  /*105a0*/  LOP3.LUT R47, R7, 0xfffffff0, RZ, 0xc0, !PT ;  /* 0xfffffff0072f7812 */ /* 0x000fe200078ec0ff */
[----:B------:R-:W-:Y:S02]  /*105b0*/  IMAD.MOV.U32 R3, RZ, RZ, RZ ;  /* 0x000000ffff037224 */ /* 0x000fe400078e00ff */
[----:B------:R-:W-:-:S07]  /*105c0*/  IMAD.MOV.U32 R6, RZ, RZ, 0x1 ;  /* 0x00000001ff067424 */ /* 0x000fce00078e00ff */
.L_x_682:
[----:B------:R-:W-:-:S05]  /*105d0*/  IMAD.WIDE.U32 R8, R6, 0xa4, R4 ;  /* 0x000000a406087825 */ /* 0x000fca00078e0004 */
[----:B------:R-:W2:Y:S04]  /*105e0*/  LDG.E R11, desc[UR36][R8.64+0x1c] ;  /* 0x00001c24080b7981 */ /* 0x000ea8000c1e1900 */
[----:B------:R-:W3:Y:S04]  /*105f0*/  LDG.E R13, desc[UR36][R8.64+0xc0] ;  /* 0x0000c024080d7981 */ /* 0x000ee8000c1e1900 */
[----:B------:R-:W4:Y:S04]  /*10600*/  LDG.E R15, desc[UR36][R8.64+0x164] ;  /* 0x00016424080f7981 */ /* 0x000f28000c1e1900 */
        /* <DEDUP_REMOVED lines=12> */
[----:B------:R0:W4:Y:S02]  /*106d0*/  LDG.E R45, desc[UR36][R8.64+0x9b8] ;  /* 0x0009b824082d7981 */ /* 0x000124000c1e1900 */
[----:B0-----:R-:W-:Y:S01]  /*106e0*/  VIADD R8, R6, 0xf ;  /* 0x0000000f06087836 */ /* 0x001fe20000000000 */
[----:B--2--5:R-:W-:-:S04]  /*106f0*/  FSETP.GT.AND P3, PT, R11, R0, PT ;  /* 0x000000000b00720b */ /* 0x024fc80003f64000 */
[----:B------:R-:W-:Y:S02]  /*10700*/  FSEL R0, R11, R0, P3 ;  /* 0x000000000b007208 */ /* 0x000fe40001800000 */
[----:B------:R-:W-:Y:S02]  /*10710*/  SEL R3, R6, R3, P3 ;  /* 0x0000000306037207 */ /* 0x000fe40001800000 */
[----:B---3--:R-:W-:-:S04]  /*10720*/  FSETP.GT.AND P4, PT, R13, R0, PT ;  /* 0x000000000d00720b */ /* 0x008fc80003f84000 */
[----:B------:R-:W-:-:S04]  /*10730*/  FSEL R0, R13, R0, P4 ;  /* 0x000000000d007208 */ /* 0x000fc80002000000 */
[----:B----4-:R-:W-:-:S04]  /*10740*/  FSETP.GT.AND P5, PT, R15, R0, PT ;  /* 0x000000000f00720b */ /* 0x010fc80003fa4000 */
[----:B------:R-:W-:Y:S01]  /*10750*/  FSEL R0, R15, R0, P5 ;  /* 0x000000000f007208 */ /* 0x000fe20002800000 */
[----:B------:R-:W-:-:S03]  /*10760*/  @P4 VIADD R3, R6, 0x1 ;  /* 0x0000000106034836 */ /* 0x000fc60000000000 */
[----:B------:R-:W-:-:S04]  /*10770*/  FSETP.GT.AND P6, PT, R17, R0, PT ;  /* 0x000000001100720b */ /* 0x000fc80003fc4000 */
        /* <DEDUP_REMOVED lines=31> */
[----:B------:R-:W-:Y:S01]  /*10970*/  @P3 VIADD R3, R6, 0xc ;  /* 0x0000000c06033836 */ /* 0x000fe20000000000 */
[----:B------:R-:W-:Y:S02]  /*10980*/  ISETP.NE.AND P3, PT, R8, R47, PT ;  /* 0x0000002f0800720c */ /* 0x000fe40003f65270 */
[----:B------:R-:W-:-:S04]  /*10990*/  FSETP.GT.AND P1, PT, R43, R0, PT ;  /* 0x000000002b00720b */ /* 0x000fc80003f24000 */
[----:B------:R-:W-:Y:S01]  /*109a0*/  FSEL R0, R43, R0, P1 ;  /* 0x000000002b007208 */ /* 0x000fe20000800000 */
[----:B------:R-:W-:-:S03]  /*109b0*/  @P4 VIADD R3, R6, 0xd ;  /* 0x0000000d06034836 */ /* 0x000fc60000000000 */
[----:B------:R-:W-:-:S04]  /*109c0*/  FSETP.GT.AND P2, PT, R45, R0, PT ;  /* 0x000000002d00720b */ /* 0x000fc80003f44000 */
[----:B------:R-:W-:Y:S01]  /*109d0*/  FSEL R0, R45, R0, P2 ;  /* 0x000000002d007208 */ /* 0x000fe20001000000 */
[C---:B------:R-:W-:Y:S02]  /*109e0*/  @P1 VIADD R3, R6.reuse, 0xe ;  /* 0x0000000e06031836 */ /* 0x040fe40000000000 */
[----:B------:R-:W-:-:S03]  /*109f0*/  VIADD R6, R6, 0x10 ;  /* 0x0000001006067836 */ /* 0x000fc60000000000 */
[----:B------:R-:W-:Y:S01]  /*10a00*/  SEL R3, R8, R3, P2 ;  /* 0x0000000308037207 */ /* 0x000fe20001000000 */
[----:B------:R-:W-:Y:S06]  /*10a10*/  @P3 BRA `(.L_x_682) ;  /* 0xfffffff800ec3947 */ /* 0x000fec000383ffff */
.L_x_681:
[----:B------:R-:W-:Y:S05]  /*10a20*/  BSYNC.RECONVERGENT B1 ;  /* 0x0000000000017941 */ /* 0x000fea0003800200 */
.L_x_680:
[----:B------:R-:W-:Y:S04]  /*10a30*/  BSSY.RECONVERGENT B1, `(.L_x_683) ;  /* 0x000004e000017945 */ /* 0x000fe80003800200 */
[----:B------:R-:W-:Y:S05]  /*10a40*/  @!P0 BRA `(.L_x_684) ;  /* 0x0000000400308947 */ /* 0x000fea0003800000 */
[----:B------:R-:W-:Y:S01]  /*10a50*/  ISETP.GE.U32.AND P1, PT, R10, 0x8, PT ;  /* 0x000000080a00780c */ /* 0x000fe20003f26070 */
[----:B------:R-:W-:Y:S01]  /*10a60*/  BSSY.RECONVERGENT B2, `(.L_x_685) ;  /* 0x0000026000027945 */ /* 0x000fe20003800200 */
[----:B------:R-:W-:-:S04]  /*10a70*/  LOP3.LUT R12, R7, 0x7, RZ, 0xc0, !PT ;  /* 0x00000007070c7812 */ /* 0x000fc800078ec0ff */
[----:B------:R-:W-:-:S07]  /*10a80*/  ISETP.NE.AND P0, PT, R12, RZ, PT ;  /* 0x000000ff0c00720c */ /* 0x000fce0003f05270 */
[----:B------:R-:W-:Y:S06]  /*10a90*/  @!P1 BRA `(.L_x_686) ;  /* 0x0000000000889947 */ /* 0x000fec0003800000 */
        /* <DEDUP_REMOVED lines=8> */
[----:B------:R-:W4:Y:S01]  /*10b20*/  LDG.E R25, desc[UR36][R8.64+0x498] ;  /* 0x0004982408197981 */ /* 0x000f22000c1e1900 */
        /* <DEDUP_REMOVED lines=22> */
[----:B------:R-:W-:-:S08]  /*10c90*/  @P5 VIADD R3, R6, 0x6 ;  /* 0x0000000606035836 */ /* 0x000fd00000000000 */
[C---:B------:R-:W-:Y:S02]  /*10ca0*/  @P3 VIADD R3, R6.reuse, 0x7 ;  /* 0x0000000706033836 */ /* 0x040fe40000000000 */
[----:B------:R-:W-:-:S07]  /*10cb0*/  VIADD R6, R6, 0x8 ;  /* 0x0000000806067836 */ /* 0x000fce0000000000 */
.L_x_686:
[----:B------:R-:W-:Y:S05]  /*10cc0*/  BSYNC.RECONVERGENT B2 ;  /* 0x0000000000027941 */ /* 0x000fea0003800200 */
.L_x_685:
        /* <DEDUP_REMOVED lines=21> */
[----:B------:R-:W-:-:S08]  /*10e20*/  @P3 VIADD R3, R6, 0x2 ;  /* 0x0000000206033836 */ /* 0x000fd00000000000 */
[C---:B------:R-:W-:Y:S02]  /*10e30*/  @P4 VIADD R3, R6.reuse, 0x3 ;  /* 0x0000000306034836 */ /* 0x040fe40000000000 */
[----:B------:R-:W-:-:S07]  /*10e40*/  VIADD R6, R6, 0x4 ;  /* 0x0000000406067836 */ /* 0x000fce0000000000 */
.L_x_688:
[----:B------:R-:W-:Y:S05]  /*10e50*/  BSYNC.RECONVERGENT B2 ;  /* 0x0000000000027941 */ /* 0x000fea0003800200 */
.L_x_687:
[----:B------:R-:W-:Y:S05]  /*10e60*/  @!P1 BRA `(.L_x_684) ;  /* 0x0000000000289947 */ /* 0x000fea0003800000 */
[----:B------:R-:W-:-:S07]  /*10e70*/  IMAD.MOV.U32 R7, RZ, RZ, RZ ;  /* 0x000000ffff077224 */ /* 0x000fce00078e00ff */
.L_x_689:
[----:B------:R-:W-:-:S06]  /*10e80*/  IMAD.WIDE.U32 R8, R6, 0xa4, R4 ;  /* 0x000000a406087825 */ /* 0x000fcc00078e0004 */
[----:B------:R-:W2:Y:S01]  /*10e90*/  LDG.E R9, desc[UR36][R8.64+0x1c] ;  /* 0x00001c2408097981 */ /* 0x000ea2000c1e1900 */
[----:B------:R-:W-:-:S05]  /*10ea0*/  VIADD R7, R7, 0x1 ;  /* 0x0000000107077836 */ /* 0x000fca0000000000 */
[----:B------:R-:W-:Y:S02]  /*10eb0*/  ISETP.NE.AND P1, PT, R7, R10, PT ;  /* 0x0000000a0700720c */ /* 0x000fe40003f25270 */
[----:B--2--5:R-:W-:-:S04]  /*10ec0*/  FSETP.GT.AND P0, PT, R9, R0, PT ;  /* 0x000000000900720b */ /* 0x024fc80003f04000 */
[C---:B------:R-:W-:Y:S01]  /*10ed0*/  SEL R3, R6.reuse, R3, P0 ;  /* 0x0000000306037207 */ /* 0x040fe20000000000 */
[----:B------:R-:W-:Y:S01]  /*10ee0*/  VIADD R6, R6, 0x1 ;  /* 0x0000000106067836 */ /* 0x000fe20000000000 */
[----:B------:R-:W-:-:S05]  /*10ef0*/  FSEL R0, R9, R0, P0 ;  /* 0x0000000009007208 */ /* 0x000fca0000000000 */
[----:B------:R-:W-:Y:S05]  /*10f00*/  @P1 BRA `(.L_x_689) ;  /* 0xfffffffc00dc1947 */ /* 0x000fea000383ffff */
.L_x_684:
[----:B------:R-:W-:Y:S05]  /*10f10*/  BSYNC.RECONVERGENT B1 ;  /* 0x0000000000017941 */ /* 0x000fea0003800200 */
.L_x_683:
[C---:B------:R-:W-:Y:S01]  /*10f20*/  ISETP.GE.U32.AND P1, PT, R37.reuse, 0x10, PT ;  /* 0x000000102500780c */ /* 0x040fe20003f26070 */
[----:B------:R-:W-:Y:S01]  /*10f30*/  BSSY.RECONVERGENT B1, `(.L_x_690) ;  /* 0x000004c000017945 */ /* 0x000fe20003800200 */
[----:B------:R-:W-:Y:S02]  /*10f40*/  LOP3.LUT R12, R37, 0xf, RZ, 0xc0, !PT ;  /* 0x0000000f250c7812 */ /* 0x000fe400078ec0ff */
[----:B------:R-:W-:Y:S02]  /*10f50*/  CS2R R6, SRZ ;  /* 0x0000000000067805 */ /* 0x000fe4000001ff00 */
[----:B------:R-:W-:-:S07]  /*10f60*/  ISETP.NE.AND P0, PT, R12, RZ, PT ;  /* 0x000000ff0c00720c */ /* 0x000fce0003f05270 */
[----:B------:R-:W-:Y:S06]  /*10f70*/  @!P1 BRA `(.L_x_691) ;  /* 0x00000004001c9947 */ /* 0x000fec0003800000 */
[----:B------:R-:W-:Y:S01]  /*10f80*/  LOP3.LUT R7, R37, 0xfffffff0, RZ, 0xc0, !PT ;  /* 0xfffffff025077812 */ /* 0x000fe200078ec0ff */
[----:B------:R-:W-:Y:S02]  /*10f90*/  IMAD.MOV.U32 R10, RZ, RZ, RZ ;  /* 0x000000ffff0a7224 */ /* 0x000fe400078e00ff */
[----:B------:R-:W-:-:S07]  /*10fa0*/  IMAD.MOV.U32 R6, RZ, RZ, RZ ;  /* 0x000000ffff067224 */ /* 0x000fce00078e00ff */
.L_x_692:
        /* <DEDUP_REMOVED lines=16> */
[----:B------:R0:W4:Y:S01]  /*110b0*/  LDG.E R45, desc[UR36][R8.64+0x9b8] ;  /* 0x0009b824082d7981 */ /* 0x000122000c1e1900 */
[----:B------:R-:W-:Y:S01]  /*110c0*/  VIADD R10, R10, 0x10 ;  /* 0x000000100a0a7836 */ /* 0x000fe20000000000 */
[-C--:B--2--5:R-:W-:Y:S01]  /*110d0*/  FSETP.NEU.AND P1, PT, R11, R0.reuse, PT ;  /* 0x000000000b00720b */ /* 0x0a4fe20003f2d000 */
[----:B------:R-:W-:Y:S01]  /*110e0*/  VIADD R11, R6, 0x1 ;  /* 0x00000001060b7836 */ /* 0x000fe20000000000 */
[----:B---3--:R-:W-:-:S11]  /*110f0*/  FSETP.NEU.AND P2, PT, R13, R0, PT ;  /* 0x000000000d00720b */ /* 0x008fd60003f4d000 */
[----:B------:R-:W-:Y:S01]  /*11100*/  @P1 IMAD.MOV R11, RZ, RZ, R6 ;  /* 0x000000ffff0b1224 */ /* 0x000fe200078e0206 */
[----:B----4-:R-:W-:-:S03]  /*11110*/  FSETP.NEU.AND P1, PT, R15, R0, PT ;  /* 0x000000000f00720b */ /* 0x010fc60003f2d000 */
[----:B------:R-:W-:Y:S02]  /*11120*/  VIADD R6, R11, 0x1 ;  /* 0x000000010b067836 */ /* 0x000fe40000000000 */
[----:B------:R-:W-:Y:S01]  /*11130*/  @P2 IMAD.MOV R6, RZ, RZ, R11 ;  /* 0x000000ffff062224 */ /* 0x000fe200078e020b */
[----:B------:R-:W-:-:S03]  /*11140*/  FSETP.NEU.AND P2, PT, R17, R0, PT ;  /* 0x000000001100720b */ /* 0x000fc60003f4d000 */
[----:B------:R-:W-:-:S04]  /*11150*/  VIADD R11, R6, 0x1 ;  /* 0x00000001060b7836 */ /* 0x000fc80000000000 */
[----:B------:R-:W-:Y:S01]  /*11160*/  @P1 IMAD.MOV R11, RZ, RZ, R6 ;  /* 0x000000ffff0b1224 */ /* 0x000fe200078e0206 */
[----:B------:R-:W-:-:S03]  /*11170*/  FSETP.NEU.AND P1, PT, R19, R0, PT ;  /* 0x000000001300720b */ /* 0x000fc60003f2d000 */
[----:B------:R-:W-:Y:S02]  /*11180*/  VIADD R6, R11, 0x1 ;  /* 0x000000010b067836 */ /* 0x000fe40000000000 */
[----:B------:R-:W-:Y:S01]  /*11190*/  @P2 IMAD.MOV R6, RZ, RZ, R11 ;  /* 0x000000ffff062224 */ /* 0x000fe200078e020b */
[----:B------:R-:W-:-:S03]  /*111a0*/  FSETP.NEU.AND P2, PT, R21, R0, PT ;  /* 0x000000001500720b */ /* 0x000fc60003f4d000 */
[----:B0-----:R-:W-:-:S04]  /*111b0*/  VIADD R8, R6, 0x1 ;  /* 0x0000000106087836 */ /* 0x001fc80000000000 */
[----:B------:R-:W-:Y:S01]  /*111c0*/  @P1 IMAD.MOV R8, RZ, RZ, R6 ;  /* 0x000000ffff081224 */ /* 0x000fe200078e0206 */
[----:B------:R-:W-:-:S03]  /*111d0*/  FSETP.NEU.AND P1, PT, R23, R0, PT ;  /* 0x000000001700720b */ /* 0x000fc60003f2d000 */
        /* <DEDUP_REMOVED lines=29> */
[----:B------:R-:W-:-:S03]  /*113b0*/  ISETP.NE.AND P1, PT, R10, R7, PT ;  /* 0x000000070a00720c */ /* 0x000fc60003f25270 */
[----:B------:R-:W-:Y:S02]  /*113c0*/  VIADD R6, R8, 0x1 ;  /* 0x0000000108067836 */ /* 0x000fe40000000000 */
[----:B------:R-:W-:-:S08]  /*113d0*/  @P2 IMAD.MOV R6, RZ, RZ, R8 ;  /* 0x000000ffff062224 */ /* 0x000fd000078e0208 */
[----:B------:R-:W-:Y:S05]  /*113e0*/  @P1 BRA `(.L_x_692) ;  /* 0xfffffff800f01947 */ /* 0x000fea000383ffff */
.L_x_691:
[----:B------:R-:W-:Y:S05]  /*113f0*/  BSYNC.RECONVERGENT B1 ;  /* 0x0000000000017941 */ /* 0x000fea0003800200 */
.L_x_690:
        /* <DEDUP_REMOVED lines=15> */
[----:B------:R0:W4:Y:S01]  /*114f0*/  LDG.E R25, desc[UR36][R8.64+0x498] ;  /* 0x0004982408197981 */ /* 0x000122000c1e1900 */
[----:B------:R-:W-:-:S02]  /*11500*/  VIADD R10, R6, 0x1 ;  /* 0x00000001060a7836 */ /* 0x000fc40000000000 */
[----:B------:R-:W-:Y:S01]  /*11510*/  VIADD R7, R7, 0x8 ;  /* 0x0000000807077836 */ /* 0x000fe20000000000 */
[-C--:B--2--5:R-:W-:Y:S02]  /*11520*/  FSETP.NEU.AND P1, PT, R11, R0.reuse, PT ;  /* 0x000000000b00720b */ /* 0x0a4fe40003f2d000 */
        /* <DEDUP_REMOVED lines=19> */
[----:B------:R-:W-:-:S04]  /*11660*/  @P1 IMAD.MOV R8, RZ, RZ, R6 ;  /* 0x000000ffff081224 */ /* 0x000fc800078e0206 */
[----:B------:R-:W-:Y:S02]  /*11670*/  VIADD R6, R8, 0x1 ;  /* 0x0000000108067836 */ /* 0x000fe40000000000 */
[----:B------:R-:W-:-:S07]  /*11680*/  @P2 IMAD.MOV R6, RZ, RZ, R8 ;  /* 0x000000ffff062224 */ /* 0x000fce00078e0208 */
.L_x_696:
[----:B------:R-:W-:Y:S05]  /*11690*/  BSYNC.RECONVERGENT B2 ;  /* 0x0000000000027941 */ /* 0x000fea0003800200 */
.L_x_695:
        /* <DEDUP_REMOVED lines=21> */
[----:B------:R-:W-:-:S04]  /*117f0*/  @P0 IMAD.MOV R10, RZ, RZ, R6 ;  /* 0x000000ffff0a0224 */ /* 0x000fc800078e0206 */
[----:B------:R-:W-:Y:S02]  /*11800*/  VIADD R6, R10, 0x1 ;  /* 0x000000010a067836 */ /* 0x000fe40000000000 */
[----:B------:R-:W-:-:S07]  /*11810*/  @P2 IMAD.MOV R6, RZ, RZ, R10 ;  /* 0x000000ffff062224 */ /* 0x000fce00078e020a */
.L_x_698:
[----:B------:R-:W-:Y:S05]  /*11820*/  BSYNC.RECONVERGENT B2 ;  /* 0x0000000000027941 */ /* 0x000fea0003800200 */
.L_x_697:
[----:B------:R-:W-:Y:S05]  /*11830*/  @!P1 BRA `(.L_x_694) ;  /* 0x00000000002c9947 */ /* 0x000fea0003800000 */
[----:B------:R-:W-:-:S07]  /*11840*/  IMAD.MOV.U32 R10, RZ, RZ, RZ ;  /* 0x000000ffff0a7224 */ /* 0x000fce00078e00ff */
.L_x_699:
[----:B------:R-:W-:-:S06]  /*11850*/  IMAD.WIDE.U32 R8, R7, 0xa4, R4 ;  /* 0x000000a407087825 */ /* 0x000fcc00078e0004 */
[----:B------:R-:W2:Y:S01]  /*11860*/  LDG.E R9, desc[UR36][R8.64+0x1c] ;  /* 0x00001c2408097981 */ /* 0x000ea2000c1e1900 */
[----:B------:R-:W-:Y:S02]  /*11870*/  VIADD R10, R10, 0x1 ;  /* 0x000000010a0a7836 */ /* 0x000fe40000000000 */
[----:B------:R-:W-:Y:S02]  /*11880*/  VIADD R11, R6, 0x1 ;  /* 0x00000001060b7836 */ /* 0x000fe40000000000 */
[----:B------:R-:W-:Y:S01]  /*11890*/  VIADD R7, R7, 0x1 ;  /* 0x0000000107077836 */ /* 0x000fe20000000000 */
[----:B------:R-:W-:Y:S02]  /*118a0*/  ISETP.NE.AND P1, PT, R10, R13, PT ;  /* 0x0000000d0a00720c */ /* 0x000fe40003f25270 */
[----:B--2--5:R-:W-:-:S13]  /*118b0*/  FSETP.NEU.AND P0, PT, R9, R0, PT ;  /* 0x000000000900720b */ /* 0x024fda0003f0d000 */
[----:B------:R-:W-:-:S04]  /*118c0*/  @P0 IMAD.MOV R11, RZ, RZ, R6 ;  /* 0x000000ffff0b0224 */ /* 0x000fc800078e0206 */
[----:B------:R-:W-:Y:S01]  /*118d0*/  IMAD.MOV.U32 R6, RZ, RZ, R11 ;  /* 0x000000ffff067224 */ /* 0x000fe200078e000b */
[----:B------:R-:W-:Y:S06]  /*118e0*/  @P1 BRA `(.L_x_699) ;  /* 0xfffffffc00d81947 */ /* 0x000fec000383ffff */
.L_x_694:
[----:B------:R-:W-:Y:S05]  /*118f0*/  BSYNC.RECONVERGENT B1 ;  /* 0x0000000000017941 */ /* 0x000fea0003800200 */
.L_x_693:
[----:B------:R-:W-:-:S13]  /*11900*/  ISETP.NE.AND P0, PT, R6, 0x1, PT ;  /* 0x000000010600780c */ /* 0x000fda0003f05270 */
[----:B------:R-:W-:Y:S05]  /*11910*/  @!P0 BRA `(.L_x_700) ;  /* 0x0000001800b08947 */ /* 0x000fea0003800000 */
[C---:B------:R-:W-:Y:S01]  /*11920*/  ISETP.GE.U32.AND P0, PT, R37.reuse, 0x4, PT ;  /* 0x000000042500780c */ /* 0x040fe20003f06070 */
[----:B------:R-:W-:Y:S01]  /*11930*/  BSSY.RECONVERGENT B1, `(.L_x_701) ;  /* 0x0000182000017945 */ /* 0x000fe20003800200 */
[----:B------:R-:W-:Y:S02]  /*11940*/  LOP3.LUT R3, R37, 0x3, RZ, 0xc0, !PT ;  /* 0x0000000325037812 */ /* 0x000fe400078ec0ff */
[----:B------:R-:W-:-:S09]  /*11950*/  CS2R R6, SRZ ;  /* 0x0000000000067805 */ /* 0x000fd2000001ff00 */
[----:B------:R-:W-:Y:S05]  /*11960*/  @!P0 BRA `(.L_x_702) ;  /* 0x0000001400f88947 */ /* 0x000fea0003800000 */
[----:B------:R-:W-:Y:S01]  /*11970*/  LOP3.LUT R6, R37, 0xfffffffc, RZ, 0xc0, !PT ;  /* 0xfffffffc25067812 */ /* 0x000fe200078ec0ff */
[----:B------:R-:W-:Y:S02]  /*11980*/  IMAD.MOV.U32 R13, RZ, RZ, RZ ;  /* 0x000000ffff0d7224 */ /* 0x000fe400078e00ff */
[----:B------:R-:W-:-:S07]  /*11990*/  IMAD.MOV.U32 R7, RZ, RZ, RZ ;  /* 0x000000ffff077224 */ /* 0x000fce00078e00ff */
.L_x_719:
[----:B------:R-:W-:-:S05]  /*119a0*/  IMAD.WIDE.U32 R8, R13, 0xa4, R4 ;  /* 0x000000a40d087825 */ /* 0x000fca00078e0004 */
[----:B---3--:R-:W2:Y:S01]  /*119b0*/  LDG.E R11, desc[UR36][R8.64+0x1c] ;  /* 0x00001c24080b7981 */ /* 0x008ea2000c1e1900 */
[----:B------:R-:W-:Y:S01]  /*119c0*/  BSSY.RECONVERGENT B2, `(.L_x_703) ;  /* 0x000005b000027945 */ /* 0x000fe20003800200 */
[----:B--2--5:R-:W-:-:S13]  /*119d0*/  FSETP.NEU.AND P0, PT, R11, R0, PT ;  /* 0x000000000b00720b */ /* 0x024fda0003f0d000 */
[----:B------:R-:W-:Y:S05]  /*119e0*/  @P0 BRA `(.L_x_704) ;  /* 0x0000000400600947 */ /* 0x000fea0003800000 */
[----:B------:R-:W-:Y:S01]  /*119f0*/  ISETP.NE.AND P0, PT, R7, R13, PT ;  /* 0x0000000d0700720c */ /* 0x000fe20003f05270 */
[----:B------:R-:W-:-:S12]  /*11a00*/  BSSY.RECONVERGENT B3, `(.L_x_705) ;  /* 0x0000055000037945 */ /* 0x000fd80003800200 */
[----:B------:R-:W-:Y:S05]  /*11a10*/  @!P0 BRA `(.L_x_706) ;  /* 0x00000004004c8947 */ /* 0x000fea0003800000 */
[----:B------:R-:W2:Y:S01]  /*11a20*/  LDG.E R15, desc[UR36][R8.64] ;  /* 0x00000024080f7981 */ /* 0x000ea2000c1e1900 */
[----:B------:R-:W-:-:S05]  /*11a30*/  IMAD.WIDE.U32 R10, R7, 0xa4, R4 ;  /* 0x000000a4070a7825 */ /* 0x000fca00078e0004 */
[----:B--2---:R0:W-:Y:S04]  /*11a40*/  STG.E desc[UR36][R10.64], R15 ;  /* 0x0000000f0a007986 */ /* 0x0041e8000c101924 */
[----:B------:R-:W2:Y:S04]  /*11a50*/  LDG.E R17, desc[UR36][R8.64+0x4] ;  /* 0x0000042408117981 */ /* 0x000ea8000c1e1900 */
[----:B--2---:R1:W-:Y:S04]  /*11a60*/  STG.E desc[UR36][R10.64+0x4], R17 ;  /* 0x000004110a007986 */ /* 0x0043e8000c101924 */
[----:B------:R-:W2:Y:S04]  /*11a70*/  LDG.E R19, desc[UR36][R8.64+0x8] ;  /* 0x0000082408137981 */ /* 0x000ea8000c1e1900 */
[----:B--2---:R2:W-:Y:S04]  /*11a80*/  STG.E desc[UR36][R10.64+0x8], R19 ;  /* 0x000008130a007986 */ /* 0x0045e8000c101924 */
[----:B------:R-:W3:Y:S04]  /*11a90*/  LDG.E R21, desc[UR36][R8.64+0xc] ;  /* 0x00000c2408157981 */ /* 0x000ee8000c1e1900 */
[----:B---3--:R3:W-:Y:S04]  /*11aa0*/  STG.E desc[UR36][R10.64+0xc], R21 ;  /* 0x00000c150a007986 */ /* 0x0087e8000c101924 */
[----:B------:R-:W4:Y:S04]  /*11ab0*/  LDG.E R23, desc[UR36][R8.64+0x10] ;  /* 0x0000102408177981 */ /* 0x000f28000c1e1900 */
[----:B----4-:R4:W-:Y:S04]  /*11ac0*/  STG.E desc[UR36][R10.64+0x10], R23 ;  /* 0x000010170a007986 */ /* 0x0109e8000c101924 */
[----:B------:R-:W5:Y:S04]  /*11ad0*/  LDG.E R25, desc[UR36][R8.64+0x14] ;  /* 0x0000142408197981 */ /* 0x000f68000c1e1900 */
[----:B-----5:R5:W-:Y:S04]  /*11ae0*/  STG.E desc[UR36][R10.64+0x14], R25 ;  /* 0x000014190a007986 */ /* 0x020be8000c101924 */
[----:B0-----:R-:W2:Y:S04]  /*11af0*/  LDG.E R15, desc[UR36][R8.64+0x18] ;  /* 0x00001824080f7981 */ /* 0x001ea8000c1e1900 */
[----:B--2---:R0:W-:Y:S04]  /*11b00*/  STG.E desc[UR36][R10.64+0x18], R15 ;  /* 0x0000180f0a007986 */ /* 0x0041e8000c101924 */
[----:B-1----:R-:W2:Y:S04]  /*11b10*/  LDG.E R17, desc[UR36][R8.64+0x1c] ;  /* 0x00001c2408117981 */ /* 0x002ea8000c1e1900 */
[----:B--2---:R1:W-:Y:S04]  /*11b20*/  STG.E desc[UR36][R10.64+0x1c], R17 ;  /* 0x00001c110a007986 */ /* 0x0043e8000c101924 */
[----:B------:R-:W2:Y:S04]  /*11b30*/  LDG.E R19, desc[UR36][R8.64+0x20] ;  /* 0x0000202408137981 */ /* 0x000ea8000c1e1900 */
[----:B--2---:R2:W-:Y:S04]  /*11b40*/  STG.E desc[UR36][R10.64+0x20], R19 ;  /* 0x000020130a007986 */ /* 0x0045e8000c101924 */
[----:B---3--:R-:W3:Y:S04]  /*11b50*/  LDG.E R21, desc[UR36][R8.64+0x24] ;  /* 0x0000242408157981 */ /* 0x008ee8000c1e1900 */
[----:B---3--:R3:W-:Y:S04]  /*11b60*/  STG.E desc[UR36][R10.64+0x24], R21 ;  /* 0x000024150a007986 */ /* 0x0087e8000c101924 */
[----:B----4-:R-:W4:Y:S04]  /*11b70*/  LDG.E R23, desc[UR36][R8.64+0x28] ;  /* 0x0000282408177981 */ /* 0x010f28000c1e1900 */
[----:B----4-:R4:W-:Y:S04]  /*11b80*/  STG.E desc[UR36][R10.64+0x28], R23 ;  /* 0x000028170a007986 */ /* 0x0109e8000c101924 */
[----:B-----5:R-:W5:Y:S04]  /*11b90*/  LDG.E R25, desc[UR36][R8.64+0x2c] ;  /* 0x00002c2408197981 */ /* 0x020f68000c1e1900 */
        /* <DEDUP_REMOVED lines=38> */
[----:B--2---:R-:W-:Y:S04]  /*11e00*/  STG.E desc[UR36][R10.64+0x78], R15 ;  /* 0x0000780f0a007986 */ /* 0x004fe8000c101924 */
[----:B-1----:R-:W2:Y:S04]  /*11e10*/  LDG.E R17, desc[UR36][R8.64+0x7c] ;  /* 0x00007c2408117981 */ /* 0x002ea8000c1e1900 */
[----:B--2---:R0:W-:Y:S04]  /*11e20*/  STG.E desc[UR36][R10.64+0x7c], R17 ;  /* 0x00007c110a007986 */ /* 0x0041e8000c101924 */
[----:B------:R-:W2:Y:S04]  /*11e30*/  LDG.E R19, desc[UR36][R8.64+0x80] ;  /* 0x0000802408137981 */ /* 0x000ea8000c1e1900 */
[----:B--2---:R1:W-:Y:S04]  /*11e40*/  STG.E desc[UR36][R10.64+0x80], R19 ;  /* 0x000080130a007986 */ /* 0x0043e8000c101924 */
[----:B---3--:R-:W2:Y:S04]  /*11e50*/  LDG.E R21, desc[UR36][R8.64+0x84] ;  /* 0x0000842408157981 */ /* 0x008ea8000c1e1900 */
[----:B--2---:R2:W-:Y:S04]  /*11e60*/  STG.E desc[UR36][R10.64+0x84], R21 ;  /* 0x000084150a007986 */ /* 0x0045e8000c101924 */
[----:B----4-:R-:W3:Y:S04]  /*11e70*/  LDG.E R23, desc[UR36][R8.64+0x88] ;  /* 0x0000882408177981 */ /* 0x010ee8000c1e1900 */
[----:B---3--:R3:W-:Y:S04]  /*11e80*/  STG.E desc[UR36][R10.64+0x88], R23 ;  /* 0x000088170a007986 */ /* 0x0087e8000c101924 */
[----:B-----5:R-:W4:Y:S04]  /*11e90*/  LDG.E R25, desc[UR36][R8.64+0x8c] ;  /* 0x00008c2408197981 */ /* 0x020f28000c1e1900 */
[----:B----4-:R3:W-:Y:S04]  /*11ea0*/  STG.E desc[UR36][R10.64+0x8c], R25 ;  /* 0x00008c190a007986 */ /* 0x0107e8000c101924 */
[----:B------:R-:W4:Y:S04]  /*11eb0*/  LDG.E R27, desc[UR36][R8.64+0x90] ;  /* 0x00009024081b7981 */ /* 0x000f28000c1e1900 */
[----:B----4-:R3:W-:Y:S04]  /*11ec0*/  STG.E desc[UR36][R10.64+0x90], R27 ;  /* 0x0000901b0a007986 */ /* 0x0107e8000c101924 */
[----:B0-----:R-:W4:Y:S04]  /*11ed0*/  LDG.E R17, desc[UR36][R8.64+0x94] ;  /* 0x0000942408117981 */ /* 0x001f28000c1e1900 */
[----:B----4-:R3:W-:Y:S04]  /*11ee0*/  STG.E desc[UR36][R10.64+0x94], R17 ;  /* 0x000094110a007986 */ /* 0x0107e8000c101924 */
[----:B-1----:R-:W4:Y:S04]  /*11ef0*/  LDG.E R19, desc[UR36][R8.64+0x98] ;  /* 0x0000982408137981 */ /* 0x002f28000c1e1900 */
[----:B----4-:R3:W-:Y:S04]  /*11f00*/  STG.E desc[UR36][R10.64+0x98], R19 ;  /* 0x000098130a007986 */ /* 0x0107e8000c101924 */
[----:B--2---:R-:W2:Y:S04]  /*11f10*/  LDG.E R21, desc[UR36][R8.64+0x9c] ;  /* 0x00009c2408157981 */ /* 0x004ea8000c1e1900 */
[----:B--2---:R3:W-:Y:S04]  /*11f20*/  STG.E desc[UR36][R10.64+0x9c], R21 ;  /* 0x00009c150a007986 */ /* 0x0047e8000c101924 */
[----:B------:R-:W2:Y:S04]  /*11f30*/  LDG.E R15, desc[UR36][R8.64+0xa0] ;  /* 0x0000a024080f7981 */ /* 0x000ea8000c1e1900 */
[----:B--2---:R3:W-:Y:S02]  /*11f40*/  STG.E desc[UR36][R10.64+0xa0], R15 ;  /* 0x0000a00f0a007986 */ /* 0x0047e4000c101924 */
.L_x_706:
[----:B------:R-:W-:Y:S05]  /*11f50*/  BSYNC.RECONVERGENT B3 ;  /* 0x0000000000037941 */ /* 0x000fea0003800200 */
.L_x_705:
[----:B------:R-:W-:-:S07]  /*11f60*/  VIADD R7, R7, 0x1 ;  /* 0x0000000107077836 */ /* 0x000fce0000000000 */
.L_x_704:
[----:B------:R-:W-:Y:S05]  /*11f70*/  BSYNC.RECONVERGENT B2 ;  /* 0x0000000000027941 */ /* 0x000fea0003800200 */
.L_x_703:
[----:B---3--:R-:W2:Y:S01]  /*11f80*/  LDG.E R11, desc[UR36][R8.64+0xc0] ;  /* 0x0000c024080b7981 */ /* 0x008ea2000c1e1900 */
[----:B------:R-:W-:Y:S01]  /*11f90*/  BSSY.RECONVERGENT B2, `(.L_x_707) ;  /* 0x000005c000027945 */ /* 0x000fe20003800200 */
[----:B--2---:R-:W-:-:S13]  /*11fa0*/  FSETP.NEU.AND P0, PT, R11, R0, PT ;  /* 0x000000000b00720b */ /* 0x004fda0003f0d000 */
[----:B------:R-:W-:Y:S05]  /*11fb0*/  @P0 BRA `(.L_x_708) ;  /* 0x0000000400640947 */ /* 0x000fea0003800000 */
[----:B------:R-:W-:Y:S01]  /*11fc0*/  VIADD R10, R13, 0x1 ;  /* 0x000000010d0a7836 */ /* 0x000fe20000000000 */
[----:B------:R-:W-:Y:S04]  /*11fd0*/  BSSY.RECONVERGENT B3, `(.L_x_709) ;  /* 0x0000056000037945 */ /* 0x000fe80003800200 */
[----:B------:R-:W-:-:S13]  /*11fe0*/  ISETP.NE.AND P0, PT, R7, R10, PT ;  /* 0x0000000a0700720c */ /* 0x000fda0003f05270 */
        /* <DEDUP_REMOVED lines=84> */
.L_x_710:
[----:B------:R-:W-:Y:S05]  /*12530*/  BSYNC.RECONVERGENT B3 ;  /* 0x0000000000037941 */ /* 0x000fea0003800200 */
.L_x_709:
[----:B------:R-:W-:-:S07]  /*12540*/  VIADD R7, R7, 0x1 ;  /* 0x0000000107077836 */ /* 0x000fce0000000000 */
.L_x_708:
[----:B------:R-:W-:Y:S05]  /*12550*/  BSYNC.RECONVERGENT B2 ;  /* 0x0000000000027941 */ /* 0x000fea0003800200 */
.L_x_707:
        /* <DEDUP_REMOVED lines=91> */
.L_x_714:
[----:B------:R-:W-:Y:S05]  /*12b10*/  BSYNC.RECONVERGENT B3 ;  /* 0x0000000000037941 */ /* 0x000fea0003800200 */
.L_x_713:
[----:B------:R-:W-:-:S07]  /*12b20*/  VIADD R7, R7, 0x1 ;  /* 0x0000000107077836 */ /* 0x000fce0000000000 */
.L_x_712:
[----:B------:R-:W-:Y:S05]  /*12b30*/  BSYNC.RECONVERGENT B2 ;  /* 0x0000000000027941 */ /* 0x000fea0003800200 */
.L_x_711:
        /* <DEDUP_REMOVED lines=91> */
.L_x_718:
[----:B------:R-:W-:Y:S05]  /*130f0*/  BSYNC.RECONVERGENT B3 ;  /* 0x0000000000037941 */ /* 0x000fea0003800200 */
.L_x_717:
[----:B------:R-:W-:-:S07]  /*13100*/  VIADD R7, R7, 0x1 ;  /* 0x0000000107077836 */ /* 0x000fce0000000000 */
.L_x_716:
[----:B------:R-:W-:Y:S05]  /*13110*/  BSYNC.RECONVERGENT B2 ;  /* 0x0000000000027941 */ /* 0x000fea0003800200 */
.L_x_715:
[----:B------:R-:W-:-:S05]  /*13120*/  VIADD R13, R13, 0x4 ;  /* 0x000000040d0d7836 */ /* 0x000fca0000000000 */
[----:B------:R-:W-:-:S13]  /*13130*/  ISETP.NE.AND P0, PT, R13, R6, PT ;  /* 0x000000060d00720c */ /* 0x000fda0003f05270 */
[----:B------:R-:W-:Y:S05]  /*13140*/  @P0 BRA `(.L_x_719) ;  /* 0xffffffe800140947 */ /* 0x000fea000383ffff */
.L_x_702:
[----:B------:R-:W-:Y:S05]  /*13150*/  BSYNC.RECONVERGENT B1 ;  /* 0x0000000000017941 */ /* 0x000fea0003800200 */
.L_x_701:
[----:B------:R-:W-:Y:S01]  /*13160*/  ISETP.NE.AND P0, PT, R3, RZ, PT ;  /* 0x000000ff0300720c */ /* 0x000fe20003f05270 */
[----:B------:R-:W-:-:S12]  /*13170*/  BSSY.RECONVERGENT B1, `(.L_x_720) ;  /* 0x0000025000017945 */ /* 0x000fd80003800200 */
[----:B------:R-:W-:Y:S05]  /*13180*/  @!P0 BRA `(.L_x_721) ;  /* 0x00000000008c8947 */ /* 0x000fea0003800000 */
[----:B------:R-:W-:-:S07]  /*13190*/  IMAD.MOV.U32 R12, RZ, RZ, RZ ;  /* 0x000000ffff0c7224 */ /* 0x000fce00078e00ff */
.L_x_727:
[----:B0-----:R-:W-:-:S05]  /*131a0*/  IMAD.WIDE.U32 R8, R6, 0xa4, R4 ;  /* 0x000000a406087825 */ /* 0x001fca00078e0004 */
[----:B---3--:R-:W2:Y:S01]  /*131b0*/  LDG.E R11, desc[UR36][R8.64+0x1c] ;  /* 0x00001c24080b7981 */ /* 0x008ea2000c1e1900 */
[----:B------:R-:W-:Y:S01]  /*131c0*/  VIADD R12, R12, 0x1 ;  /* 0x000000010c0c7836 */ /* 0x000fe20000000000 */
[----:B------:R-:W-:Y:S04]  /*131d0*/  BSSY.RECONVERGENT B2, `(.L_x_722) ;  /* 0x000001c000027945 */ /* 0x000fe80003800200 */
[----:B------:R-:W-:Y:S02]  /*131e0*/  ISETP.NE.AND P3, PT, R12, R3, PT ;  /* 0x000000030c00720c */ /* 0x000fe40003f65270 */
[----:B--2--5:R-:W-:-:S13]  /*131f0*/  FSETP.NEU.AND P0, PT, R11, R0, PT ;  /* 0x000000000b00720b */ /* 0x024fda0003f0d000 */
[----:B------:R-:W-:Y:S05]  /*13200*/  @P0 BRA `(.L_x_723) ;  /* 0x0000000000600947 */ /* 0x000fea0003800000 */
[----:B------:R-:W-:Y:S01]  /*13210*/  ISETP.NE.AND P0, PT, R7, R6, PT ;  /* 0x000000060700720c */ /* 0x000fe20003f05270 */
[----:B------:R-:W-:-:S12]  /*13220*/  BSSY.RECONVERGENT B3, `(.L_x_724) ;  /* 0x0000015000037945 */ /* 0x000fd80003800200 */
[----:B------:R-:W-:Y:S05]  /*13230*/  @!P0 BRA `(.L_x_725) ;  /* 0x00000000004c8947 */ /* 0x000fea0003800000 */
[----:B------:R-:W-:Y:S01]  /*13240*/  IADD3 R13, P0, PT, RZ, R8, RZ ;  /* 0x00000008ff0d7210 */ /* 0x000fe20007f1e0ff */
[----:B------:R-:W-:-:S04]  /*13250*/  IMAD.WIDE.U32 R10, R7, 0xa4, R4 ;  /* 0x000000a4070a7825 */ /* 0x000fc800078e0004 */
[----:B------:R-:W-:Y:S02]  /*13260*/  IMAD.MOV.U32 R15, RZ, RZ, R10 ;  /* 0x000000ffff0f7224 */ /* 0x000fe400078e000a */
[----:B------:R-:W-:Y:S02]  /*13270*/  IMAD.X R14, RZ, RZ, R9, P0 ;  /* 0x000000ffff0e7224 */ /* 0x000fe400000e0609 */
[----:B------:R-:W-:Y:S02]  /*13280*/  IMAD.MOV.U32 R16, RZ, RZ, R11 ;  /* 0x000000ffff107224 */ /* 0x000fe400078e000b */
[----:B------:R-:W-:-:S07]  /*13290*/  IMAD.MOV.U32 R10, RZ, RZ, RZ ;  /* 0x000000ffff0a7224 */ /* 0x000fce00078e00ff */
.L_x_726:
[----:B0-----:R-:W-:Y:S02]  /*132a0*/  IMAD.MOV.U32 R8, RZ, RZ, R13 ;  /* 0x000000ffff087224 */ /* 0x001fe400078e000d */
[----:B------:R-:W-:-:S05]  /*132b0*/  IMAD.MOV.U32 R9, RZ, RZ, R14 ;  /* 0x000000ffff097224 */ /* 0x000fca00078e000e */
[----:B------:R0:W2:Y:S01]  /*132c0*/  LDG.E R11, desc[UR36][R8.64] ;  /* 0x00000024080b7981 */ /* 0x0000a2000c1e1900 */
[C---:B------:R-:W-:Y:S01]  /*132d0*/  ISETP.GE.U32.AND P0, PT, R10.reuse, 0x28, PT ;  /* 0x000000280a00780c */ /* 0x040fe20003f06070 */
[----:B------:R-:W-:Y:S01]  /*132e0*/  VIADD R10, R10, 0x1 ;  /* 0x000000010a0a7836 */ /* 0x000fe20000000000 */
[----:B------:R-:W-:-:S05]  /*132f0*/  IADD3 R13, P2, PT, R13, 0x4, RZ ;  /* 0x000000040d0d7810 */ /* 0x000fca0007f5e0ff */
[----:B------:R-:W-:Y:S02]  /*13300*/  IMAD.X R14, RZ, RZ, R14, P2 ;  /* 0x000000ffff0e7224 */ /* 0x000fe400010e060e */
[----:B0-----:R-:W-:Y:S01]  /*13310*/  IMAD.MOV.U32 R8, RZ, RZ, R15 ;  /* 0x000000ffff087224 */ /* 0x001fe200078e000f */
[----:B------:R-:W-:Y:S01]  /*13320*/  IADD3 R15, P1, PT, R15, 0x4, RZ ;  /* 0x000000040f0f7810 */ /* 0x000fe20007f3e0ff */
[----:B------:R-:W-:-:S04]  /*13330*/  IMAD.MOV.U32 R9, RZ, RZ, R16 ;  /* 0x000000ffff097224 */ /* 0x000fc800078e0010 */
[----:B------:R-:W-:Y:S01]  /*13340*/  IMAD.X R16, RZ, RZ, R16, P1 ;  /* 0x000000ffff107224 */ /* 0x000fe200008e0610 */
[----:B--2---:R0:W-:Y:S01]  /*13350*/  STG.E desc[UR36][R8.64], R11 ;  /* 0x0000000b08007986 */ /* 0x0041e2000c101924 */
[----:B------:R-:W-:Y:S06]  /*13360*/  @!P0 BRA `(.L_x_726) ;  /* 0xfffffffc00cc8947 */ /* 0x000fec000383ffff */
.L_x_725:
[----:B------:R-:W-:Y:S05]  /*13370*/  BSYNC.RECONVERGENT B3 ;  /* 0x0000000000037941 */ /* 0x000fea0003800200 */
.L_x_724:
[----:B------:R-:W-:-:S07]  /*13380*/  VIADD R7, R7, 0x1 ;  /* 0x0000000107077836 */ /* 0x000fce0000000000 */
.L_x_723:
[----:B------:R-:W-:Y:S05]  /*13390*/  BSYNC.RECONVERGENT B2 ;  /* 0x0000000000027941 */ /* 0x000fea0003800200 */
.L_x_722:
[----:B------:R-:W-:Y:S01]  /*133a0*/  VIADD R6, R6, 0x1 ;  /* 0x0000000106067836 */ /* 0x000fe20000000000 */
[----:B------:R-:W-:Y:S06]  /*133b0*/  @P3 BRA `(.L_x_727) ;  /* 0xfffffffc00783947 */ /* 0x000fec000383ffff */
.L_x_721:
[----:B------:R-:W-:Y:S05]  /*133c0*/  BSYNC.RECONVERGENT B1 ;  /* 0x0000000000017941 */ /* 0x000fea0003800200 */
.L_x_720:
[----:B------:R-:W-:Y:S05]  /*133d0*/  BRA `(.L_x_679) ;  /* 0x0000000000407947 */ /* 0x000fea0003800000 */
.L_x_700:
[----:B------:R-:W-:Y:S01]  /*133e0*/  ISETP.NE.AND P0, PT, R3, RZ, PT ;  /* 0x000000ff0300720c */ /* 0x000fe20003f05270 */
[----:B------:R-:W-:-:S12]  /*133f0*/  IMAD.MOV.U32 R7, RZ, RZ, 0x1 ;  /* 0x00000001ff077424 */ /* 0x000fd800078e00ff */
[----:B------:R-:W-:Y:S05]  /*13400*/  @!P0 BRA `(.L_x_679) ;  /* 0x0000000000348947 */ /* 0x000fea0003800000 */
[----:B-----5:R-:W-:Y:S02]  /*13410*/  IMAD.MOV.U32 R0, RZ, RZ, RZ ;  /* 0x000000ffff007224 */ /* 0x020fe400078e00ff */
[----:B------:R-:W-:Y:S02]  /*13420*/  IMAD.MOV.U32 R6, RZ, RZ, R4 ;  /* 0x000000ffff067224 */ /* 0x000fe400078e0004 */
[----:B------:R-:W-:-:S07]  /*13430*/  IMAD.MOV.U32 R13, RZ, RZ, R5 ;  /* 0x000000ffff0d7224 */ /* 0x000fce00078e0005 */
.L_x_728:
[----:B0-----:R-:W-:Y:S02]  /*13440*/  IMAD.MOV.U32 R10, RZ, RZ, R6 ;  /* 0x000000ffff0a7224 */ /* 0x001fe400078e0006 */
[----:B------:R-:W-:Y:S02]  /*13450*/  IMAD.MOV.U32 R11, RZ, RZ, R13 ;  /* 0x000000ffff0b7224 */ /* 0x000fe400078e000d */
[----:B------:R-:W-:-:S06]  /*13460*/  IMAD.WIDE R8, R3, 0xa4, R10 ;  /* 0x000000a403087825 */ /* 0x000fcc00078e020a */
[----:B------:R-:W2:Y:S01]  /*13470*/  LDG.E R9, desc[UR36][R8.64] ;  /* 0x0000002408097981 */ /* 0x000ea2000c1e1900 */
[C---:B------:R-:W-:Y:S01]  /*13480*/  ISETP.GE.U32.AND P0, PT, R0.reuse, 0x28, PT ;  /* 0x000000280000780c */ /* 0x040fe20003f06070 */
[----:B------:R-:W-:Y:S01]  /*13490*/  VIADD R0, R0, 0x1 ;  /* 0x0000000100007836 */ /* 0x000fe20000000000 */
[----:B------:R-:W-:-:S05]  /*134a0*/  IADD3 R6, P1, PT, R10, 0x4, RZ ;  /* 0x000000040a067810 */ /* 0x000fca0007f3e0ff */
[----:B------:R-:W-:Y:S01]  /*134b0*/  IMAD.X R13, RZ, RZ, R11, P1 ;  /* 0x000000ffff0d7224 */ /* 0x000fe200008e060b */
[----:B--2---:R0:W-:Y:S05]  /*134c0*/  STG.E desc[UR36][R10.64], R9 ;  /* 0x000000090a007986 */ /* 0x0041ea000c101924 */
[----:B------:R-:W-:Y:S05]  /*134d0*/  @!P0 BRA `(.L_x_728) ;  /* 0xfffffffc00d88947 */ /* 0x000fea000383ffff */
.L_x_679:
[----:B------:R-:W-:Y:S05]  /*134e0*/  BSYNC.RECONVERGENT B0 ;  /* 0x0000000000007941 */ /* 0x000fea0003800200 */
.L_x_678:
[----:B0-----:R-:W0:Y:S01]  /*134f0*/  LDC.64 R8, c[0x0][0x3a8] ;  /* 0x0000ea00ff087b82 */ /* 0x001e220000000a00 */
[C---:B------:R-:W-:Y:S01]  /*13500*/  ISETP.NE.AND P0, PT, R2.reuse, RZ, PT ;  /* 0x000000ff0200720c */ /* 0x040fe20003f05270 */
[----:B0-----:R-:W-:-:S05]  /*13510*/  IMAD.WIDE R8, R2, 0x4, R8 ;  /* 0x0000000402087825 */ /* 0x001fca00078e0208 */
[----:B------:R0:W-:Y:S07]  /*13520*/  STG.E desc[UR36][R8.64], R7 ;  /* 0x0000000708007986 */ /* 0x0001ee000c101924 */
[----:B------:R-:W-:Y:S05]  /*13530*/  @P0 EXIT ;  /* 0x000000000000094d */ /* 0x000fea0003800000 */
[----:B------:R-:W4:Y:S01]  /*13540*/  S2R R16, SR_TID.X ;  /* 0x0000000000107919 */ /* 0x000f220000002100 */
[----:B------:R-:W-:Y:S05]  /*13550*/  WARPSYNC.ALL ;  /* 0x0000000000007948 */ /* 0x000fea0003800000 */
[----:B----4-:R-:W-:-:S13]  /*13560*/  ISETP.NE.AND P0, PT, R16, RZ, PT ;  /* 0x000000ff1000720c */ /* 0x010fda0003f05270 */
[----:B------:R-:W4:Y:S01]  /*13570*/  @!P0 S2R R3, SR_CgaCtaId ;  /* 0x0000000000038919 */ /* 0x000f220000008800 */
[----:B-----5:R-:W-:-:S04]  /*13580*/  @!P0 MOV R0, 0x400 ;  /* 0x0000040000008802 */ /* 0x020fc80000000f00 */
[----:B----4-:R-:W-:-:S05]  /*13590*/  @!P0 LEA R0, R3, R0, 0x18 ;  /* 0x0000000003008211 */ /* 0x010fca00078ec0ff */
[----:B------:R4:W-:Y:S01]  /*135a0*/  @!P0 STS.64 [R0], RZ ;  /* 0x000000ff00008388 */ /* 0x0009e20000000a00 */
[----:B------:R-:W-:Y:S01]  /*135b0*/  BAR.SYNC.DEFER_BLOCKING 0x0 ;  /* 0x0000000000007b1d */ /* 0x000fe20000010000 */
[----:B------:R-:W-:-:S13]  /*135c0*/  ISETP.NE.AND P0, PT, R7, RZ, PT ;  /* 0x000000ff0700720c */ /* 0x000fda0003f05270 */
[----:B----4-:R-:W-:Y:S05]  /*135d0*/  @!P0 BRA `(.L_x_729) ;  /* 0x0000000400288947 */ /* 0x010fea0003800000 */
[----:B------:R-:W-:-:S07]  /*135e0*/  IMAD.MOV.U32 R0, RZ, RZ, RZ ;  /* 0x000000ffff007224 */ /* 0x000fce00078e00ff */
.L_x_739:
[----:B0-----:R-:W-:-:S05]  /*135f0*/  IMAD.WIDE.U32 R8, R0, 0xa4, R4 ;  /* 0x000000a400087825 */ /* 0x001fca00078e0004 */
[----:B------:R-:W4:Y:S01]  /*13600*/  LDG.E.U8 R2, desc[UR36][R8.64+0x6c] ;  /* 0x00006c2408027981 */ /* 0x000f22000c1e1100 */
[----:B------:R-:W-:Y:S01]  /*13610*/  VIADD R0, R0, 0x1 ;  /* 0x0000000100007836 */ /* 0x000fe20000000000 */
[----:B------:R-:W-:Y:S05]  /*13620*/  YIELD ;  /* 0x0000000000007946 */ /* 0x000fea0003800000 */
[----:B------:R-:W-:Y:S01]  /*13630*/  BSSY.RECONVERGENT B0, `(.L_x_730) ;  /* 0x0000043000007945 */ /* 0x000fe20003800200 */
[----:B------:R-:W-:Y:S02]  /*13640*/  ISETP.NE.AND P1, PT, R0, R7, PT ;  /* 0x000000070000720c */ /* 0x000fe40003f25270 */
[----:B----4-:R-:W-:-:S13]  /*13650*/  ISETP.NE.AND P0, PT, R2, RZ, PT ;  /* 0x000000ff0200720c */ /* 0x010fda0003f05270 */
[----:B------:R-:W-:Y:S05]  /*13660*/  @!P0 BRA `(.L_x_731) ;  /* 0x0000000000fc8947 */ /* 0x000fea0003800000 */
[----:B------:R-:W4:Y:S04]  /*13670*/  LDG.E R3, desc[UR36][R8.64+0xc] ;  /* 0x00000c2408037981 */ /* 0x000f28000c1e1900 */
[----:B------:R-:W5:Y:S04]  /*13680*/  LDG.E.U16 R13, desc[UR36][R8.64+0x16] ;  /* 0x00001624080d7981 */ /* 0x000f68000c1e1500 */
[----:B------:R-:W5:Y:S01]  /*13690*/  LDG.E.U16 R2, desc[UR36][R8.64+0x18] ;  /* 0x0000182408027981 */ /* 0x000f62000c1e1500 */
[----:B------:R-:W-:Y:S01]  /*136a0*/  BSSY.RELIABLE B1, `(.L_x_732) ;  /* 0x000001f000017945 */ /* 0x000fe20003800100 */
[----:B----4-:R-:W-:Y:S01]  /*136b0*/  ISETP.NE.AND P0, PT, R3, RZ, PT ;  /* 0x000000ff0300720c */ /* 0x010fe20003f05270 */
[----:B-----5:R-:W-:-:S12]  /*136c0*/  IMAD.IADD R2, R13, 0x1, R2 ;  /* 0x000000010d027824 */ /* 0x020fd800078e0202 */
[----:B------:R-:W-:Y:S05]  /*136d0*/  @!P0 BRA `(.L_x_733) ;  /* 0x00000000004c8947 */ /* 0x000fea0003800000 */
[----:B------:R-:W-:-:S13]  /*136e0*/  ISETP.NE.AND P0, PT, R3, 0x2, PT ;  /* 0x000000020300780c */ /* 0x000fda0003f05270 */
[----:B------:R-:W-:Y:S05]  /*136f0*/  @!P0 BRA `(.L_x_734) ;  /* 0x0000000000288947 */ /* 0x000fea0003800000 */
[----:B------:R-:W-:-:S13]  /*13700*/  ISETP.NE.AND P0, PT, R3, 0x1, PT ;  /* 0x000000010300780c */ /* 0x000fda0003f05270 */
[----:B------:R-:W-:Y:S05]  /*13710*/  @P0 BREAK.RELIABLE B1 ;  /* 0x0000000000010942 */ /* 0x000fea0003800100 */
[----:B------:R-:W-:Y:S05]  /*13720*/  @P0 BRA `(.L_x_731) ;  /* 0x0000000000cc0947 */ /* 0x000fea0003800000 */
[----:B------:R-:W-:Y:S02]  /*13730*/  LOP3.LUT R2, R2, 0xffff, RZ, 0xc0, !PT ;  /* 0x0000ffff02027812 */ /* 0x000fe400078ec0ff */
[----:B------:R-:W-:Y:S02]  /*13740*/  ISETP.LT.U32.AND P2, PT, R13, 0x53, PT ;  /* 0x000000530d00780c */ /* 0x000fe40003f41070 */
[----:B------:R-:W-:-:S13]  /*13750*/  ISETP.GT.U32.AND P0, PT, R2, 0x52, PT ;  /* 0x000000520200780c */ /* 0x000fda0003f04070 */
[----:B------:R-:W-:Y:S05]  /*13760*/  @P0 BRA P2, `(.L_x_735) ;  /* 0x0000000000480947 */ /* 0x000fea0001000000 */
[----:B------:R-:W-:-:S04]  /*13770*/  ISETP.GT.U32.AND P0, PT, R2, 0x56, PT ;  /* 0x000000560200780c */ /* 0x000fc80003f04070 */
[----:B------:R-:W-:Y:S01]  /*13780*/  ISETP.LT.U32.AND P0, PT, R13, 0x57, P0 ;  /* 0x000000570d00780c */ /* 0x000fe20000701070 */
[----:B------:R-:W-:-:S12]  /*13790*/  BRA `(.L_x_736) ;  /* 0x0000000000347947 */ /* 0x000fd80003800000 */
.L_x_734:
[----:B------:R-:W-:Y:S02]  /*137a0*/  LOP3.LUT R2, R2, 0xffff, RZ, 0xc0, !PT ;  /* 0x0000ffff02027812 */ /* 0x000fe400078ec0ff */
[----:B------:R-:W-:Y:S02]  /*137b0*/  ISETP.LT.U32.AND P2, PT, R13, 0x50, PT ;  /* 0x000000500d00780c */ /* 0x000fe40003f41070 */
[----:B------:R-:W-:-:S13]  /*137c0*/  ISETP.GT.U32.AND P0, PT, R2, 0x4f, PT ;  /* 0x0000004f0200780c */ /* 0x000fda0003f04070 */
[----:B------:R-:W-:Y:S05]  /*137d0*/  @P0 BRA P2, `(.L_x_735) ;  /* 0x00000000002c0947 */ /* 0x000fea0001000000 */
[----:B------:R-:W-:-:S04]  /*137e0*/  ISETP.GT.U32.AND P0, PT, R2, 0x53, PT ;  /* 0x000000530200780c */ /* 0x000fc80003f04070 */
[----:B------:R-:W-:Y:S01]  /*137f0*/  ISETP.LT.U32.AND P0, PT, R13, 0x54, P0 ;  /* 0x000000540d00780c */ /* 0x000fe20000701070 */
[----:B------:R-:W-:-:S12]  /*13800*/  BRA `(.L_x_736) ;  /* 0x0000000000187947 */ /* 0x000fd80003800000 */
.L_x_733:
[----:B------:R-:W-:Y:S02]  /*13810*/  LOP3.LUT R2, R2, 0xffff, RZ, 0xc0, !PT ;  /* 0x0000ffff02027812 */ /* 0x000fe400078ec0ff */
[----:B------:R-:W-:Y:S02]  /*13820*/  ISETP.LT.U32.AND P2, PT, R13, 0x54, PT ;  /* 0x000000540d00780c */ /* 0x000fe40003f41070 */
[----:B------:R-:W-:-:S13]  /*13830*/  ISETP.GT.U32.AND P0, PT, R2, 0x53, PT ;  /* 0x000000530200780c */ /* 0x000fda0003f04070 */
[----:B------:R-:W-:Y:S05]  /*13840*/  @P0 BRA P2, `(.L_x_735) ;  /* 0x0000000000100947 */ /* 0x000fea0001000000 */
[----:B------:R-:W-:-:S04]  /*13850*/  ISETP.GT.U32.AND P0, PT, R2, 0x57, PT ;  /* 0x000000570200780c */ /* 0x000fc80003f04070 */
[----:B------:R-:W-:-:S13]  /*13860*/  ISETP.LT.U32.AND P0, PT, R13, 0x58, P0 ;  /* 0x000000580d00780c */ /* 0x000fda0000701070 */
.L_x_736:
[----:B------:R-:W-:Y:S05]  /*13870*/  @!P0 BREAK.RELIABLE B1 ;  /* 0x0000000000018942 */ /* 0x000fea0003800100 */
[----:B------:R-:W-:Y:S05]  /*13880*/  @!P0 BRA `(.L_x_731) ;  /* 0x0000000000748947 */ /* 0x000fea0003800000 */
.L_x_735:
[----:B------:R-:W-:Y:S05]  /*13890*/  BSYNC.RELIABLE B1 ;  /* 0x0000000000017941 */ /* 0x000fea0003800100 */
.L_x_732:
[----:B------:R-:W4:Y:S01]  /*138a0*/  LDG.E.U8 R12, desc[UR36][R8.64+0x24] ;  /* 0x00002424080c7981 */ /* 0x000f22000c1e1100 */
[----:B------:R-:W0:Y:S01]  /*138b0*/  S2UR UR5, SR_CgaCtaId ;  /* 0x00000000000579c3 */ /* 0x000e220000008800 */
[----:B------:R-:W-:Y:S02]  /*138c0*/  UMOV UR4, 0x400 ;  /* 0x0000040000047882 */ /* 0x000fe40000000000 */
[----:B0-----:R-:W-:-:S09]  /*138d0*/  ULEA UR4, UR5, UR4, 0x18 ;  /* 0x0000000405047291 */ /* 0x001fd2000f8ec0ff */
[----:B------:R-:W-:Y:S01]  /*138e0*/  ATOMS.POPC.INC.32 RZ, [UR4] ;  /* 0x00000000ffff7f8c */ /* 0x000fe2000d800004 */
[----:B----4-:R-:W-:-:S13]  /*138f0*/  ISETP.NE.AND P0, PT, R12, RZ, PT ;  /* 0x000000ff0c00720c */ /* 0x010fda0003f05270 */
[----:B------:R-:W-:Y:S05]  /*13900*/  @!P0 BRA `(.L_x_731) ;  /* 0x0000000000548947 */ /* 0x000fea0003800000 */
[----:B-123--:R-:W-:-:S07]  /*13910*/  IMAD.MOV.U32 R11, RZ, RZ, RZ ;  /* 0x000000ffff0b7224 */ /* 0x00efce00078e00ff */
.L_x_738:
[----:B------:R-:W-:-:S05]  /*13920*/  IADD3 R2, P0, PT, R8, R11, RZ ;  /* 0x0000000b08027210 */ /* 0x000fca0007f1e0ff */
[----:B------:R-:W-:-:S05]  /*13930*/  IMAD.X R3, RZ, RZ, R9, P0 ;  /* 0x000000ffff037224 */ /* 0x000fca00000e0609 */
[----:B------:R-:W2:Y:S01]  /*13940*/  LDG.E.U8 R2, desc[UR36][R2.64+0x25] ;  /* 0x0000252402027981 */ /* 0x000ea2000c1e1100 */
[----:B------:R-:W-:Y:S02]  /*13950*/  IMAD.MOV.U32 R15, RZ, RZ, 0x1 ;  /* 0x00000001ff0f7424 */ /* 0x000fe400078e00ff */
[----:B--2---:R-:W-:-:S04]  /*13960*/  IMAD.IADD R14, R13, 0x1, R2 ;  /* 0x000000010d0e7824 */ /* 0x004fc800078e0202 */
[----:B------:R-:W-:-:S05]  /*13970*/  VIADD R6, R14, 0xffffffb1 ;  /* 0xffffffb10e067836 */ /* 0x000fca0000000000 */
[----:B------:R-:W-:-:S04]  /*13980*/  SHF.L.U32 R10, R15, R6, RZ ;  /* 0x000000060f0a7219 */ /* 0x000fc800000006ff */
[----:B------:R-:W-:-:S04]  /*13990*/  LOP3.LUT P0, RZ, R10, 0x89, RZ, 0xc0, !PT ;  /* 0x000000890aff7812 */ /* 0x000fc8000780c0ff */
[----:B------:R-:W-:-:S04]  /*139a0*/  ISETP.LE.U32.AND P0, PT, R6, 0x7, P0 ;  /* 0x000000070600780c */ /* 0x000fc80000703070 */
[----:B------:R-:W-:-:S13]  /*139b0*/  ISETP.NE.AND P0, PT, R14, 0x53, !P0 ;  /* 0x000000530e00780c */ /* 0x000fda0004705270 */
[----:B------:R-:W-:Y:S05]  /*139c0*/  @!P0 BRA `(.L_x_737) ;  /* 0x0000000000108947 */ /* 0x000fea0003800000 */
[----:B------:R-:W-:-:S05]  /*139d0*/  VIADD R11, R11, 0x1 ;  /* 0x000000010b0b7836 */ /* 0x000fca0000000000 */
[----:B------:R-:W-:-:S13]  /*139e0*/  ISETP.GE.U32.AND P0, PT, R11, R12, PT ;  /* 0x0000000c0b00720c */ /* 0x000fda0003f06070 */
[----:B------:R-:W-:Y:S05]  /*139f0*/  @P0 BRA `(.L_x_731) ;  /* 0x0000000000180947 */ /* 0x000fea0003800000 */
[----:B------:R-:W-:Y:S05]  /*13a00*/  BRA `(.L_x_738) ;  /* 0xfffffffc00c47947 */ /* 0x000fea000383ffff */
.L_x_737:
[----:B------:R-:W0:Y:S01]  /*13a10*/  S2UR UR5, SR_CgaCtaId ;  /* 0x00000000000579c3 */ /* 0x000e220000008800 */
[----:B------:R-:W-:Y:S02]  /*13a20*/  UMOV UR4, 0x400 ;  /* 0x0000040000047882 */ /* 0x000fe40000000000 */
[----:B------:R-:W-:-:S04]  /*13a30*/  UIADD3 UR4, UPT, UPT, UR4, 0x4, URZ ;  /* 0x0000000404047890 */ /* 0x000fc8000fffe0ff */
[----:B0-----:R-:W-:-:S09]  /*13a40*/  ULEA UR4, UR5, UR4, 0x18 ;  /* 0x0000000405047291 */ /* 0x001fd2000f8ec0ff */
[----:B------:R-:W-:Y:S03]  /*13a50*/  ATOMS.POPC.INC.32 RZ, [UR4] ;  /* 0x00000000ffff7f8c */ /* 0x000fe6000d800004 */
.L_x_731:
[----:B------:R-:W-:Y:S05]  /*13a60*/  BSYNC.RECONVERGENT B0 ;  /* 0x0000000000007941 */ /* 0x000fea0003800200 */
.L_x_730:
[----:B------:R-:W-:Y:S05]  /*13a70*/  @P1 BRA `(.L_x_739) ;  /* 0xfffffff800dc1947 */ /* 0x000fea000383ffff */
.L_x_729:
[----:B------:R-:W-:Y:S05]  /*13a80*/  WARPSYNC.ALL ;  /* 0x0000000000007948 */ /* 0x000fea0003800000 */
[----:B------:R-:W-:Y:S01]  /*13a90*/  BAR.SYNC.DEFER_BLOCKING 0x0 ;  /* 0x0000000000007b1d */ /* 0x000fe20000010000 */
[----:B------:R-:W-:-:S13]  /*13aa0*/  ISETP.NE.AND P0, PT, R16, RZ, PT ;  /* 0x000000ff1000720c */ /* 0x000fda0003f05270 */
[----:B------:R-:W-:Y:S05]  /*13ab0*/  @P0 EXIT ;  /* 0x000000000000094d */ /* 0x000fea0003800000 */
[----:B------:R-:W4:Y:S01]  /*13ac0*/  S2UR UR5, SR_CgaCtaId ;  /* 0x00000000000579c3 */ /* 0x000f220000008800 */
[----:B------:R-:W-:Y:S01]  /*13ad0*/  UMOV UR4, 0x400 ;  /* 0x0000040000047882 */ /* 0x000fe20000000000 */
[----:B------:R-:W-:Y:S02]  /*13ae0*/  MOV R0, 0x0 ;  /* 0x0000000000007802 */ /* 0x000fe40000000f00 */
[----:B-123--:R-:W-:-:S04]  /*13af0*/  IADD3 R6, P0, PT, R33, 0x4090, RZ ;  /* 0x0000409021067810 */ /* 0x00efc80007f1e0ff */
[----:B0-----:R0:W1:Y:S01]  /*13b00*/  LDC.64 R8, c[0x4][R0] ;  /* 0x0100000000087b82 */ /* 0x0010620000000a00 */
[----:B------:R-:W-:Y:S01]  /*13b10*/  IMAD.X R7, RZ, RZ, R32, P0 ;  /* 0x000000ffff077224 */ /* 0x000fe200000e0620 */
[----:B----4-:R-:W-:-:S09]  /*13b20*/  ULEA UR4, UR5, UR4, 0x18 ;  /* 0x0000000405047291 */ /* 0x010fd2000f8ec0ff */
[----:B------:R-:W2:Y:S02]  /*13b30*/  LDS.64 R2, [UR4] ;  /* 0x00000004ff027984 */ /* 0x000ea40008000a00 */
[----:B------:R-:W3:Y:S02]  /*13b40*/  LDCU.64 UR4, c[0x4][0x88] ;  /* 0x01001100ff0477ac */ /* 0x000ee40008000a00 */
[----:B---3--:R-:W-:Y:S02]  /*13b50*/  IMAD.U32 R4, RZ, RZ, UR4 ;  /* 0x00000004ff047e24 */ /* 0x008fe4000f8e00ff */
[----:B------:R-:W-:Y:S01]  /*13b60*/  IMAD.U32 R5, RZ, RZ, UR5 ;  /* 0x00000005ff057e24 */ /* 0x000fe2000f8e00ff */
[----:B-12---:R0:W-:Y:S06]  /*13b70*/  STL.64 [R1+0x4090], R2 ;  /* 0x0040900201007387 */ /* 0x0061ec0000100a00 */
[----:B------:R-:W-:-:S07]  /*13b80*/  LEPC R20, `(.L_x_740) ;  /* 0x000000001014794e */ /* 0x000fce0000000000 */
[----:B0-----:R-:W-:Y:S05]  /*13b90*/  CALL.ABS.NOINC R8 ;  /* 0x0000000008007343 */ /* 0x001fea0003c00000 */
.L_x_740:
[----:B------:R-:W-:Y:S05]  /*13ba0*/  EXIT ;  /* 0x000000000000794d */ /* 0x000fea0003800000 */
        .weak           $__internal_0_$__cuda_sm3x_div_rn_noftz_f32_slowpath
        .type           $__internal_0_$__cuda_sm3x_div_rn_noftz_f32_slowpath,@function
        .size           $__internal_0_$__cuda_sm3x_div_rn_noftz_f32_slowpath,(.L_x_915 - $__internal_0_$__cuda_sm3x_div_rn_noftz_f32_slowpath)
$__internal_0_$__cuda_sm3x_div_rn_noftz_f32_slowpath:
[--C-:B------:R-:W-:Y:S01]  /*13bb0*/  SHF.R.U32.HI R13, RZ, 0x17, R7.reuse ;  /* 0x00000017ff0d7819 */ /* 0x100fe20000011607 */
[----:B------:R-:W-:Y:S01]  /*13bc0*/  BSSY.RECONVERGENT B1, `(.L_x_741) ;  /* 0x0000064000017945 */ /* 0x000fe20003800200 */
[--C-:B------:R-:W-:Y:S01]  /*13bd0*/  SHF.R.U32.HI R4, RZ, 0x17, R12.reuse ;  /* 0x00000017ff047819 */ /* 0x100fe2000001160c */
[----:B------:R-:W-:Y:S01]  /*13be0*/  IMAD.MOV.U32 R15, RZ, RZ, R7 ;  /* 0x000000ffff0f7224 */ /* 0x000fe200078e0007 */
[----:B------:R-:W-:Y:S02]  /*13bf0*/  LOP3.LUT R13, R13, 0xff, RZ, 0xc0, !PT ;  /* 0x000000ff0d0d7812 */ /* 0x000fe400078ec0ff */
[----:B------:R-:W-:Y:S01]  /*13c00*/  LOP3.LUT R18, R4, 0xff, RZ, 0xc0, !PT ;  /* 0x000000ff04127812 */ /* 0x000fe200078ec0ff */
[----:B------:R-:W-:Y:S02]  /*13c10*/  IMAD.MOV.U32 R4, RZ, RZ, R12 ;  /* 0x000000ffff047224 */ /* 0x000fe400078e000c */
[----:B------:R-:W-:Y:S02]  /*13c20*/  VIADD R16, R13, 0xffffffff ;  /* 0xffffffff0d107836 */ /* 0x000fe40000000000 */
[----:B------:R-:W-:-:S03]  /*13c30*/  VIADD R14, R18, 0xffffffff ;  /* 0xffffffff120e7836 */ /* 0x000fc60000000000 */
[----:B------:R-:W-:-:S04]  /*13c40*/  ISETP.GT.U32.AND P0, PT, R16, 0xfd, PT ;  /* 0x000000fd1000780c */ /* 0x000fc80003f04070 */
[----:B------:R-:W-:-:S13]  /*13c50*/  ISETP.GT.U32.OR P0, PT, R14, 0xfd, P0 ;  /* 0x000000fd0e00780c */ /* 0x000fda0000704470 */
[----:B------:R-:W-:Y:S01]  /*13c60*/  @!P0 IMAD.MOV.U32 R5, RZ, RZ, RZ ;  /* 0x000000ffff058224 */ /* 0x000fe200078e00ff */
[----:B------:R-:W-:Y:S06]  /*13c70*/  @!P0 BRA `(.L_x_742) ;  /* 0x00000000005c8947 */ /* 0x000fec0003800000 */
[----:B------:R-:W-:Y:S02]  /*13c80*/  FSETP.GTU.FTZ.AND P0, PT, |R12|, +INF , PT ;  /* 0x7f8000000c00780b */ /* 0x000fe40003f1c200 */
[----:B------:R-:W-:-:S04]  /*13c90*/  FSETP.GTU.FTZ.AND P1, PT, |R7|, +INF , PT ;  /* 0x7f8000000700780b */ /* 0x000fc80003f3c200 */
[----:B------:R-:W-:-:S13]  /*13ca0*/  PLOP3.LUT P0, PT, P0, P1, PT, 0xf8, 0x8f ;  /* 0x00000000008f781c */ /* 0x000fda0000703f70 */
[----:B------:R-:W-:Y:S05]  /*13cb0*/  @P0 BRA `(.L_x_743) ;  /* 0x00000004004c0947 */ /* 0x000fea0003800000 */
[----:B------:R-:W-:-:S13]  /*13cc0*/  LOP3.LUT P0, RZ, R15, 0x7fffffff, R4, 0xc8, !PT ;  /* 0x7fffffff0fff7812 */ /* 0x000fda000780c804 */
[----:B------:R-:W-:Y:S05]  /*13cd0*/  @!P0 BRA `(.L_x_744) ;  /* 0x00000004003c8947 */ /* 0x000fea0003800000 */
[C---:B------:R-:W-:Y:S02]  /*13ce0*/  FSETP.NEU.FTZ.AND P0, PT, |R12|.reuse, +INF , PT ;  /* 0x7f8000000c00780b */ /* 0x040fe40003f1d200 */
[----:B------:R-:W-:Y:S02]  /*13cf0*/  FSETP.NEU.FTZ.AND P2, PT, |R7|, +INF , PT ;  /* 0x7f8000000700780b */ /* 0x000fe40003f5d200 */
[----:B------:R-:W-:-:S11]  /*13d00*/  FSETP.NEU.FTZ.AND P1, PT, |R12|, +INF , PT ;  /* 0x7f8000000c00780b */ /* 0x000fd60003f3d200 */
[----:B------:R-:W-:Y:S05]  /*13d10*/  @!P2 BRA !P0, `(.L_x_744) ;  /* 0x00000004002ca947 */ /* 0x000fea0004000000 */
[----:B------:R-:W-:-:S04]  /*13d20*/  LOP3.LUT P0, RZ, R4, 0x7fffffff, RZ, 0xc0, !PT ;  /* 0x7fffffff04ff7812 */ /* 0x000fc8000780c0ff */
[----:B------:R-:W-:-:S13]  /*13d30*/  PLOP3.LUT P0, PT, P2, P0, PT, 0x2f, 0xf2 ;  /* 0x0000000000f2781c */ /* 0x000fda0001700577 */
[----:B------:R-:W-:Y:S05]  /*13d40*/  @P0 BRA `(.L_x_745) ;  /* 0x0000000400180947 */ /* 0x000fea0003800000 */
[----:B------:R-:W-:-:S04]  /*13d50*/  LOP3.LUT P0, RZ, R15, 0x7fffffff, RZ, 0xc0, !PT ;  /* 0x7fffffff0fff7812 */ /* 0x000fc8000780c0ff */
[----:B------:R-:W-:-:S13]  /*13d60*/  PLOP3.LUT P0, PT, P1, P0, PT, 0x2f, 0xf2 ;  /* 0x0000000000f2781c */ /* 0x000fda0000f00577 */
[----:B------:R-:W-:Y:S05]  /*13d70*/  @P0 BRA `(.L_x_746) ;  /* 0x0000000400000947 */ /* 0x000fea0003800000 */
[----:B------:R-:W-:Y:S02]  /*13d80*/  ISETP.GE.AND P0, PT, R14, RZ, PT ;  /* 0x000000ff0e00720c */ /* 0x000fe40003f06270 */
[----:B------:R-:W-:-:S11]  /*13d90*/  ISETP.GE.AND P1, PT, R16, RZ, PT ;  /* 0x000000ff1000720c */ /* 0x000fd60003f26270 */
[----:B------:R-:W-:Y:S02]  /*13da0*/  @P0 IMAD.MOV.U32 R5, RZ, RZ, RZ ;  /* 0x000000ffff050224 */ /* 0x000fe400078e00ff */
[----:B------:R-:W-:Y:S01]  /*13db0*/  @!P0 FFMA R4, R12, 1.84467440737095516160e+19, RZ ;  /* 0x5f8000000c048823 */ /* 0x000fe200000000ff */
[----:B------:R-:W-:Y:S02]  /*13dc0*/  @!P0 IMAD.MOV.U32 R5, RZ, RZ, -0x40 ;  /* 0xffffffc0ff058424 */ /* 0x000fe400078e00ff */
[----:B------:R-:W-:Y:S02]  /*13dd0*/  @!P1 FFMA R15, R7, 1.84467440737095516160e+19, RZ ;  /* 0x5f800000070f9823 */ /* 0x000fe400000000ff */
[----:B------:R-:W-:-:S07]  /*13de0*/  @!P1 VIADD R5, R5, 0x40 ;  /* 0x0000004005059836 */ /* 0x000fce0000000000 */
.L_x_742:
[----:B------:R-:W-:Y:S01]  /*13df0*/  LEA R14, R13, 0xc0800000, 0x17 ;  /* 0xc08000000d0e7811 */ /* 0x000fe200078eb8ff */
[----:B------:R-:W-:Y:S04]  /*13e00*/  BSSY.RECONVERGENT B2, `(.L_x_747) ;  /* 0x0000036000027945 */ /* 0x000fe80003800200 */
[----:B------:R-:W-:Y:S02]  /*13e10*/  IMAD.IADD R15, R15, 0x1, -R14 ;  /* 0x000000010f0f7824 */ /* 0x000fe400078e0a0e */
[----:B------:R-:W-:Y:S02]  /*13e20*/  VIADD R14, R18, 0xffffff81 ;  /* 0xffffff81120e7836 */ /* 0x000fe40000000000 */
[----:B------:R-:W0:Y:S01]  /*13e30*/  MUFU.RCP R16, R15 ;  /* 0x0000000f00107308 */ /* 0x000e220000001000 */
[----:B------:R-:W-:Y:S01]  /*13e40*/  FADD.FTZ R17, -R15, -RZ ;  /* 0x800000ff0f117221 */ /* 0x000fe20000010100 */
[C---:B------:R-:W-:Y:S01]  /*13e50*/  IMAD R4, R14.reuse, -0x800000, R4 ;  /* 0xff8000000e047824 */ /* 0x040fe200078e0204 */
[----:B------:R-:W-:-:S05]  /*13e60*/  IADD3 R14, PT, PT, R14, 0x7f, -R13 ;  /* 0x0000007f0e0e7810 */ /* 0x000fca0007ffe80d */
[----:B------:R-:W-:Y:S02]  /*13e70*/  IMAD.IADD R14, R14, 0x1, R5 ;  /* 0x000000010e0e7824 */ /* 0x000fe400078e0205 */
[----:B0-----:R-:W-:-:S04]  /*13e80*/  FFMA R19, R16, R17, 1 ;  /* 0x3f80000010137423 */ /* 0x001fc80000000011 */
[----:B------:R-:W-:-:S04]  /*13e90*/  FFMA R21, R16, R19, R16 ;  /* 0x0000001310157223 */ /* 0x000fc80000000010 */
[----:B------:R-:W-:-:S04]  /*13ea0*/  FFMA R16, R4, R21, RZ ;  /* 0x0000001504107223 */ /* 0x000fc800000000ff */
[----:B------:R-:W-:-:S04]  /*13eb0*/  FFMA R19, R17, R16, R4 ;  /* 0x0000001011137223 */ /* 0x000fc80000000004 */
[----:B------:R-:W-:-:S04]  /*13ec0*/  FFMA R16, R21, R19, R16 ;  /* 0x0000001315107223 */ /* 0x000fc80000000010 */
[----:B------:R-:W-:-:S04]  /*13ed0*/  FFMA R17, R17, R16, R4 ;  /* 0x0000001011117223 */ /* 0x000fc80000000004 */
[----:B------:R-:W-:-:S05]  /*13ee0*/  FFMA R4, R21, R17, R16 ;  /* 0x0000001115047223 */ /* 0x000fca0000000010 */
[----:B------:R-:W-:-:S04]  /*13ef0*/  SHF.R.U32.HI R13, RZ, 0x17, R4 ;  /* 0x00000017ff0d7819 */ /* 0x000fc80000011604 */
[----:B------:R-:W-:-:S05]  /*13f00*/  LOP3.LUT R13, R13, 0xff, RZ, 0xc0, !PT ;  /* 0x000000ff0d0d7812 */ /* 0x000fca00078ec0ff */
[----:B------:R-:W-:-:S04]  /*13f10*/  IMAD.IADD R15, R13, 0x1, R14 ;  /* 0x000000010d0f7824 */ /* 0x000fc800078e020e */
[----:B------:R-:W-:-:S05]  /*13f20*/  VIADD R5, R15, 0xffffffff ;  /* 0xffffffff0f057836 */ /* 0x000fca0000000000 */
[----:B------:R-:W-:-:S13]  /*13f30*/  ISETP.GE.U32.AND P0, PT, R5, 0xfe, PT ;  /* 0x000000fe0500780c */ /* 0x000fda0003f06070 */
[----:B------:R-:W-:Y:S05]  /*13f40*/  @!P0 BRA `(.L_x_748) ;  /* 0x0000000000808947 */ /* 0x000fea0003800000 */
[----:B------:R-:W-:-:S13]  /*13f50*/  ISETP.GT.AND P0, PT, R15, 0xfe, PT ;  /* 0x000000fe0f00780c */ /* 0x000fda0003f04270 */
[----:B------:R-:W-:Y:S05]  /*13f60*/  @P0 BRA `(.L_x_749) ;  /* 0x00000000006c0947 */ /* 0x000fea0003800000 */
[----:B------:R-:W-:-:S13]  /*13f70*/  ISETP.GE.AND P0, PT, R15, 0x1, PT ;  /* 0x000000010f00780c */ /* 0x000fda0003f06270 */
[----:B------:R-:W-:Y:S05]  /*13f80*/  @P0 BRA `(.L_x_750) ;  /* 0x0000000000740947 */ /* 0x000fea0003800000 */
[----:B------:R-:W-:Y:S02]  /*13f90*/  ISETP.GE.AND P0, PT, R15, -0x18, PT ;  /* 0xffffffe80f00780c */ /* 0x000fe40003f06270 */
[----:B------:R-:W-:-:S11]  /*13fa0*/  LOP3.LUT R4, R4, 0x80000000, RZ, 0xc0, !PT ;  /* 0x8000000004047812 */ /* 0x000fd600078ec0ff */
[----:B------:R-:W-:Y:S05]  /*13fb0*/  @!P0 BRA `(.L_x_750) ;  /* 0x0000000000688947 */ /* 0x000fea0003800000 */
[CCC-:B------:R-:W-:Y:S01]  /*13fc0*/  FFMA.RZ R5, R21.reuse, R17.reuse, R16.reuse ;  /* 0x0000001115057223 */ /* 0x1c0fe2000000c010 */
[-CC-:B------:R-:W-:Y:S01]  /*13fd0*/  FFMA.RM R14, R21, R17.reuse, R16.reuse ;  /* 0x00000011150e7223 */ /* 0x180fe20000004010 */
[C---:B------:R-:W-:Y:S02]  /*13fe0*/  ISETP.NE.AND P2, PT, R15.reuse, RZ, PT ;  /* 0x000000ff0f00720c */ /* 0x040fe40003f45270 */
[----:B------:R-:W-:Y:S02]  /*13ff0*/  ISETP.NE.AND P1, PT, R15, RZ, PT ;  /* 0x000000ff0f00720c */ /* 0x000fe40003f25270 */
[----:B------:R-:W-:Y:S01]  /*14000*/  LOP3.LUT R13, R5, 0x7fffff, RZ, 0xc0, !PT ;  /* 0x007fffff050d7812 */ /* 0x000fe200078ec0ff */
[----:B------:R-:W-:Y:S01]  /*14010*/  FFMA.RP R5, R21, R17, R16 ;  /* 0x0000001115057223 */ /* 0x000fe20000008010 */
[----:B------:R-:W-:Y:S02]  /*14020*/  VIADD R16, R15, 0x20 ;  /* 0x000000200f107836 */ /* 0x000fe40000000000 */
[----:B------:R-:W-:Y:S01]  /*14030*/  LOP3.LUT R13, R13, 0x800000, RZ, 0xfc, !PT ;  /* 0x008000000d0d7812 */ /* 0x000fe200078efcff */
[----:B------:R-:W-:Y:S01]  /*14040*/  IMAD.MOV R15, RZ, RZ, -R15 ;  /* 0x000000ffff0f7224 */ /* 0x000fe200078e0a0f */
[----:B------:R-:W-:-:S02]  /*14050*/  FSETP.NEU.FTZ.AND P0, PT, R5, R14, PT ;  /* 0x0000000e0500720b */ /* 0x000fc40003f1d000 */
[----:B------:R-:W-:Y:S02]  /*14060*/  SHF.L.U32 R16, R13, R16, RZ ;  /* 0x000000100d107219 */ /* 0x000fe400000006ff */
[----:B------:R-:W-:Y:S02]  /*14070*/  SEL R14, R15, RZ, P2 ;  /* 0x000000ff0f0e7207 */ /* 0x000fe40001000000 */
[----:B------:R-:W-:Y:S02]  /*14080*/  ISETP.NE.AND P1, PT, R16, RZ, P1 ;  /* 0x000000ff1000720c */ /* 0x000fe40000f25270 */
[----:B------:R-:W-:Y:S02]  /*14090*/  SHF.R.U32.HI R14, RZ, R14, R13 ;  /* 0x0000000eff0e7219 */ /* 0x000fe4000001160d */
[----:B------:R-:W-:Y:S02]  /*140a0*/  PLOP3.LUT P0, PT, P0, P1, PT, 0xf8, 0x8f ;  /* 0x00000000008f781c */ /* 0x000fe40000703f70 */
[----:B------:R-:W-:-:S02]  /*140b0*/  SHF.R.U32.HI R16, RZ, 0x1, R14 ;  /* 0x00000001ff107819 */ /* 0x000fc4000001160e */
[----:B------:R-:W-:-:S04]  /*140c0*/  SEL R5, RZ, 0x1, !P0 ;  /* 0x00000001ff057807 */ /* 0x000fc80004000000 */
[----:B------:R-:W-:-:S04]  /*140d0*/  LOP3.LUT R5, R5, 0x1, R16, 0xf8, !PT ;  /* 0x0000000105057812 */ /* 0x000fc800078ef810 */
[----:B------:R-:W-:-:S05]  /*140e0*/  LOP3.LUT R5, R5, R14, RZ, 0xc0, !PT ;  /* 0x0000000e05057212 */ /* 0x000fca00078ec0ff */
[----:B------:R-:W-:-:S05]  /*140f0*/  IMAD.IADD R5, R16, 0x1, R5 ;  /* 0x0000000110057824 */ /* 0x000fca00078e0205 */
[----:B------:R-:W-:Y:S01]  /*14100*/  LOP3.LUT R4, R5, R4, RZ, 0xfc, !PT ;  /* 0x0000000405047212 */ /* 0x000fe200078efcff */
[----:B------:R-:W-:Y:S06]  /*14110*/  BRA `(.L_x_750) ;  /* 0x0000000000107947 */ /* 0x000fec0003800000 */
.L_x_749:
[----:B------:R-:W-:-:S04]  /*14120*/  LOP3.LUT R4, R4, 0x80000000, RZ, 0xc0, !PT ;  /* 0x8000000004047812 */ /* 0x000fc800078ec0ff */
[----:B------:R-:W-:Y:S01]  /*14130*/  LOP3.LUT R4, R4, 0x7f800000, RZ, 0xfc, !PT ;  /* 0x7f80000004047812 */ /* 0x000fe200078efcff */
[----:B------:R-:W-:Y:S06]  /*14140*/  BRA `(.L_x_750) ;  /* 0x0000000000047947 */ /* 0x000fec0003800000 */
.L_x_748:
[----:B------:R-:W-:-:S07]  /*14150*/  IMAD R4, R14, 0x800000, R4 ;  /* 0x008000000e047824 */ /* 0x000fce00078e0204 */
.L_x_750:
[----:B------:R-:W-:Y:S05]  /*14160*/  BSYNC.RECONVERGENT B2 ;  /* 0x0000000000027941 */ /* 0x000fea0003800200 */
.L_x_747:
[----:B------:R-:W-:Y:S05]  /*14170*/  BRA `(.L_x_751) ;  /* 0x0000000000207947 */ /* 0x000fea0003800000 */
.L_x_746:
[----:B------:R-:W-:-:S04]  /*14180*/  LOP3.LUT R4, R15, 0x80000000, R4, 0x48, !PT ;  /* 0x800000000f047812 */ /* 0x000fc800078e4804 */
[----:B------:R-:W-:Y:S01]  /*14190*/  LOP3.LUT R4, R4, 0x7f800000, RZ, 0xfc, !PT ;  /* 0x7f80000004047812 */ /* 0x000fe200078efcff */
[----:B------:R-:W-:Y:S06]  /*141a0*/  BRA `(.L_x_751) ;  /* 0x0000000000147947 */ /* 0x000fec0003800000 */
.L_x_745:
[----:B------:R-:W-:Y:S01]  /*141b0*/  LOP3.LUT R4, R15, 0x80000000, R4, 0x48, !PT ;  /* 0x800000000f047812 */ /* 0x000fe200078e4804 */
[----:B------:R-:W-:Y:S06]  /*141c0*/  BRA `(.L_x_751) ;  /* 0x00000000000c7947 */ /* 0x000fec0003800000 */
.L_x_744:
[----:B------:R-:W0:Y:S01]  /*141d0*/  MUFU.RSQ R4, -QNAN ;  /* 0xffc0000000047908 */ /* 0x000e220000001400 */
[----:B------:R-:W-:Y:S05]  /*141e0*/  BRA `(.L_x_751) ;  /* 0x0000000000047947 */ /* 0x000fea0003800000 */
.L_x_743:
[----:B------:R-:W-:-:S07]  /*141f0*/  FADD.FTZ R4, R12, R7 ;  /* 0x000000070c047221 */ /* 0x000fce0000010000 */
.L_x_751:
[----:B------:R-:W-:Y:S05]  /*14200*/  BSYNC.RECONVERGENT B1 ;  /* 0x0000000000017941 */ /* 0x000fea0003800200 */
.L_x_741:
[----:B0-----:R-:W-:Y:S02]  /*14210*/  IMAD.MOV.U32 R26, RZ, RZ, R4 ;  /* 0x000000ffff1a7224 */ /* 0x001fe400078e0004 */
[----:B------:R-:W-:Y:S02]  /*14220*/  IMAD.MOV.U32 R4, RZ, RZ, R11 ;  /* 0x000000ffff047224 */ /* 0x000fe400078e000b */
[----:B------:R-:W-:-:S04]  /*14230*/  IMAD.MOV.U32 R5, RZ, RZ, 0x0 ;  /* 0x00000000ff057424 */ /* 0x000fc800078e00ff */
[----:B------:R-:W-:Y:S05]  /*14240*/  RET.REL.NODEC R4 `(_Z34enhanced_protein_kmer_match_kernelPK15TranslatedFramePKjiPK15ProteinDatabaseP12ProteinMatchPjjb) ;  /* 0xfffffebc046c7950 */ /* 0x000fea0003c3ffff */
.L_x_752:
[----:B------:R-:W-:-:S00]  /*14250*/  BRA `(.L_x_752) ;  /* 0xfffffffc00fc7947 */ /* 0x000fc0000383ffff */
[----:B------:R-:W-:-:S00]  /*14260*/  NOP ;  /* 0x0000000000007918 */ /* 0x000fc00000000000 */
        /* <DEDUP_REMOVED lines=9> */
.L_x_915:


//--------------------- .text._Z26six_frame_translate_kernelPKcPKiS2_iP15TranslatedFramePj --------------------------
	.section	.text._Z26six_frame_translate_kernelPKcPKiS2_iP15TranslatedFramePj,"ax",@progbits
	.align	128
        .global         _Z26six_frame_translate_kernelPKcPKiS2_iP15TranslatedFramePj
        .type           _Z26six_frame_translate_kernelPKcPKiS2_iP15TranslatedFramePj,@function
        .size           _Z26six_frame_translate_kernelPKcPKiS2_iP15TranslatedFramePj,(.L_x_917 - _Z26six_frame_translate_kernelPKcPKiS2_iP15TranslatedFramePj)
        .other          _Z26six_frame_translate_kernelPKcPKiS2_iP15TranslatedFramePj,@"STO_CUDA_ENTRY STV_DEFAULT"
_Z26six_frame_translate_kernelPKcPKiS2_iP15TranslatedFramePj:
.text._Z26six_frame_translate_kernelPKcPKiS2_iP15TranslatedFramePj:
[----:B------:R-:W-:Y:S01]  /*0000*/  LDC R1, c[0x0][0x37c] ;  /* 0x0000df00ff017b82 */ /* 0x000fe20000000800 */
[----:B------:R-:W0:Y:S07]  /*0010*/  S2R R0, SR_TID.X ;  /* 0x0000000000007919 */ /* 0x000e2e0000002100 */
[----:B------:R-:W0:Y:S01]  /*0020*/  S2UR UR4, SR_CTAID.X ;  /* 0x00000000000479c3 */ /* 0x000e220000002500 */
[----:B------:R-:W1:Y:S07]  /*0030*/  LDCU UR5, c[0x0][0x398] ;  /* 0x00007300ff0577ac */ /* 0x000e6e0008000800 */
[----:B------:R-:W0:Y:S02]  /*0040*/  LDC R5, c[0x0][0x360] ;  /* 0x0000d800ff057b82 */ /* 0x000e240000000800 */
[----:B0-----:R-:W-:-:S05]  /*0050*/  IMAD R5, R5, UR4, R0 ;  /* 0x0000000405057c24 */ /* 0x001fca000f8e0200 */
[----:B-1----:R-:W-:-:S13]  /*0060*/  ISETP.GE.AND P0, PT, R5, UR5, PT ;  /* 0x0000000505007c0c */ /* 0x002fda000bf06270 */
[----:B------:R-:W-:Y:S05]  /*0070*/  @P0 EXIT ;  /* 0x000000000000094d */ /* 0x000fea0003800000 */
[----:B------:R-:W0:Y:S01]  /*0080*/  LDC.64 R10, c[0x0][0x388] ;  /* 0x0000e200ff0a7b82 */ /* 0x000e220000000a00 */
[----:B------:R-:W1:Y:S07]  /*0090*/  LDCU.64 UR6, c[0x0][0x358] ;  /* 0x00006b00ff0677ac */ /* 0x000e6e0008000a00 */
[----:B------:R-:W2:Y:S08]  /*00a0*/  LDC.64 R2, c[0x0][0x390] ;  /* 0x0000e400ff027b82 */ /* 0x000eb00000000a00 */
[----:B------:R-:W3:Y:S01]  /*00b0*/  LDC.64 R6, c[0x0][0x3a0] ;  /* 0x0000e800ff067b82 */ /* 0x000ee20000000a00 */
[C---:B------:R-:W-:Y:S01]  /*00c0*/  IMAD R8, R5.reuse, 0x6, RZ ;  /* 0x0000000605087824 */ /* 0x040fe200078e02ff */
[----:B------:R-:W4:Y:S01]  /*00d0*/  LDCU.64 UR4, c[0x0][0x380] ;  /* 0x00007000ff0477ac */ /* 0x000f220008000a00 */
[----:B0-----:R-:W-:-:S05]  /*00e0*/  IMAD.WIDE R10, R5, 0x4, R10 ;  /* 0x00000004050a7825 */ /* 0x001fca00078e020a */
[----:B-1----:R-:W5:Y:S01]  /*00f0*/  LDG.E R4, desc[UR6][R10.64] ;  /* 0x000000060a047981 */ /* 0x002f62000c1e1900 */
[----:B--2---:R-:W-:-:S06]  /*0100*/  IMAD.WIDE R2, R5, 0x4, R2 ;  /* 0x0000000405027825 */ /* 0x004fcc00078e0202 */
[----:B------:R-:W4:Y:S01]  /*0110*/  LDG.E R2, desc[UR6][R2.64] ;  /* 0x0000000602027981 */ /* 0x000f22000c1e1900 */
[----:B------:R-:W-:Y:S02]  /*0120*/  IMAD.MOV.U32 R9, RZ, RZ, 0x1 ;  /* 0x00000001ff097424 */ /* 0x000fe400078e00ff */
[----:B---3--:R-:W-:-:S05]  /*0130*/  IMAD.WIDE R6, R8, 0xce, R6 ;  /* 0x000000ce08067825 */ /* 0x008fca00078e0206 */
[----:B------:R0:W-:Y:S04]  /*0140*/  STG.E.U8 desc[UR6][R6.64+0xca], R9 ;  /* 0x0000ca0906007986 */ /* 0x0001e8000c101106 */
[----:B------:R0:W-:Y:S04]  /*0150*/  STG.E.U16 desc[UR6][R6.64+0xcc], RZ ;  /* 0x0000ccff06007986 */ /* 0x0001e8000c101506 */
[----:B------:R0:W-:Y:S01]  /*0160*/  STG.E.U16 desc[UR6][R6.64+0xc8], RZ ;  /* 0x0000c8ff06007986 */ /* 0x0001e2000c101506 */
[----:B------:R-:W-:Y:S01]  /*0170*/  BSSY.RECONVERGENT B1, `(.L_x_753) ;  /* 0x000018b000017945 */ /* 0x000fe20003800200 */
[----:B------:R-:W-:Y:S01]  /*0180*/  PRMT R13, RZ, 0x7610, R13 ;  /* 0x00007610ff0d7816 */ /* 0x000fe2000000000d */
[----:B------:R-:W-:Y:S01]  /*0190*/  IMAD.MOV.U32 R0, RZ, RZ, RZ ;  /* 0x000000ffff007224 */ /* 0x000fe200078e00ff */
[----:B-----5:R-:W-:-:S02]  /*01a0*/  ISETP.GE.AND P0, PT, R4, 0x3, PT ;  /* 0x000000030400780c */ /* 0x020fc40003f06270 */
[----:B----4-:R-:W-:-:S04]  /*01b0*/  IADD3 R3, P1, PT, R2, UR4, RZ ;  /* 0x0000000402037c10 */ /* 0x010fc8000ff3e0ff */
[----:B------:R-:W-:-:S07]  /*01c0*/  LEA.HI.X.SX32 R2, R2, UR5, 0x1, P1 ;  /* 0x0000000502027c11 */ /* 0x000fce00088f0eff */
[----:B0-----:R-:W-:Y:S05]  /*01d0*/  @!P0 BRA `(.L_x_754) ;  /* 0x0000001800108947 */ /* 0x001fea0003800000 */
[----:B------:R-:W-:Y:S01]  /*01e0*/  BSSY.RELIABLE B0, `(.L_x_755) ;  /* 0x0000181000007945 */ /* 0x000fe20003800100 */
[----:B------:R-:W-:Y:S02]  /*01f0*/  IMAD.MOV.U32 R12, RZ, RZ, RZ ;  /* 0x000000ffff0c7224 */ /* 0x000fe400078e00ff */
[----:B------:R-:W-:-:S07]  /*0200*/  IMAD.MOV.U32 R9, RZ, RZ, RZ ;  /* 0x000000ffff097224 */ /* 0x000fce00078e00ff */
.L_x_788:
[----:B------:R-:W2:Y:S01]  /*0210*/  LDG.E.U16 R13, desc[UR6][R6.64+0xc8] ;  /* 0x0000c806060d7981 */ /* 0x000ea2000c1e1500 */
[----:B------:R-:W-:Y:S01]  /*0220*/  IMAD.MOV.U32 R0, RZ, RZ, R9 ;  /* 0x000000ffff007224 */ /* 0x000fe200078e0009 */
[----:B--2---:R-:W-:-:S13]  /*0230*/  ISETP.GT.U32.AND P0, PT, R13, 0xc6, PT ;  /* 0x000000c60d00780c */ /* 0x004fda0003f04070 */
[----:B------:R-:W-:Y:S05]  /*0240*/  @P0 BREAK.RELIABLE B0 ;  /* 0x0000000000000942 */ /* 0x000fea0003800100 */
[----:B------:R-:W-:Y:S05]  /*0250*/  @P0 BRA `(.L_x_754) ;  /* 0x0000001400f00947 */ /* 0x000fea0003800000 */
[----:B------:R-:W-:-:S05]  /*0260*/  IADD3 R10, P0, PT, R12, R3, RZ ;  /* 0x000000030c0a7210 */ /* 0x000fca0007f1e0ff */
[----:B------:R-:W-:-:S05]  /*0270*/  IMAD.X R11, RZ, RZ, R2, P0 ;  /* 0x000000ffff0b7224 */ /* 0x000fca00000e0602 */
[----:B------:R-:W2:Y:S01]  /*0280*/  LDG.E.U8 R9, desc[UR6][R10.64] ;  /* 0x000000060a097981 */ /* 0x000ea2000c1e1100 */
[----:B------:R-:W-:Y:S01]  /*0290*/  BSSY.RECONVERGENT B2, `(.L_x_756) ;  /* 0x0000027000027945 */ /* 0x000fe20003800200 */
[----:B------:R-:W-:Y:S01]  /*02a0*/  PLOP3.LUT P0, PT, PT, PT, PT, 0x8, 0x80 ;  /* 0x000000000080781c */ /* 0x000fe20003f0e170 */
[----:B------:R-:W-:Y:S01]  /*02b0*/  IMAD.MOV.U32 R16, RZ, RZ, RZ ;  /* 0x000000ffff107224 */ /* 0x000fe200078e00ff */
[----:B--2---:R-:W-:-:S13]  /*02c0*/  ISETP.GT.AND P1, PT, R9, 0x60, PT ;  /* 0x000000600900780c */ /* 0x004fda0003f24270 */
[----:B------:R-:W-:Y:S05]  /*02d0*/  @P1 BRA `(.L_x_757) ;  /* 0x0000000000381947 */ /* 0x000fea0003800000 */
[----:B------:R-:W-:-:S13]  /*02e0*/  ISETP.GT.AND P1, PT, R9, 0x53, PT ;  /* 0x000000530900780c */ /* 0x000fda0003f24270 */
[----:B------:R-:W-:Y:S05]  /*02f0*/  @P1 BRA `(.L_x_758) ;  /* 0x00000000001c1947 */ /* 0x000fea0003800000 */
[----:B------:R-:W-:-:S13]  /*0300*/  ISETP.NE.AND P1, PT, R9, 0x41, PT ;  /* 0x000000410900780c */ /* 0x000fda0003f25270 */
[----:B------:R-:W-:Y:S05]  /*0310*/  @!P1 BRA `(.L_x_759) ;  /* 0x0000000000789947 */ /* 0x000fea0003800000 */
[----:B------:R-:W-:-:S13]  /*0320*/  ISETP.NE.AND P1, PT, R9, 0x43, PT ;  /* 0x000000430900780c */ /* 0x000fda0003f25270 */
[----:B------:R-:W-:Y:S05]  /*0330*/  @!P1 BRA `(.L_x_760) ;  /* 0x0000000000489947 */ /* 0x000fea0003800000 */
[----:B------:R-:W-:-:S13]  /*0340*/  ISETP.NE.AND P1, PT, R9, 0x47, PT ;  /* 0x000000470900780c */ /* 0x000fda0003f25270 */
[----:B------:R-:W-:Y:S05]  /*0350*/  @!P1 BRA `(.L_x_761) ;  /* 0x0000000000389947 */ /* 0x000fea0003800000 */
[----:B------:R-:W-:Y:S05]  /*0360*/  BRA `(.L_x_762) ;  /* 0x0000000000547947 */ /* 0x000fea0003800000 */
.L_x_758:
[----:B------:R-:W-:-:S05]  /*0370*/  VIADD R9, R9, 0xffffffac ;  /* 0xffffffac09097836 */ /* 0x000fca0000000000 */
[----:B------:R-:W-:-:S04]  /*0380*/  LOP3.LUT R9, R9, 0xffff, RZ, 0xc0, !PT ;  /* 0x0000ffff09097812 */ /* 0x000fc800078ec0ff */
[----:B------:R-:W-:-:S13]  /*0390*/  ISETP.GE.U32.AND P1, PT, R9, 0x2, PT ;  /* 0x000000020900780c */ /* 0x000fda0003f26070 */
[----:B------:R-:W-:Y:S05]  /*03a0*/  @!P1 BRA `(.L_x_763) ;  /* 0x0000000000509947 */ /* 0x000fea0003800000 */
[----:B------:R-:W-:Y:S05]  /*03b0*/  BRA `(.L_x_762) ;  /* 0x0000000000407947 */ /* 0x000fea0003800000 */
.L_x_757:
        /* <DEDUP_REMOVED lines=8> */
.L_x_761:
[----:B------:R-:W-:Y:S01]  /*0440*/  IMAD.MOV.U32 R16, RZ, RZ, 0x20 ;  /* 0x00000020ff107424 */ /* 0x000fe200078e00ff */
[----:B------:R-:W-:Y:S06]  /*0450*/  BRA `(.L_x_759) ;  /* 0x0000000000287947 */ /* 0x000fec0003800000 */
.L_x_760:
[----:B------:R-:W-:Y:S01]  /*0460*/  IMAD.MOV.U32 R16, RZ, RZ, 0x10 ;  /* 0x00000010ff107424 */ /* 0x000fe200078e00ff */
[----:B------:R-:W-:Y:S06]  /*0470*/  BRA `(.L_x_759) ;  /* 0x0000000000207947 */ /* 0x000fec0003800000 */
.L_x_764:
[----:B------:R-:W-:-:S05]  /*0480*/  VIADD R9, R9, 0xffffff8c ;  /* 0xffffff8c09097836 */ /* 0x000fca0000000000 */
[----:B------:R-:W-:-:S04]  /*0490*/  LOP3.LUT R9, R9, 0xffff, RZ, 0xc0, !PT ;  /* 0x0000ffff09097812 */ /* 0x000fc800078ec0ff */
[----:B------:R-:W-:-:S13]  /*04a0*/  ISETP.GE.U32.AND P1, PT, R9, 0x2, PT ;  /* 0x000000020900780c */ /* 0x000fda0003f26070 */
[----:B------:R-:W-:Y:S05]  /*04b0*/  @!P1 BRA `(.L_x_763) ;  /* 0x00000000000c9947 */ /* 0x000fea0003800000 */
.L_x_762:
[----:B------:R-:W-:Y:S01]  /*04c0*/  PLOP3.LUT P0, PT, PT, PT, PT, 0x80, 0x8 ;  /* 0x000000000008781c */ /* 0x000fe20003f0f070 */
[----:B------:R-:W-:Y:S01]  /*04d0*/  IMAD.MOV.U32 R16, RZ, RZ, -0x10 ;  /* 0xfffffff0ff107424 */ /* 0x000fe200078e00ff */
[----:B------:R-:W-:Y:S11]  /*04e0*/  BRA `(.L_x_759) ;  /* 0x0000000000047947 */ /* 0x000ff60003800000 */
.L_x_763:
[----:B------:R-:W-:-:S07]  /*04f0*/  IMAD.MOV.U32 R16, RZ, RZ, 0x30 ;  /* 0x00000030ff107424 */ /* 0x000fce00078e00ff */
.L_x_759:
[----:B------:R-:W-:Y:S05]  /*0500*/  BSYNC.RECONVERGENT B2 ;  /* 0x0000000000027941 */ /* 0x000fea0003800200 */
.L_x_756:
[----:B------:R-:W-:Y:S04]  /*0510*/  BSSY.RECONVERGENT B2, `(.L_x_765) ;  /* 0x0000149000027945 */ /* 0x000fe80003800200 */
[----:B------:R-:W-:Y:S01]  /*0520*/  BSSY.RELIABLE B3, `(.L_x_766) ;  /* 0x0000140000037945 */ /* 0x000fe20003800100 */
[----:B------:R-:W-:-:S03]  /*0530*/  IMAD.MOV.U32 R14, RZ, RZ, 0x58 ;  /* 0x00000058ff0e7424 */ /* 0x000fc600078e00ff */
[----:B------:R-:W-:Y:S05]  /*0540*/  @P0 BRA `(.L_x_767) ;  /* 0x0000001000f40947 */ /* 0x000fea0003800000 */
        /* <DEDUP_REMOVED lines=15> */
.L_x_770:
[----:B------:R-:W-:-:S05]  /*0640*/  VIADD R9, R15, 0xffffffac ;  /* 0xffffffac0f097836 */ /* 0x000fca0000000000 */
[----:B------:R-:W-:-:S04]  /*0650*/  LOP3.LUT R9, R9, 0xffff, RZ, 0xc0, !PT ;  /* 0x0000ffff09097812 */ /* 0x000fc800078ec0ff */
[----:B------:R-:W-:-:S13]  /*0660*/  ISETP.GE.U32.AND P1, PT, R9, 0x2, PT ;  /* 0x000000020900780c */ /* 0x000fda0003f26070 */
[----:B------:R-:W-:Y:S05]  /*0670*/  @!P1 BRA `(.L_x_775) ;  /* 0x0000000000449947 */ /* 0x000fea0003800000 */
[----:B------:R-:W-:Y:S05]  /*0680*/  BRA `(.L_x_774) ;  /* 0x0000000000487947 */ /* 0x000fea0003800000 */
.L_x_769:
        /* <DEDUP_REMOVED lines=8> */
.L_x_773:
[----:B------:R-:W-:Y:S01]  /*0710*/  IMAD.MOV.U32 R9, RZ, RZ, 0x8 ;  /* 0x00000008ff097424 */ /* 0x000fe200078e00ff */
[----:B------:R-:W-:Y:S06]  /*0720*/  BRA `(.L_x_771) ;  /* 0x0000000000287947 */ /* 0x000fec0003800000 */
.L_x_772:
[----:B------:R-:W-:Y:S01]  /*0730*/  IMAD.MOV.U32 R9, RZ, RZ, 0x4 ;  /* 0x00000004ff097424 */ /* 0x000fe200078e00ff */
[----:B------:R-:W-:Y:S06]  /*0740*/  BRA `(.L_x_771) ;  /* 0x0000000000207947 */ /* 0x000fec0003800000 */
.L_x_776:
[----:B------:R-:W-:-:S05]  /*0750*/  VIADD R9, R15, 0xffffff8c ;  /* 0xffffff8c0f097836 */ /* 0x000fca0000000000 */
[----:B------:R-:W-:-:S04]  /*0760*/  LOP3.LUT R9, R9, 0xffff, RZ, 0xc0, !PT ;  /* 0x0000ffff09097812 */ /* 0x000fc800078ec0ff */
[----:B------:R-:W-:-:S13]  /*0770*/  ISETP.GT.U32.AND P1, PT, R9, 0x1, PT ;  /* 0x000000010900780c */ /* 0x000fda0003f24070 */
[----:B------:R-:W-:Y:S05]  /*0780*/  @P1 BRA `(.L_x_774) ;  /* 0x0000000000081947 */ /* 0x000fea0003800000 */
.L_x_775:
[----:B------:R-:W-:Y:S01]  /*0790*/  IMAD.MOV.U32 R9, RZ, RZ, 0xc ;  /* 0x0000000cff097424 */ /* 0x000fe200078e00ff */
[----:B------:R-:W-:Y:S06]  /*07a0*/  BRA `(.L_x_771) ;  /* 0x0000000000087947 */ /* 0x000fec0003800000 */
.L_x_774:
[----:B------:R-:W-:Y:S01]  /*07b0*/  PLOP3.LUT P0, PT, PT, PT, PT, 0x80, 0x8 ;  /* 0x000000000008781c */ /* 0x000fe20003f0f070 */
[----:B------:R-:W-:-:S12]  /*07c0*/  IMAD.MOV.U32 R9, RZ, RZ, -0x4 ;  /* 0xfffffffcff097424 */ /* 0x000fd800078e00ff */
.L_x_771:
[----:B------:R-:W-:Y:S05]  /*07d0*/  BSYNC.RECONVERGENT B4 ;  /* 0x0000000000047941 */ /* 0x000fea0003800200 */
.L_x_768:
[----:B------:R-:W-:Y:S05]  /*07e0*/  @P0 BRA `(.L_x_767) ;  /* 0x00000010004c0947 */ /* 0x000fea0003800000 */
[----:B------:R-:W2:Y:S01]  /*07f0*/  LDG.E.U8 R10, desc[UR6][R10.64+0x2] ;  /* 0x000002060a0a7981 */ /* 0x000ea2000c1e1100 */
[----:B------:R-:W-:Y:S01]  /*0800*/  BSSY.RECONVERGENT B4, `(.L_x_777) ;  /* 0x0000028000047945 */ /* 0x000fe20003800200 */
[----:B------:R-:W-:Y:S01]  /*0810*/  LOP3.LUT R16, R9, R16, RZ, 0xfc, !PT ;  /* 0x0000001009107212 */ /* 0x000fe200078efcff */
[----:B------:R-:W-:Y:S01]  /*0820*/  IMAD.MOV.U32 R9, RZ, RZ, RZ ;  /* 0x000000ffff097224 */ /* 0x000fe200078e00ff */
[----:B------:R-:W-:Y:S02]  /*0830*/  PLOP3.LUT P0, PT, PT, PT, PT, 0x8, 0x80 ;  /* 0x000000000080781c */ /* 0x000fe40003f0e170 */
        /* <DEDUP_REMOVED lines=11> */
.L_x_779:
[----:B------:R-:W-:-:S05]  /*08f0*/  VIADD R9, R10, 0xffffffac ;  /* 0xffffffac0a097836 */ /* 0x000fca0000000000 */
[----:B------:R-:W-:-:S04]  /*0900*/  LOP3.LUT R9, R9, 0xffff, RZ, 0xc0, !PT ;  /* 0x0000ffff09097812 */ /* 0x000fc800078ec0ff */
[----:B------:R-:W-:-:S13]  /*0910*/  ISETP.GE.U32.AND P1, PT, R9, 0x2, PT ;  /* 0x000000020900780c */ /* 0x000fda0003f26070 */
[----:B------:R-:W-:Y:S05]  /*0920*/  @!P1 BRA `(.L_x_784) ;  /* 0x0000000000449947 */ /* 0x000fea0003800000 */
[----:B------:R-:W-:Y:S05]  /*0930*/  BRA `(.L_x_783) ;  /* 0x0000000000487947 */ /* 0x000fea0003800000 */
.L_x_778:
        /* <DEDUP_REMOVED lines=8> */
.L_x_782:
[----:B------:R-:W-:Y:S01]  /*09c0*/  IMAD.MOV.U32 R9, RZ, RZ, 0x2 ;  /* 0x00000002ff097424 */ /* 0x000fe200078e00ff */
[----:B------:R-:W-:Y:S06]  /*09d0*/  BRA `(.L_x_780) ;  /* 0x0000000000287947 */ /* 0x000fec0003800000 */
.L_x_781:
[----:B------:R-:W-:Y:S01]  /*09e0*/  IMAD.MOV.U32 R9, RZ, RZ, 0x1 ;  /* 0x00000001ff097424 */ /* 0x000fe200078e00ff */
[----:B------:R-:W-:Y:S06]  /*09f0*/  BRA `(.L_x_780) ;  /* 0x0000000000207947 */ /* 0x000fec0003800000 */
.L_x_785:
[----:B------:R-:W-:-:S05]  /*0a00*/  VIADD R9, R10, 0xffffff8c ;  /* 0xffffff8c0a097836 */ /* 0x000fca0000000000 */
[----:B------:R-:W-:-:S04]  /*0a10*/  LOP3.LUT R9, R9, 0xffff, RZ, 0xc0, !PT ;  /* 0x0000ffff09097812 */ /* 0x000fc800078ec0ff */
[----:B------:R-:W-:-:S13]  /*0a20*/  ISETP.GT.U32.AND P1, PT, R9, 0x1, PT ;  /* 0x000000010900780c */ /* 0x000fda0003f24070 */
[----:B------:R-:W-:Y:S05]  /*0a30*/  @P1 BRA `(.L_x_783) ;  /* 0x0000000000081947 */ /* 0x000fea0003800000 */
.L_x_784:
[----:B------:R-:W-:Y:S01]  /*0a40*/  IMAD.MOV.U32 R9, RZ, RZ, 0x3 ;  /* 0x00000003ff097424 */ /* 0x000fe200078e00ff */
[----:B------:R-:W-:Y:S06]  /*0a50*/  BRA `(.L_x_780) ;  /* 0x0000000000087947 */ /* 0x000fec0003800000 */
.L_x_783:
[----:B------:R-:W-:Y:S01]  /*0a60*/  PLOP3.LUT P0, PT, PT, PT, PT, 0x80, 0x8 ;  /* 0x000000000008781c */ /* 0x000fe20003f0f070 */
[----:B------:R-:W-:-:S12]  /*0a70*/  IMAD.MOV.U32 R9, RZ, RZ, -0x1 ;  /* 0xffffffffff097424 */ /* 0x000fd800078e00ff */
.L_x_780:
[----:B------:R-:W-:Y:S05]  /*0a80*/  BSYNC.RECONVERGENT B4 ;  /* 0x0000000000047941 */ /* 0x000fea0003800200 */
.L_x_777:
[----:B------:R-:W-:Y:S05]  /*0a90*/  @P0 BRA `(.L_x_767) ;  /* 0x0000000c00a00947 */ /* 0x000fea0003800000 */
[----:B------:R-:W-:-:S04]  /*0aa0*/  LOP3.LUT R9, R9, R16, RZ, 0xfc, !PT ;  /* 0x0000001009097212 */ /* 0x000fc800078efcff */
[----:B------:R-:W0:Y:S02]  /*0ab0*/  LDC.U8 R14, c[0x3][R9] ;  /* 0x00c00000090e7b82 */ /* 0x000e240000000000 */
[----:B0-----:R-:W-:-:S13]  /*0ac0*/  ISETP.NE.AND P0, PT, R14, 0x2a, PT ;  /* 0x0000002a0e00780c */ /* 0x001fda0003f05270 */
[----:B------:R-:W-:Y:S05]  /*0ad0*/  @!P0 BREAK.RELIABLE B3 ;  /* 0x0000000000038942 */ /* 0x000fea0003800100 */
[----:B------:R-:W-:Y:S05]  /*0ae0*/  @P0 BRA `(.L_x_767) ;  /* 0x0000000c008c0947 */ /* 0x000fea0003800000 */
[----:B------:R-:W-:-:S04]  /*0af0*/  LOP3.LUT R11, R13, 0xffff, RZ, 0xc0, !PT ;  /* 0x0000ffff0d0b7812 */ /* 0x000fc800078ec0ff */
[----:B------:R-:W-:-:S13]  /*0b00*/  ISETP.GE.U32.AND P0, PT, R11, 0x14, PT ;  /* 0x000000140b00780c */ /* 0x000fda0003f06070 */
[----:B------:R-:W-:Y:S05]  /*0b10*/  @!P0 BRA `(.L_x_786) ;  /* 0x0000000c006c8947 */ /* 0x000fea0003800000 */
[----:B------:R-:W-:Y:S01]  /*0b20*/  IADD3 R10, P0, PT, R6, R11, RZ ;  /* 0x0000000b060a7210 */ /* 0x000fe20007f1e0ff */
[----:B------:R-:W-:-:S04]  /*0b30*/  VIADD R9, R0, 0x1 ;  /* 0x0000000100097836 */ /* 0x000fc80000000000 */
[----:B------:R-:W-:Y:S01]  /*0b40*/  IMAD.X R11, RZ, RZ, R7, P0 ;  /* 0x000000ffff0b7224 */ /* 0x000fe200000e0607 */
[----:B------:R-:W-:-:S04]  /*0b50*/  ISETP.GT.AND P0, PT, R0, 0x4, PT ;  /* 0x000000040000780c */ /* 0x000fc80003f04270 */
[----:B------:R2:W-:Y:S09]  /*0b60*/  STG.E.U8 desc[UR6][R10.64], RZ ;  /* 0x000000ff0a007986 */ /* 0x0005f2000c101106 */
[----:B------:R-:W-:Y:S05]  /*0b70*/  @P0 BRA `(.L_x_787) ;  /* 0x0000000c00880947 */ /* 0x000fea0003800000 */
[----:B--2---:R-:W-:-:S05]  /*0b80*/  IMAD.WIDE R10, R0, 0xce, R6 ;  /* 0x000000ce000a7825 */ /* 0x004fca00078e0206 */
[----:B------:R-:W2:Y:S04]  /*0b90*/  LDG.E.U16 R13, desc[UR6][R10.64+0xce] ;  /* 0x0000ce060a0d7981 */ /* 0x000ea8000c1e1500 */
[----:B--2---:R0:W-:Y:S04]  /*0ba0*/  STG.E.U16 desc[UR6][R6.64], R13 ;  /* 0x0000000d06007986 */ /* 0x0041e8000c101506 */
[----:B------:R-:W2:Y:S04]  /*0bb0*/  LDG.E.U16 R15, desc[UR6][R10.64+0xd0] ;  /* 0x0000d0060a0f7981 */ /* 0x000ea8000c1e1500 */
[----:B--2---:R1:W-:Y:S04]  /*0bc0*/  STG.E.U16 desc[UR6][R6.64+0x2], R15 ;  /* 0x0000020f06007986 */ /* 0x0043e8000c101506 */
[----:B------:R-:W2:Y:S04]  /*0bd0*/  LDG.E.U16 R17, desc[UR6][R10.64+0xd2] ;  /* 0x0000d2060a117981 */ /* 0x000ea8000c1e1500 */
[----:B--2---:R2:W-:Y:S04]  /*0be0*/  STG.E.U16 desc[UR6][R6.64+0x4], R17 ;  /* 0x0000041106007986 */ /* 0x0045e8000c101506 */
[----:B------:R-:W3:Y:S04]  /*0bf0*/  LDG.E.U16 R19, desc[UR6][R10.64+0xd4] ;  /* 0x0000d4060a137981 */ /* 0x000ee8000c1e1500 */
[----:B---3--:R3:W-:Y:S04]  /*0c00*/  STG.E.U16 desc[UR6][R6.64+0x6], R19 ;  /* 0x0000061306007986 */ /* 0x0087e8000c101506 */
[----:B------:R-:W4:Y:S04]  /*0c10*/  LDG.E.U16 R21, desc[UR6][R10.64+0xd6] ;  /* 0x0000d6060a157981 */ /* 0x000f28000c1e1500 */
[----:B----4-:R4:W-:Y:S04]  /*0c20*/  STG.E.U16 desc[UR6][R6.64+0x8], R21 ;  /* 0x0000081506007986 */ /* 0x0109e8000c101506 */
[----:B------:R-:W5:Y:S04]  /*0c30*/  LDG.E.U16 R23, desc[UR6][R10.64+0xd8] ;  /* 0x0000d8060a177981 */ /* 0x000f68000c1e1500 */
[----:B-----5:R5:W-:Y:S04]  /*0c40*/  STG.E.U16 desc[UR6][R6.64+0xa], R23 ;  /* 0x00000a1706007986 */ /* 0x020be8000c101506 */
[----:B0-----:R-:W2:Y:S04]  /*0c50*/  LDG.E.U16 R13, desc[UR6][R10.64+0xda] ;  /* 0x0000da060a0d7981 */ /* 0x001ea8000c1e1500 */
[----:B--2---:R0:W-:Y:S04]  /*0c60*/  STG.E.U16 desc[UR6][R6.64+0xc], R13 ;  /* 0x00000c0d06007986 */ /* 0x0041e8000c101506 */
[----:B-1----:R-:W2:Y:S04]  /*0c70*/  LDG.E.U16 R15, desc[UR6][R10.64+0xdc] ;  /* 0x0000dc060a0f7981 */ /* 0x002ea8000c1e1500 */
[----:B--2---:R1:W-:Y:S04]  /*0c80*/  STG.E.U16 desc[UR6][R6.64+0xe], R15 ;  /* 0x00000e0f06007986 */ /* 0x0043e8000c101506 */
[----:B------:R-:W2:Y:S04]  /*0c90*/  LDG.E.U16 R17, desc[UR6][R10.64+0xde] ;  /* 0x0000de060a117981 */ /* 0x000ea8000c1e1500 */
[----:B--2---:R2:W-:Y:S04]  /*0ca0*/  STG.E.U16 desc[UR6][R6.64+0x10], R17 ;  /* 0x0000101106007986 */ /* 0x0045e8000c101506 */
[----:B---3--:R-:W3:Y:S04]  /*0cb0*/  LDG.E.U16 R19, desc[UR6][R10.64+0xe0] ;  /* 0x0000e0060a137981 */ /* 0x008ee8000c1e1500 */
[----:B---3--:R3:W-:Y:S04]  /*0cc0*/  STG.E.U16 desc[UR6][R6.64+0x12], R19 ;  /* 0x0000121306007986 */ /* 0x0087e8000c101506 */
[----:B----4-:R-:W4:Y:S04]  /*0cd0*/  LDG.E.U16 R21, desc[UR6][R10.64+0xe2] ;  /* 0x0000e2060a157981 */ /* 0x010f28000c1e1500 */
[----:B----4-:R4:W-:Y:S04]  /*0ce0*/  STG.E.U16 desc[UR6][R6.64+0x14], R21 ;  /* 0x0000141506007986 */ /* 0x0109e8000c101506 */
[----:B-----5:R-:W5:Y:S04]  /*0cf0*/  LDG.E.U16 R23, desc[UR6][R10.64+0xe4] ;  /* 0x0000e4060a177981 */ /* 0x020f68000c1e1500 */
        /* <DEDUP_REMOVED lines=170> */
[----:B--2---:R-:W-:Y:S04]  /*17a0*/  STG.E.U16 desc[UR6][R6.64+0xc0], R13 ;  /* 0x0000c00d06007986 */ /* 0x004fe8000c101506 */
[----:B-1----:R-:W2:Y:S04]  /*17b0*/  LDG.E.U16 R15, desc[UR6][R10.64+0x190] ;  /* 0x000190060a0f7981 */ /* 0x002ea8000c1e1500 */
[----:B--2---:R0:W-:Y:S04]  /*17c0*/  STG.E.U16 desc[UR6][R6.64+0xc2], R15 ;  /* 0x0000c20f06007986 */ /* 0x0041e8000c101506 */
[----:B------:R-:W2:Y:S04]  /*17d0*/  LDG.E.U16 R17, desc[UR6][R10.64+0x192] ;  /* 0x000192060a117981 */ /* 0x000ea8000c1e1500 */
[----:B--2---:R1:W-:Y:S04]  /*17e0*/  STG.E.U16 desc[UR6][R6.64+0xc4], R17 ;  /* 0x0000c41106007986 */ /* 0x0043e8000c101506 */
[----:B---3--:R-:W2:Y:S04]  /*17f0*/  LDG.E.U16 R19, desc[UR6][R10.64+0x194] ;  /* 0x000194060a137981 */ /* 0x008ea8000c1e1500 */
[----:B--2---:R1:W-:Y:S04]  /*1800*/  STG.E.U16 desc[UR6][R6.64+0xc6], R19 ;  /* 0x0000c61306007986 */ /* 0x0043e8000c101506 */
[----:B----4-:R-:W2:Y:S04]  /*1810*/  LDG.E.U16 R21, desc[UR6][R10.64+0x196] ;  /* 0x000196060a157981 */ /* 0x010ea8000c1e1500 */
[----:B--2---:R1:W-:Y:S04]  /*1820*/  STG.E.U16 desc[UR6][R6.64+0xc8], R21 ;  /* 0x0000c81506007986 */ /* 0x0043e8000c101506 */
[----:B-----5:R-:W2:Y:S01]  /*1830*/  LDG.E.U16 R23, desc[UR6][R10.64+0x198] ;  /* 0x000198060a177981 */ /* 0x020ea2000c1e1500 */
[----:B------:R-:W-:-:S02]  /*1840*/  IMAD.MOV.U32 R0, RZ, RZ, 0x1 ;  /* 0x00000001ff007424 */ /* 0x000fc400078e00ff */
[----:B0-----:R-:W-:Y:S01]  /*1850*/  VIADD R15, R12, 0x3 ;  /* 0x000000030c0f7836 */ /* 0x001fe20000000000 */
[----:B--2---:R1:W-:Y:S04]  /*1860*/  STG.E.U16 desc[UR6][R6.64+0xca], R23 ;  /* 0x0000ca1706007986 */ /* 0x0043e8000c101506 */
[----:B------:R-:W2:Y:S04]  /*1870*/  LDG.E.U16 R13, desc[UR6][R10.64+0x19a] ;  /* 0x00019a060a0d7981 */ /* 0x000ea8000c1e1500 */
[----:B------:R1:W-:Y:S04]  /*1880*/  STG.E.U8 desc[UR6][R6.64+0xca], R0 ;  /* 0x0000ca0006007986 */ /* 0x0003e8000c101106 */
[----:B------:R1:W-:Y:S04]  /*1890*/  STG.E.U16 desc[UR6][R6.64+0xc8], RZ ;  /* 0x0000c8ff06007986 */ /* 0x0003e8000c101506 */
[----:B--2---:R1:W-:Y:S04]  /*18a0*/  STG.E.U16 desc[UR6][R6.64+0xcc], R13 ;  /* 0x0000cc0d06007986 */ /* 0x0043e8000c101506 */
[----:B------:R1:W-:Y:S01]  /*18b0*/  STG.E.U16 desc[UR6][R6.64+0xcc], R15 ;  /* 0x0000cc0f06007986 */ /* 0x0003e2000c101506 */
[----:B------:R-:W-:Y:S05]  /*18c0*/  BRA `(.L_x_787) ;  /* 0x0000000000347947 */ /* 0x000fea0003800000 */
.L_x_786:
[----:B------:R-:W-:Y:S01]  /*18d0*/  VIADD R11, R12, 0x3 ;  /* 0x000000030c0b7836 */ /* 0x000fe20000000000 */
[----:B------:R1:W-:Y:S01]  /*18e0*/  STG.E.U16 desc[UR6][R6.64+0xc8], RZ ;  /* 0x0000c8ff06007986 */ /* 0x0003e2000c101506 */
[----:B------:R-:W-:-:S03]  /*18f0*/  IMAD.MOV.U32 R9, RZ, RZ, R0 ;  /* 0x000000ffff097224 */ /* 0x000fc600078e0000 */
[----:B------:R1:W-:Y:S01]  /*1900*/  STG.E.U16 desc[UR6][R6.64+0xcc], R11 ;  /* 0x0000cc0b06007986 */ /* 0x0003e2000c101506 */
[----:B------:R-:W-:Y:S05]  /*1910*/  BRA `(.L_x_787) ;  /* 0x0000000000207947 */ /* 0x000fea0003800000 */
.L_x_767:
[----:B------:R-:W-:Y:S05]  /*1920*/  BSYNC.RELIABLE B3 ;  /* 0x0000000000037941 */ /* 0x000fea0003800100 */
.L_x_766:
[C---:B------:R-:W-:Y:S01]  /*1930*/  LOP3.LUT R11, R13.reuse, 0xffff, RZ, 0xc0, !PT ;  /* 0x0000ffff0d0b7812 */ /* 0x040fe200078ec0ff */
[----:B------:R-:W-:Y:S02]  /*1940*/  VIADD R13, R13, 0x1 ;  /* 0x000000010d0d7836 */ /* 0x000fe40000000000 */
[----:B------:R-:W-:Y:S01]  /*1950*/  IMAD.MOV.U32 R9, RZ, RZ, R0 ;  /* 0x000000ffff097224 */ /* 0x000fe200078e0000 */
[----:B------:R-:W-:Y:S02]  /*1960*/  IADD3 R10, P0, PT, R6, R11, RZ ;  /* 0x0000000b060a7210 */ /* 0x000fe40007f1e0ff */
[----:B------:R0:W-:Y:S03]  /*1970*/  STG.E.U16 desc[UR6][R6.64+0xc8], R13 ;  /* 0x0000c80d06007986 */ /* 0x0001e6000c101506 */
[----:B------:R-:W-:-:S05]  /*1980*/  IMAD.X R11, RZ, RZ, R7, P0 ;  /* 0x000000ffff0b7224 */ /* 0x000fca00000e0607 */
[----:B------:R0:W-:Y:S03]  /*1990*/  STG.E.U8 desc[UR6][R10.64], R14 ;  /* 0x0000000e0a007986 */ /* 0x0001e6000c101106 */
.L_x_787:
[----:B------:R-:W-:Y:S05]  /*19a0*/  BSYNC.RECONVERGENT B2 ;  /* 0x0000000000027941 */ /* 0x000fea0003800200 */
.L_x_765:
[C---:B012---:R-:W-:Y:S02]  /*19b0*/  VIADD R11, R12.reuse, 0x5 ;  /* 0x000000050c0b7836 */ /* 0x047fe40000000000 */
[----:B------:R-:W-:-:S03]  /*19c0*/  VIADD R12, R12, 0x3 ;  /* 0x000000030c0c7836 */ /* 0x000fc60000000000 */
[----:B------:R-:W-:-:S13]  /*19d0*/  ISETP.GE.AND P0, PT, R11, R4, PT ;  /* 0x000000040b00720c */ /* 0x000fda0003f06270 */
[----:B------:R-:W-:Y:S05]  /*19e0*/  @!P0 BRA `(.L_x_788) ;  /* 0xffffffe800088947 */ /* 0x000fea000383ffff */
[----:B------:R-:W-:Y:S05]  /*19f0*/  BSYNC.RELIABLE B0 ;  /* 0x0000000000007941 */ /* 0x000fea0003800100 */
.L_x_755:
[----:B------:R0:W5:Y:S01]  /*1a00*/  LDG.E.U16 R13, desc[UR6][R6.64+0xc8] ;  /* 0x0000c806060d7981 */ /* 0x000162000c1e1500 */
[----:B------:R-:W-:-:S07]  /*1a10*/  IMAD.MOV.U32 R0, RZ, RZ, R9 ;  /* 0x000000ffff007224 */ /* 0x000fce00078e0009 */
.L_x_754:
[----:B------:R-:W-:Y:S05]  /*1a20*/  BSYNC.RECONVERGENT B1 ;  /* 0x0000000000017941 */ /* 0x000fea0003800200 */
.L_x_753:
[----:B------:R-:W-:Y:S05]  /*1a30*/  WARPSYNC.ALL ;  /* 0x0000000000007948 */ /* 0x000fea0003800000 */
[----:B-----5:R-:W-:Y:S01]  /*1a40*/  LOP3.LUT R13, R13, 0xffff, RZ, 0xc0, !PT ;  /* 0x0000ffff0d0d7812 */ /* 0x020fe200078ec0ff */
[----:B------:R-:W-:Y:S01]  /*1a50*/  IMAD.MOV.U32 R14, RZ, RZ, 0x2 ;  /* 0x00000002ff0e7424 */ /* 0x000fe200078e00ff */
[----:B------:R-:W-:Y:S01]  /*1a60*/  BSSY.RECONVERGENT B1, `(.L_x_789) ;  /* 0x0000191000017945 */ /* 0x000fe20003800200 */
[----:B------:R-:W-:Y:S01]  /*1a70*/  IMAD.MOV.U32 R15, RZ, RZ, 0x1 ;  /* 0x00000001ff0f7424 */ /* 0x000fe200078e00ff */
[----:B------:R-:W-:Y:S02]  /*1a80*/  ISETP.GE.U32.AND P0, PT, R13, 0x14, PT ;  /* 0x000000140d00780c */ /* 0x000fe40003f06070 */
[----:B------:R-:W-:-:S11]  /*1a90*/  PRMT R9, RZ, 0x7610, R9 ;  /* 0x00007610ff097816 */ /* 0x000fd60000000009 */
[----:B------:R-:W-:Y:S01]  /*1aa0*/  @P0 IADD3 R12, P1, PT, R6, R13, RZ ;  /* 0x0000000d060c0210 */ /* 0x000fe20007f3e0ff */
[----:B------:R-:W-:-:S04]  /*1ab0*/  @P0 VIADD R0, R0, 0x1 ;  /* 0x0000000100000836 */ /* 0x000fc80000000000 */
[--C-:B------:R-:W-:Y:S02]  /*1ac0*/  @P0 IMAD.X R13, RZ, RZ, R7.reuse, P1 ;  /* 0x000000ffff0d0224 */ /* 0x100fe400008e0607 */
[----:B------:R-:W-:-:S03]  /*1ad0*/  IMAD.WIDE R10, R0, 0xce, R6 ;  /* 0x000000ce000a7825 */ /* 0x000fc600078e0206 */
[----:B------:R1:W-:Y:S01]  /*1ae0*/  @P0 STG.E.U8 desc[UR6][R12.64], RZ ;  /* 0x000000ff0c000986 */ /* 0x0003e2000c101106 */
[----:B------:R-:W-:-:S03]  /*1af0*/  ISETP.GE.AND P0, PT, R4, 0x4, PT ;  /* 0x000000040400780c */ /* 0x000fc60003f06270 */
[----:B------:R1:W-:Y:S04]  /*1b00*/  STG.E.U8 desc[UR6][R10.64+0xca], R14 ;  /* 0x0000ca0e0a007986 */ /* 0x0003e8000c101106 */
[----:B------:R1:W-:Y:S04]  /*1b10*/  STG.E.U16 desc[UR6][R10.64+0xcc], R15 ;  /* 0x0000cc0f0a007986 */ /* 0x0003e8000c101506 */
[----:B------:R1:W-:Y:S02]  /*1b20*/  STG.E.U16 desc[UR6][R10.64+0xc8], RZ ;  /* 0x0000c8ff0a007986 */ /* 0x0003e4000c101506 */
[----:B------:R-:W-:Y:S05]  /*1b30*/  @!P0 BRA `(.L_x_790) ;  /* 0x00000018000c8947 */ /* 0x000fea0003800000 */
[----:B------:R-:W-:Y:S01]  /*1b40*/  BSSY.RELIABLE B0, `(.L_x_791) ;  /* 0x0000180000007945 */ /* 0x000fe20003800100 */
[----:B-1----:R-:W-:Y:S02]  /*1b50*/  IMAD.MOV.U32 R15, RZ, RZ, R0 ;  /* 0x000000ffff0f7224 */ /* 0x002fe400078e0000 */
[----:B------:R-:W-:-:S07]  /*1b60*/  IMAD.MOV.U32 R14, RZ, RZ, 0x1 ;  /* 0x00000001ff0e7424 */ /* 0x000fce00078e00ff */
.L_x_823:
        /* <DEDUP_REMOVED lines=22> */
.L_x_794:
[----:B------:R-:W-:-:S05]  /*1cd0*/  VIADD R15, R15, 0xffffffac ;  /* 0xffffffac0f0f7836 */ /* 0x000fca0000000000 */
[----:B------:R-:W-:-:S04]  /*1ce0*/  LOP3.LUT R15, R15, 0xffff, RZ, 0xc0, !PT ;  /* 0x0000ffff0f0f7812 */ /* 0x000fc800078ec0ff */
[----:B------:R-:W-:-:S13]  /*1cf0*/  ISETP.GE.U32.AND P1, PT, R15, 0x2, PT ;  /* 0x000000020f00780c */ /* 0x000fda0003f26070 */
[----:B------:R-:W-:Y:S05]  /*1d00*/  @!P1 BRA `(.L_x_799) ;  /* 0x0000000000449947 */ /* 0x000fea0003800000 */
[----:B------:R-:W-:Y:S05]  /*1d10*/  BRA `(.L_x_798) ;  /* 0x0000000000487947 */ /* 0x000fea0003800000 */
.L_x_793:
        /* <DEDUP_REMOVED lines=8> */
.L_x_797:
[----:B------:R-:W-:Y:S01]  /*1da0*/  IMAD.MOV.U32 R18, RZ, RZ, 0x20 ;  /* 0x00000020ff127424 */ /* 0x000fe200078e00ff */
[----:B------:R-:W-:Y:S06]  /*1db0*/  BRA `(.L_x_795) ;  /* 0x0000000000287947 */ /* 0x000fec0003800000 */
.L_x_796:
[----:B------:R-:W-:Y:S01]  /*1dc0*/  IMAD.MOV.U32 R18, RZ, RZ, 0x10 ;  /* 0x00000010ff127424 */ /* 0x000fe200078e00ff */
[----:B------:R-:W-:Y:S06]  /*1dd0*/  BRA `(.L_x_795) ;  /* 0x0000000000207947 */ /* 0x000fec0003800000 */
.L_x_800:
[----:B------:R-:W-:-:S05]  /*1de0*/  VIADD R15, R15, 0xffffff8c ;  /* 0xffffff8c0f0f7836 */ /* 0x000fca0000000000 */
[----:B------:R-:W-:-:S04]  /*1df0*/  LOP3.LUT R15, R15, 0xffff, RZ, 0xc0, !PT ;  /* 0x0000ffff0f0f7812 */ /* 0x000fc800078ec0ff */
[----:B------:R-:W-:-:S13]  /*1e00*/  ISETP.GT.U32.AND P1, PT, R15, 0x1, PT ;  /* 0x000000010f00780c */ /* 0x000fda0003f24070 */
[----:B------:R-:W-:Y:S05]  /*1e10*/  @P1 BRA `(.L_x_798) ;  /* 0x0000000000081947 */ /* 0x000fea0003800000 */
.L_x_799:
[----:B------:R-:W-:Y:S01]  /*1e20*/  IMAD.MOV.U32 R18, RZ, RZ, 0x30 ;  /* 0x00000030ff127424 */ /* 0x000fe200078e00ff */
[----:B------:R-:W-:Y:S06]  /*1e30*/  BRA `(.L_x_795) ;  /* 0x0000000000087947 */ /* 0x000fec0003800000 */
.L_x_798:
[----:B------:R-:W-:Y:S01]  /*1e40*/  PLOP3.LUT P0, PT, PT, PT, PT, 0x80, 0x8 ;  /* 0x000000000008781c */ /* 0x000fe20003f0f070 */
[----:B------:R-:W-:-:S12]  /*1e50*/  IMAD.MOV.U32 R18, RZ, RZ, -0x10 ;  /* 0xfffffff0ff127424 */ /* 0x000fd800078e00ff */
.L_x_795:
[----:B------:R-:W-:Y:S05]  /*1e60*/  BSYNC.RECONVERGENT B2 ;  /* 0x0000000000027941 */ /* 0x000fea0003800200 */
.L_x_792:
        /* <DEDUP_REMOVED lines=19> */
.L_x_806:
[----:B------:R-:W-:-:S05]  /*1fa0*/  VIADD R15, R17, 0xffffffac ;  /* 0xffffffac110f7836 */ /* 0x000fca0000000000 */
[----:B------:R-:W-:-:S04]  /*1fb0*/  LOP3.LUT R15, R15, 0xffff, RZ, 0xc0, !PT ;  /* 0x0000ffff0f0f7812 */ /* 0x000fc800078ec0ff */
[----:B------:R-:W-:-:S13]  /*1fc0*/  ISETP.GE.U32.AND P1, PT, R15, 0x2, PT ;  /* 0x000000020f00780c */ /* 0x000fda0003f26070 */
[----:B------:R-:W-:Y:S05]  /*1fd0*/  @!P1 BRA `(.L_x_811) ;  /* 0x0000000000449947 */ /* 0x000fea0003800000 */
[----:B------:R-:W-:Y:S05]  /*1fe0*/  BRA `(.L_x_810) ;  /* 0x0000000000487947 */ /* 0x000fea0003800000 */
.L_x_805:
        /* <DEDUP_REMOVED lines=8> */
.L_x_809:
[----:B------:R-:W-:Y:S01]  /*2070*/  IMAD.MOV.U32 R15, RZ, RZ, 0x8 ;  /* 0x00000008ff0f7424 */ /* 0x000fe200078e00ff */
[----:B------:R-:W-:Y:S06]  /*2080*/  BRA `(.L_x_807) ;  /* 0x0000000000287947 */ /* 0x000fec0003800000 */
.L_x_808:
[----:B------:R-:W-:Y:S01]  /*2090*/  IMAD.MOV.U32 R15, RZ, RZ, 0x4 ;  /* 0x00000004ff0f7424 */ /* 0x000fe200078e00ff */
[----:B------:R-:W-:Y:S06]  /*20a0*/  BRA `(.L_x_807) ;  /* 0x0000000000207947 */ /* 0x000fec0003800000 */
.L_x_812:
[----:B------:R-:W-:-:S05]  /*20b0*/  VIADD R15, R17, 0xffffff8c ;  /* 0xffffff8c110f7836 */ /* 0x000fca0000000000 */
[----:B------:R-:W-:-:S04]  /*20c0*/  LOP3.LUT R15, R15, 0xffff, RZ, 0xc0, !PT ;  /* 0x0000ffff0f0f7812 */ /* 0x000fc800078ec0ff */
[----:B------:R-:W-:-:S13]  /*20d0*/  ISETP.GT.U32.AND P1, PT, R15, 0x1, PT ;  /* 0x000000010f00780c */ /* 0x000fda0003f24070 */
[----:B------:R-:W-:Y:S05]  /*20e0*/  @P1 BRA `(.L_x_810) ;  /* 0x0000000000081947 */ /* 0x000fea0003800000 */
.L_x_811:
[----:B------:R-:W-:Y:S01]  /*20f0*/  IMAD.MOV.U32 R15, RZ, RZ, 0xc ;  /* 0x0000000cff0f7424 */ /* 0x000fe200078e00ff */
[----:B------:R-:W-:Y:S06]  /*2100*/  BRA `(.L_x_807) ;  /* 0x0000000000087947 */ /* 0x000fec0003800000 */
.L_x_810:
[----:B------:R-:W-:Y:S01]  /*2110*/  PLOP3.LUT P0, PT, PT, PT, PT, 0x80, 0x8 ;  /* 0x000000000008781c */ /* 0x000fe20003f0f070 */
[----:B------:R-:W-:-:S12]  /*2120*/  IMAD.MOV.U32 R15, RZ, RZ, -0x4 ;  /* 0xfffffffcff0f7424 */ /* 0x000fd800078e00ff */
.L_x_807:
[----:B------:R-:W-:Y:S05]  /*2130*/  BSYNC.RECONVERGENT B4 ;  /* 0x0000000000047941 */ /* 0x000fea0003800200 */
.L_x_804:
        /* <DEDUP_REMOVED lines=17> */
.L_x_815:
[----:B------:R-:W-:-:S05]  /*2250*/  VIADD R12, R12, 0xffffffac ;  /* 0xffffffac0c0c7836 */ /* 0x000fca0000000000 */
[----:B------:R-:W-:-:S04]  /*2260*/  LOP3.LUT R12, R12, 0xffff, RZ, 0xc0, !PT ;  /* 0x0000ffff0c0c7812 */ /* 0x000fc800078ec0ff */
[----:B------:R-:W-:-:S13]  /*2270*/  ISETP.GE.U32.AND P1, PT, R12, 0x2, PT ;  /* 0x000000020c00780c */ /* 0x000fda0003f26070 */
[----:B------:R-:W-:Y:S05]  /*2280*/  @!P1 BRA `(.L_x_820) ;  /* 0x0000000000449947 */ /* 0x000fea0003800000 */
[----:B------:R-:W-:Y:S05]  /*2290*/  BRA `(.L_x_819) ;  /* 0x0000000000487947 */ /* 0x000fea0003800000 */
.L_x_814:
        /* <DEDUP_REMOVED lines=8> */
.L_x_818:
[----:B------:R-:W-:Y:S01]  /*2320*/  IMAD.MOV.U32 R15, RZ, RZ, 0x2 ;  /* 0x00000002ff0f7424 */ /* 0x000fe200078e00ff */
[----:B------:R-:W-:Y:S06]  /*2330*/  BRA `(.L_x_816) ;  /* 0x0000000000287947 */ /* 0x000fec0003800000 */
.L_x_817:
[----:B------:R-:W-:Y:S01]  /*2340*/  IMAD.MOV.U32 R15, RZ, RZ, 0x1 ;  /* 0x00000001ff0f7424 */ /* 0x000fe200078e00ff */
[----:B------:R-:W-:Y:S06]  /*2350*/  BRA `(.L_x_816) ;  /* 0x0000000000207947 */ /* 0x000fec0003800000 */
.L_x_821:
[----:B------:R-:W-:-:S05]  /*2360*/  VIADD R12, R12, 0xffffff8c ;  /* 0xffffff8c0c0c7836 */ /* 0x000fca0000000000 */
[----:B------:R-:W-:-:S04]  /*2370*/  LOP3.LUT R12, R12, 0xffff, RZ, 0xc0, !PT ;  /* 0x0000ffff0c0c7812 */ /* 0x000fc800078ec0ff */
[----:B------:R-:W-:-:S13]  /*2380*/  ISETP.GT.U32.AND P1, PT, R12, 0x1, PT ;  /* 0x000000010c00780c */ /* 0x000fda0003f24070 */
[----:B------:R-:W-:Y:S05]  /*2390*/  @P1 BRA `(.L_x_819) ;  /* 0x0000000000081947 */ /* 0x000fea0003800000 */
.L_x_820:
[----:B------:R-:W-:Y:S01]  /*23a0*/  IMAD.MOV.U32 R15, RZ, RZ, 0x3 ;  /* 0x00000003ff0f7424 */ /* 0x000fe200078e00ff */
[----:B------:R-:W-:Y:S06]  /*23b0*/  BRA `(.L_x_816) ;  /* 0x0000000000087947 */ /* 0x000fec0003800000 */
.L_x_819:
[----:B------:R-:W-:Y:S01]  /*23c0*/  PLOP3.LUT P0, PT, PT, PT, PT, 0x80, 0x8 ;  /* 0x000000000008781c */ /* 0x000fe20003f0f070 */
[----:B------:R-:W-:-:S12]  /*23d0*/  IMAD.MOV.U32 R15, RZ, RZ, -0x1 ;  /* 0xffffffffff0f7424 */ /* 0x000fd800078e00ff */
.L_x_816:
[----:B------:R-:W-:Y:S05]  /*23e0*/  BSYNC.RECONVERGENT B4 ;  /* 0x0000000000047941 */ /* 0x000fea0003800200 */
.L_x_813:
[----:B------:R-:W-:Y:S05]  /*23f0*/  @P0 BRA `(.L_x_803) ;  /* 0x0000000c009c0947 */ /* 0x000fea0003800000 */
[----:B------:R-:W-:-:S04]  /*2400*/  LOP3.LUT R12, R15, R18, RZ, 0xfc, !PT ;  /* 0x000000120f0c7212 */ /* 0x000fc800078efcff */
[----:B------:R-:W1:Y:S02]  /*2410*/  LDC.U8 R16, c[0x3][R12] ;  /* 0x00c000000c107b82 */ /* 0x000e640000000000 */
[----:B-1----:R-:W-:-:S13]  /*2420*/  ISETP.NE.AND P0, PT, R16, 0x2a, PT ;  /* 0x0000002a1000780c */ /* 0x002fda0003f05270 */
[----:B------:R-:W-:Y:S05]  /*2430*/  @!P0 BREAK.RELIABLE B3 ;  /* 0x0000000000038942 */ /* 0x000fea0003800100 */
[----:B------:R-:W-:Y:S05]  /*2440*/  @P0 BRA `(.L_x_803) ;  /* 0x0000000c00880947 */ /* 0x000fea0003800000 */
[----:B------:R-:W-:-:S04]  /*2450*/  LOP3.LUT R13, R9, 0xffff, RZ, 0xc0, !PT ;  /* 0x0000ffff090d7812 */ /* 0x000fc800078ec0ff */
[----:B------:R-:W-:-:S13]  /*2460*/  ISETP.GT.U32.AND P0, PT, R13, 0x13, PT ;  /* 0x000000130d00780c */ /* 0x000fda0003f04070 */
[----:B------:R-:W-:Y:S01]  /*2470*/  @!P0 VIADD R9, R14, 0x3 ;  /* 0x000000030e098836 */ /* 0x000fe20000000000 */
[----:B------:R1:W-:Y:S01]  /*2480*/  @!P0 STG.E.U16 desc[UR6][R10.64+0xc8], RZ ;  /* 0x0000c8ff0a008986 */ /* 0x0003e2000c101506 */
[----:B------:R-:W-:-:S03]  /*2490*/  @!P0 IMAD.MOV.U32 R15, RZ, RZ, R0 ;  /* 0x000000ffff0f8224 */ /* 0x000fc600078e0000 */
[----:B------:R1:W-:Y:S01]  /*24a0*/  @!P0 STG.E.U16 desc[UR6][R10.64+0xcc], R9 ;  /* 0x0000cc090a008986 */ /* 0x0003e2000c101506 */
        /* <DEDUP_REMOVED lines=8> */
[----:B-1----:R-:W2:Y:S04]  /*2530*/  LDG.E.U16 R9, desc[UR6][R12.64+0xce] ;  /* 0x0000ce060c097981 */ /* 0x002ea8000c1e1500 */
        /* <DEDUP_REMOVED lines=9> */
[----:B------:R-:W2:Y:S04]  /*25d0*/  LDG.E.U16 R25, desc[UR6][R12.64+0xd8] ;  /* 0x0000d8060c197981 */ /* 0x000ea8000c1e1500 */
[----:B--2---:R2:W-:Y:S04]  /*25e0*/  STG.E.U16 desc[UR6][R10.64+0xa], R25 ;  /* 0x00000a190a007986 */ /* 0x0045e8000c101506 */
[----:B-1----:R-:W3:Y:S04]  /*25f0*/  LDG.E.U16 R9, desc[UR6][R12.64+0xda] ;  /* 0x0000da060c097981 */ /* 0x002ee8000c1e1500 */
[----:B---3--:R1:W-:Y:S04]  /*2600*/  STG.E.U16 desc[UR6][R10.64+0xc], R9 ;  /* 0x00000c090a007986 */ /* 0x0083e8000c101506 */
        /* <DEDUP_REMOVED lines=8> */
[----:B------:R-:W3:Y:S04]  /*2690*/  LDG.E.U16 R25, desc[UR6][R12.64+0xe4] ;  /* 0x0000e4060c197981 */ /* 0x000ee8000c1e1500 */
[----:B---3--:R3:W-:Y:S04]  /*26a0*/  STG.E.U16 desc[UR6][R10.64+0x16], R25 ;  /* 0x000016190a007986 */ /* 0x0087e8000c101506 */
[----:B-1----:R-:W4:Y:S04]  /*26b0*/  LDG.E.U16 R9, desc[UR6][R12.64+0xe6] ;  /* 0x0000e6060c097981 */ /* 0x002f28000c1e1500 */
[----:B----4-:R1:W-:Y:S04]  /*26c0*/  STG.E.U16 desc[UR6][R10.64+0x18], R9 ;  /* 0x000018090a007986 */ /* 0x0103e8000c101506 */
        /* <DEDUP_REMOVED lines=8> */
[----:B------:R-:W4:Y:S04]  /*2750*/  LDG.E.U16 R25, desc[UR6][R12.64+0xf0] ;  /* 0x0000f0060c197981 */ /* 0x000f28000c1e1500 */
[----:B----4-:R4:W-:Y:S04]  /*2760*/  STG.E.U16 desc[UR6][R10.64+0x22], R25 ;  /* 0x000022190a007986 */ /* 0x0109e8000c101506 */
[----:B-1----:R-:W5:Y:S04]  /*2770*/  LDG.E.U16 R9, desc[UR6][R12.64+0xf2] ;  /* 0x0000f2060c097981 */ /* 0x002f68000c1e1500 */
[----:B-----5:R1:W-:Y:S04]  /*2780*/  STG.E.U16 desc[UR6][R10.64+0x24], R9 ;  /* 0x000024090a007986 */ /* 0x0203e8000c101506 */
        /* <DEDUP_REMOVED lines=155> */
[----:B--2---:R-:W-:Y:S04]  /*3140*/  STG.E.U16 desc[UR6][R10.64+0xc0], R9 ;  /* 0x0000c0090a007986 */ /* 0x004fe8000c101506 */
[----:B------:R-:W2:Y:S04]  /*3150*/  LDG.E.U16 R17, desc[UR6][R12.64+0x190] ;  /* 0x000190060c117981 */ /* 0x000ea8000c1e1500 */
[----:B--2---:R1:W-:Y:S04]  /*3160*/  STG.E.U16 desc[UR6][R10.64+0xc2], R17 ;  /* 0x0000c2110a007986 */ /* 0x0043e8000c101506 */
[----:B------:R-:W2:Y:S04]  /*3170*/  LDG.E.U16 R19, desc[UR6][R12.64+0x192] ;  /* 0x000192060c137981 */ /* 0x000ea8000c1e1500 */
[----:B--2---:R2:W-:Y:S04]  /*3180*/  STG.E.U16 desc[UR6][R10.64+0xc4], R19 ;  /* 0x0000c4130a007986 */ /* 0x0045e8000c101506 */
[----:B---3--:R-:W3:Y:S04]  /*3190*/  LDG.E.U16 R21, desc[UR6][R12.64+0x194] ;  /* 0x000194060c157981 */ /* 0x008ee8000c1e1500 */
[----:B---3--:R2:W-:Y:S04]  /*31a0*/  STG.E.U16 desc[UR6][R10.64+0xc6], R21 ;  /* 0x0000c6150a007986 */ /* 0x0085e8000c101506 */
[----:B----4-:R-:W3:Y:S04]  /*31b0*/  LDG.E.U16 R23, desc[UR6][R12.64+0x196] ;  /* 0x000196060c177981 */ /* 0x010ee8000c1e1500 */
[----:B---3--:R2:W-:Y:S04]  /*31c0*/  STG.E.U16 desc[UR6][R10.64+0xc8], R23 ;  /* 0x0000c8170a007986 */ /* 0x0085e8000c101506 */
[----:B-----5:R-:W3:Y:S01]  /*31d0*/  LDG.E.U16 R25, desc[UR6][R12.64+0x198] ;  /* 0x000198060c197981 */ /* 0x020ee2000c1e1500 */
[----:B------:R-:W-:-:S02]  /*31e0*/  IMAD.MOV.U32 R0, RZ, RZ, 0x2 ;  /* 0x00000002ff007424 */ /* 0x000fc400078e00ff */
[----:B-1----:R-:W-:Y:S01]  /*31f0*/  VIADD R17, R14, 0x3 ;  /* 0x000000030e117836 */ /* 0x002fe20000000000 */
[----:B---3--:R2:W-:Y:S04]  /*3200*/  STG.E.U16 desc[UR6][R10.64+0xca], R25 ;  /* 0x0000ca190a007986 */ /* 0x0085e8000c101506 */
[----:B------:R-:W3:Y:S04]  /*3210*/  LDG.E.U16 R9, desc[UR6][R12.64+0x19a] ;  /* 0x00019a060c097981 */ /* 0x000ee8000c1e1500 */
[----:B------:R2:W-:Y:S04]  /*3220*/  STG.E.U8 desc[UR6][R10.64+0xca], R0 ;  /* 0x0000ca000a007986 */ /* 0x0005e8000c101106 */
[----:B------:R2:W-:Y:S04]  /*3230*/  STG.E.U16 desc[UR6][R10.64+0xc8], RZ ;  /* 0x0000c8ff0a007986 */ /* 0x0005e8000c101506 */
[----:B---3--:R2:W-:Y:S04]  /*3240*/  STG.E.U16 desc[UR6][R10.64+0xcc], R9 ;  /* 0x0000cc090a007986 */ /* 0x0085e8000c101506 */
[----:B------:R2:W-:Y:S01]  /*3250*/  STG.E.U16 desc[UR6][R10.64+0xcc], R17 ;  /* 0x0000cc110a007986 */ /* 0x0005e2000c101506 */
[----:B------:R-:W-:Y:S05]  /*3260*/  BRA `(.L_x_822) ;  /* 0x0000000000207947 */ /* 0x000fea0003800000 */
.L_x_803:
[----:B------:R-:W-:Y:S05]  /*3270*/  BSYNC.RELIABLE B3 ;  /* 0x0000000000037941 */ /* 0x000fea0003800100 */
.L_x_802:
[C---:B------:R-:W-:Y:S01]  /*3280*/  LOP3.LUT R13, R9.reuse, 0xffff, RZ, 0xc0, !PT ;  /* 0x0000ffff090d7812 */ /* 0x040fe200078ec0ff */
[----:B------:R-:W-:Y:S02]  /*3290*/  VIADD R9, R9, 0x1 ;  /* 0x0000000109097836 */ /* 0x000fe40000000000 */
[----:B------:R-:W-:Y:S01]  /*32a0*/  IMAD.MOV.U32 R15, RZ, RZ, R0 ;  /* 0x000000ffff0f7224 */ /* 0x000fe200078e0000 */
[----:B------:R-:W-:Y:S02]  /*32b0*/  IADD3 R12, P0, PT, R10, R13, RZ ;  /* 0x0000000d0a0c7210 */ /* 0x000fe40007f1e0ff */
[----:B------:R3:W-:Y:S03]  /*32c0*/  STG.E.U16 desc[UR6][R10.64+0xc8], R9 ;  /* 0x0000c8090a007986 */ /* 0x0007e6000c101506 */
[----:B------:R-:W-:-:S05]  /*32d0*/  IMAD.X R13, RZ, RZ, R11, P0 ;  /* 0x000000ffff0d7224 */ /* 0x000fca00000e060b */
[----:B------:R3:W-:Y:S03]  /*32e0*/  STG.E.U8 desc[UR6][R12.64], R16 ;  /* 0x000000100c007986 */ /* 0x0007e6000c101106 */
.L_x_822:
[----:B------:R-:W-:Y:S05]  /*32f0*/  BSYNC.RECONVERGENT B2 ;  /* 0x0000000000027941 */ /* 0x000fea0003800200 */
.L_x_801:
[C---:B-123--:R-:W-:Y:S02]  /*3300*/  VIADD R9, R14.reuse, 0x5 ;  /* 0x000000050e097836 */ /* 0x04efe40000000000 */
[----:B------:R-:W-:-:S03]  /*3310*/  VIADD R14, R14, 0x3 ;  /* 0x000000030e0e7836 */ /* 0x000fc60000000000 */
[----:B------:R-:W-:-:S13]  /*3320*/  ISETP.GE.AND P0, PT, R9, R4, PT ;  /* 0x000000040900720c */ /* 0x000fda0003f06270 */
[----:B------:R-:W-:Y:S05]  /*3330*/  @!P0 BRA `(.L_x_823) ;  /* 0xffffffe8000c8947 */ /* 0x000fea000383ffff */
[----:B------:R-:W-:Y:S05]  /*3340*/  BSYNC.RELIABLE B0 ;  /* 0x0000000000007941 */ /* 0x000fea0003800100 */
.L_x_791:
[----:B------:R2:W5:Y:S01]  /*3350*/  LDG.E.U16 R9, desc[UR6][R10.64+0xc8] ;  /* 0x0000c8060a097981 */ /* 0x000562000c1e1500 */
[----:B------:R-:W-:-:S07]  /*3360*/  IMAD.MOV.U32 R0, RZ, RZ, R15 ;  /* 0x000000ffff007224 */ /* 0x000fce00078e000f */
.L_x_790:
[----:B------:R-:W-:Y:S05]  /*3370*/  BSYNC.RECONVERGENT B1 ;  /* 0x0000000000017941 */ /* 0x000fea0003800200 */
.L_x_789:
[----:B------:R-:W-:Y:S05]  /*3380*/  WARPSYNC.ALL ;  /* 0x0000000000007948 */ /* 0x000fea0003800000 */
[----:B-----5:R-:W-:Y:S01]  /*3390*/  LOP3.LUT R9, R9, 0xffff, RZ, 0xc0, !PT ;  /* 0x0000ffff09097812 */ /* 0x020fe200078ec0ff */
[----:B-1----:R-:W-:Y:S01]  /*33a0*/  IMAD.MOV.U32 R14, RZ, RZ, 0x3 ;  /* 0x00000003ff0e7424 */ /* 0x002fe200078e00ff */
[----:B------:R-:W-:Y:S01]  /*33b0*/  BSSY.RECONVERGENT B1, `(.L_x_824) ;  /* 0x0000191000017945 */ /* 0x000fe20003800200 */
[----:B------:R-:W-:Y:S01]  /*33c0*/  IMAD.MOV.U32 R15, RZ, RZ, 0x2 ;  /* 0x00000002ff0f7424 */ /* 0x000fe200078e00ff */
[----:B------:R-:W-:-:S13]  /*33d0*/  ISETP.GE.U32.AND P0, PT, R9, 0x14, PT ;  /* 0x000000140900780c */ /* 0x000fda0003f06070 */
[----:B------:R-:W-:Y:S01]  /*33e0*/  @P0 IADD3 R12, P1, PT, R10, R9, RZ ;  /* 0x000000090a0c0210 */ /* 0x000fe20007f3e0ff */
[----:B------:R-:W-:Y:S01]  /*33f0*/  @P0 VIADD R0, R0, 0x1 ;  /* 0x0000000100000836 */ /* 0x000fe20000000000 */
[----:B------:R-:W-:-:S03]  /*3400*/  PRMT R9, RZ, 0x7610, R9 ;  /* 0x00007610ff097816 */ /* 0x000fc60000000009 */
[----:B------:R-:W-:Y:S02]  /*3410*/  @P0 IMAD.X R13, RZ, RZ, R11, P1 ;  /* 0x000000ffff0d0224 */ /* 0x000fe400008e060b */
[----:B--2---:R-:W-:-:S03]  /*3420*/  IMAD.WIDE R10, R0, 0xce, R6 ;  /* 0x000000ce000a7825 */ /* 0x004fc600078e0206 */
        /* <DEDUP_REMOVED lines=9> */
.L_x_858:
[----:B------:R-:W2:Y:S01]  /*34c0*/  LDG.E.U16 R9, desc[UR6][R10.64+0xc8] ;  /* 0x0000c8060a097981 */ /* 0x000ea2000c1e1500 */
[----:B------:R-:W-:Y:S01]  /*34d0*/  IMAD.MOV.U32 R0, RZ, RZ, R15 ;  /* 0x000000ffff007224 */ /* 0x000fe200078e000f */
[----:B--2---:R-:W-:-:S13]  /*34e0*/  ISETP.GT.U32.AND P0, PT, R9, 0xc6, PT ;  /* 0x000000c60900780c */ /* 0x004fda0003f04070 */
[----:B------:R-:W-:Y:S05]  /*34f0*/  @P0 BREAK.RELIABLE B0 ;  /* 0x0000000000000942 */ /* 0x000fea0003800100 */
[----:B---3--:R-:W-:Y:S05]  /*3500*/  @P0 BRA `(.L_x_825) ;  /* 0x0000001400ec0947 */ /* 0x008fea0003800000 */
        /* <DEDUP_REMOVED lines=17> */
.L_x_829:
[----:B------:R-:W-:-:S05]  /*3620*/  VIADD R15, R15, 0xffffffac ;  /* 0xffffffac0f0f7836 */ /* 0x000fca0000000000 */
[----:B------:R-:W-:-:S04]  /*3630*/  LOP3.LUT R15, R15, 0xffff, RZ, 0xc0, !PT ;  /* 0x0000ffff0f0f7812 */ /* 0x000fc800078ec0ff */
[----:B------:R-:W-:-:S13]  /*3640*/  ISETP.GE.U32.AND P1, PT, R15, 0x2, PT ;  /* 0x000000020f00780c */ /* 0x000fda0003f26070 */
[----:B------:R-:W-:Y:S05]  /*3650*/  @!P1 BRA `(.L_x_834) ;  /* 0x0000000000449947 */ /* 0x000fea0003800000 */
[----:B------:R-:W-:Y:S05]  /*3660*/  BRA `(.L_x_833) ;  /* 0x0000000000487947 */ /* 0x000fea0003800000 */
.L_x_828:
        /* <DEDUP_REMOVED lines=8> */
.L_x_832:
[----:B------:R-:W-:Y:S01]  /*36f0*/  IMAD.MOV.U32 R18, RZ, RZ, 0x20 ;  /* 0x00000020ff127424 */ /* 0x000fe200078e00ff */
[----:B------:R-:W-:Y:S06]  /*3700*/  BRA `(.L_x_830) ;  /* 0x0000000000287947 */ /* 0x000fec0003800000 */
.L_x_831:
[----:B------:R-:W-:Y:S01]  /*3710*/  IMAD.MOV.U32 R18, RZ, RZ, 0x10 ;  /* 0x00000010ff127424 */ /* 0x000fe200078e00ff */
[----:B------:R-:W-:Y:S06]  /*3720*/  BRA `(.L_x_830) ;  /* 0x0000000000207947 */ /* 0x000fec0003800000 */
.L_x_835:
[----:B------:R-:W-:-:S05]  /*3730*/  VIADD R15, R15, 0xffffff8c ;  /* 0xffffff8c0f0f7836 */ /* 0x000fca0000000000 */
[----:B------:R-:W-:-:S04]  /*3740*/  LOP3.LUT R15, R15, 0xffff, RZ, 0xc0, !PT ;  /* 0x0000ffff0f0f7812 */ /* 0x000fc800078ec0ff */
[----:B------:R-:W-:-:S13]  /*3750*/  ISETP.GT.U32.AND P1, PT, R15, 0x1, PT ;  /* 0x000000010f00780c */ /* 0x000fda0003f24070 */
[----:B------:R-:W-:Y:S05]  /*3760*/  @P1 BRA `(.L_x_833) ;  /* 0x0000000000081947 */ /* 0x000fea0003800000 */
.L_x_834:
[----:B------:R-:W-:Y:S01]  /*3770*/  IMAD.MOV.U32 R18, RZ, RZ, 0x30 ;  /* 0x00000030ff127424 */ /* 0x000fe200078e00ff */
[----:B------:R-:W-:Y:S06]  /*3780*/  BRA `(.L_x_830) ;  /* 0x0000000000087947 */ /* 0x000fec0003800000 */
.L_x_833:
[----:B------:R-:W-:Y:S01]  /*3790*/  PLOP3.LUT P0, PT, PT, PT, PT, 0x80, 0x8 ;  /* 0x000000000008781c */ /* 0x000fe20003f0f070 */
[----:B------:R-:W-:-:S12]  /*37a0*/  IMAD.MOV.U32 R18, RZ, RZ, -0x10 ;  /* 0xfffffff0ff127424 */ /* 0x000fd800078e00ff */
.L_x_830:
[----:B------:R-:W-:Y:S05]  /*37b0*/  BSYNC.RECONVERGENT B2 ;  /* 0x0000000000027941 */ /* 0x000fea0003800200 */
.L_x_827:
        /* <DEDUP_REMOVED lines=19> */
.L_x_841:
[----:B------:R-:W-:-:S05]  /*38f0*/  VIADD R15, R17, 0xffffffac ;  /* 0xffffffac110f7836 */ /* 0x000fca0000000000 */
[----:B------:R-:W-:-:S04]  /*3900*/  LOP3.LUT R15, R15, 0xffff, RZ, 0xc0, !PT ;  /* 0x0000ffff0f0f7812 */ /* 0x000fc800078ec0ff */
[----:B------:R-:W-:-:S13]  /*3910*/  ISETP.GE.U32.AND P1, PT, R15, 0x2, PT ;  /* 0x000000020f00780c */ /* 0x000fda0003f26070 */
[----:B------:R-:W-:Y:S05]  /*3920*/  @!P1 BRA `(.L_x_846) ;  /* 0x0000000000449947 */ /* 0x000fea0003800000 */
[----:B------:R-:W-:Y:S05]  /*3930*/  BRA `(.L_x_845) ;  /* 0x0000000000487947 */ /* 0x000fea0003800000 */
.L_x_840:
        /* <DEDUP_REMOVED lines=8> */
.L_x_844:
[----:B------:R-:W-:Y:S01]  /*39c0*/  IMAD.MOV.U32 R15, RZ, RZ, 0x8 ;  /* 0x00000008ff0f7424 */ /* 0x000fe200078e00ff */
[----:B------:R-:W-:Y:S06]  /*39d0*/  BRA `(.L_x_842) ;  /* 0x0000000000287947 */ /* 0x000fec0003800000 */
.L_x_843:
[----:B------:R-:W-:Y:S01]  /*39e0*/  IMAD.MOV.U32 R15, RZ, RZ, 0x4 ;  /* 0x00000004ff0f7424 */ /* 0x000fe200078e00ff */
[----:B------:R-:W-:Y:S06]  /*39f0*/  BRA `(.L_x_842) ;  /* 0x0000000000207947 */ /* 0x000fec0003800000 */
.L_x_847:
[----:B------:R-:W-:-:S05]  /*3a00*/  VIADD R15, R17, 0xffffff8c ;  /* 0xffffff8c110f7836 */ /* 0x000fca0000000000 */
[----:B------:R-:W-:-:S04]  /*3a10*/  LOP3.LUT R15, R15, 0xffff, RZ, 0xc0, !PT ;  /* 0x0000ffff0f0f7812 */ /* 0x000fc800078ec0ff */
[----:B------:R-:W-:-:S13]  /*3a20*/  ISETP.GT.U32.AND P1, PT, R15, 0x1, PT ;  /* 0x000000010f00780c */ /* 0x000fda0003f24070 */
[----:B------:R-:W-:Y:S05]  /*3a30*/  @P1 BRA `(.L_x_845) ;  /* 0x0000000000081947 */ /* 0x000fea0003800000 */
.L_x_846:
[----:B------:R-:W-:Y:S01]  /*3a40*/  IMAD.MOV.U32 R15, RZ, RZ, 0xc ;  /* 0x0000000cff0f7424 */ /* 0x000fe200078e00ff */
[----:B------:R-:W-:Y:S06]  /*3a50*/  BRA `(.L_x_842) ;  /* 0x0000000000087947 */ /* 0x000fec0003800000 */
.L_x_845:
[----:B------:R-:W-:Y:S01]  /*3a60*/  PLOP3.LUT P0, PT, PT, PT, PT, 0x80, 0x8 ;  /* 0x000000000008781c */ /* 0x000fe20003f0f070 */
[----:B------:R-:W-:-:S12]  /*3a70*/  IMAD.MOV.U32 R15, RZ, RZ, -0x4 ;  /* 0xfffffffcff0f7424 */ /* 0x000fd800078e00ff */
.L_x_842:
[----:B------:R-:W-:Y:S05]  /*3a80*/  BSYNC.RECONVERGENT B4 ;  /* 0x0000000000047941 */ /* 0x000fea0003800200 */
.L_x_839:
        /* <DEDUP_REMOVED lines=17> */
.L_x_850:
[----:B------:R-:W-:-:S05]  /*3ba0*/  VIADD R12, R12, 0xffffffac ;  /* 0xffffffac0c0c7836 */ /* 0x000fca0000000000 */
[----:B------:R-:W-:-:S04]  /*3bb0*/  LOP3.LUT R12, R12, 0xffff, RZ, 0xc0, !PT ;  /* 0x0000ffff0c0c7812 */ /* 0x000fc800078ec0ff */
[----:B------:R-:W-:-:S13]  /*3bc0*/  ISETP.GE.U32.AND P1, PT, R12, 0x2, PT ;  /* 0x000000020c00780c */ /* 0x000fda0003f26070 */
[----:B------:R-:W-:Y:S05]  /*3bd0*/  @!P1 BRA `(.L_x_855) ;  /* 0x0000000000449947 */ /* 0x000fea0003800000 */
[----:B------:R-:W-:Y:S05]  /*3be0*/  BRA `(.L_x_854) ;  /* 0x0000000000487947 */ /* 0x000fea0003800000 */
.L_x_849:
        /* <DEDUP_REMOVED lines=8> */
.L_x_853:
[----:B------:R-:W-:Y:S01]  /*3c70*/  IMAD.MOV.U32 R15, RZ, RZ, 0x2 ;  /* 0x00000002ff0f7424 */ /* 0x000fe200078e00ff */
[----:B------:R-:W-:Y:S06]  /*3c80*/  BRA `(.L_x_851) ;  /* 0x0000000000287947 */ /* 0x000fec0003800000 */
.L_x_852:
[----:B------:R-:W-:Y:S01]  /*3c90*/  IMAD.MOV.U32 R15, RZ, RZ, 0x1 ;  /* 0x00000001ff0f7424 */ /* 0x000fe200078e00ff */
[----:B------:R-:W-:Y:S06]  /*3ca0*/  BRA `(.L_x_851) ;  /* 0x0000000000207947 */ /* 0x000fec0003800000 */
.L_x_856:
[----:B------:R-:W-:-:S05]  /*3cb0*/  VIADD R12, R12, 0xffffff8c ;  /* 0xffffff8c0c0c7836 */ /* 0x000fca0000000000 */
[----:B------:R-:W-:-:S04]  /*3cc0*/  LOP3.LUT R12, R12, 0xffff, RZ, 0xc0, !PT ;  /* 0x0000ffff0c0c7812 */ /* 0x000fc800078ec0ff */
[----:B------:R-:W-:-:S13]  /*3cd0*/  ISETP.GT.U32.AND P1, PT, R12, 0x1, PT ;  /* 0x000000010c00780c */ /* 0x000fda0003f24070 */
[----:B------:R-:W-:Y:S05]  /*3ce0*/  @P1 BRA `(.L_x_854) ;  /* 0x0000000000081947 */ /* 0x000fea0003800000 */
.L_x_855:
[----:B------:R-:W-:Y:S01]  /*3cf0*/  IMAD.MOV.U32 R15, RZ, RZ, 0x3 ;  /* 0x00000003ff0f7424 */ /* 0x000fe200078e00ff */
[----:B------:R-:W-:Y:S06]  /*3d00*/  BRA `(.L_x_851) ;  /* 0x0000000000087947 */ /* 0x000fec0003800000 */
.L_x_854:
[----:B------:R-:W-:Y:S01]  /*3d10*/  PLOP3.LUT P0, PT, PT, PT, PT, 0x80, 0x8 ;  /* 0x000000000008781c */ /* 0x000fe20003f0f070 */
[----:B------:R-:W-:-:S12]  /*3d20*/  IMAD.MOV.U32 R15, RZ, RZ, -0x1 ;  /* 0xffffffffff0f7424 */ /* 0x000fd800078e00ff */
.L_x_851:
[----:B------:R-:W-:Y:S05]  /*3d30*/  BSYNC.RECONVERGENT B4 ;  /* 0x0000000000047941 */ /* 0x000fea0003800200 */
.L_x_848:
        /* <DEDUP_REMOVED lines=19> */
[----:B---3--:R-:W-:-:S05]  /*3e70*/  IMAD.WIDE R12, R0, 0xce, R6 ;  /* 0x000000ce000c7825 */ /* 0x008fca00078e0206 */
[----:B--2---:R-:W2:Y:S04]  /*3e80*/  LDG.E.U16 R9, desc[UR6][R12.64+0xce] ;  /* 0x0000ce060c097981 */ /* 0x004ea8000c1e1500 */
        /* <DEDUP_REMOVED lines=211> */
.L_x_838:
[----:B------:R-:W-:Y:S05]  /*4bc0*/  BSYNC.RELIABLE B3 ;  /* 0x0000000000037941 */ /* 0x000fea0003800100 */
.L_x_837:
[C---:B------:R-:W-:Y:S01]  /*4bd0*/  LOP3.LUT R13, R9.reuse, 0xffff, RZ, 0xc0, !PT ;  /* 0x0000ffff090d7812 */ /* 0x040fe200078ec0ff */
[----:B------:R-:W-:Y:S02]  /*4be0*/  VIADD R9, R9, 0x1 ;  /* 0x0000000109097836 */ /* 0x000fe40000000000 */
[----:B------:R-:W-:Y:S01]  /*4bf0*/  IMAD.MOV.U32 R15, RZ, RZ, R0 ;  /* 0x000000ffff0f7224 */ /* 0x000fe200078e0000 */
[----:B------:R-:W-:Y:S02]  /*4c00*/  IADD3 R12, P0, PT, R10, R13, RZ ;  /* 0x0000000d0a0c7210 */ /* 0x000fe40007f1e0ff */
[----:B------:R1:W-:Y:S03]  /*4c10*/  STG.E.U16 desc[UR6][R10.64+0xc8], R9 ;  /* 0x0000c8090a007986 */ /* 0x0003e6000c101506 */
[----:B------:R-:W-:-:S05]  /*4c20*/  IMAD.X R13, RZ, RZ, R11, P0 ;  /* 0x000000ffff0d7224 */ /* 0x000fca00000e060b */
[----:B------:R1:W-:Y:S03]  /*4c30*/  STG.E.U8 desc[UR6][R12.64], R16 ;  /* 0x000000100c007986 */ /* 0x0003e6000c101106 */
.L_x_857:
[----:B------:R-:W-:Y:S05]  /*4c40*/  BSYNC.RECONVERGENT B2 ;  /* 0x0000000000027941 */ /* 0x000fea0003800200 */
.L_x_836:
[C---:B-12---:R-:W-:Y:S02]  /*4c50*/  VIADD R9, R14.reuse, 0x5 ;  /* 0x000000050e097836 */ /* 0x046fe40000000000 */
[----:B------:R-:W-:-:S03]  /*4c60*/  VIADD R14, R14, 0x3 ;  /* 0x000000030e0e7836 */ /* 0x000fc60000000000 */
[----:B------:R-:W-:-:S13]  /*4c70*/  ISETP.GE.AND P0, PT, R9, R4, PT ;  /* 0x000000040900720c */ /* 0x000fda0003f06270 */
[----:B------:R-:W-:Y:S05]  /*4c80*/  @!P0 BRA `(.L_x_858) ;  /* 0xffffffe8000c8947 */ /* 0x000fea000383ffff */
[----:B------:R-:W-:Y:S05]  /*4c90*/  BSYNC.RELIABLE B0 ;  /* 0x0000000000007941 */ /* 0x000fea0003800100 */
.L_x_826:
[----:B------:R2:W5:Y:S01]  /*4ca0*/  LDG.E.U16 R9, desc[UR6][R10.64+0xc8] ;  /* 0x0000c8060a097981 */ /* 0x000562000c1e1500 */
[----:B------:R-:W-:-:S07]  /*4cb0*/  IMAD.MOV.U32 R0, RZ, RZ, R15 ;  /* 0x000000ffff007224 */ /* 0x000fce00078e000f */
.L_x_825:
[----:B------:R-:W-:Y:S05]  /*4cc0*/  BSYNC.RECONVERGENT B1 ;  /* 0x0000000000017941 */ /* 0x000fea0003800200 */
.L_x_824:
[----:B------:R-:W-:Y:S05]  /*4cd0*/  WARPSYNC.ALL ;  /* 0x0000000000007948 */ /* 0x000fea0003800000 */
[----:B0----5:R-:W-:Y:S01]  /*4ce0*/  LOP3.LUT R7, R9, 0xffff, RZ, 0xc0, !PT ;  /* 0x0000ffff09077812 */ /* 0x021fe200078ec0ff */
[----:B------:R-:W-:Y:S03]  /*4cf0*/  BSSY.RECONVERGENT B2, `(.L_x_859) ;  /* 0x000011e000027945 */ /* 0x000fe60003800200 */
[----:B------:R-:W-:-:S13]  /*4d00*/  ISETP.GE.U32.AND P0, PT, R7, 0x14, PT ;  /* 0x000000140700780c */ /* 0x000fda0003f06070 */
[----:B------:R-:W-:Y:S01]  /*4d10*/  @P0 IADD3 R6, P1, PT, R10, R7, RZ ;  /* 0x000000070a060210 */ /* 0x000fe20007f3e0ff */
[----:B------:R-:W-:-:S04]  /*4d20*/  @P0 VIADD R0, R0, 0x1 ;  /* 0x0000000100000836 */ /* 0x000fc80000000000 */
[----:B------:R-:W-:-:S05]  /*4d30*/  @P0 IMAD.X R7, RZ, RZ, R11, P1 ;  /* 0x000000ffff070224 */ /* 0x000fca00008e060b */
[----:B------:R0:W-:Y:S01]  /*4d40*/  @P0 STG.E.U8 desc[UR6][R6.64], RZ ;  /* 0x000000ff06000986 */ /* 0x0001e2000c101106 */
[----:B------:R-:W-:-:S13]  /*4d50*/  ISETP.GT.AND P0, PT, R0, 0x5, PT ;  /* 0x000000050000780c */ /* 0x000fda0003f04270 */
[----:B0-----:R-:W-:Y:S05]  /*4d60*/  @P0 BRA `(.L_x_860) ;  /* 0x0000001000580947 */ /* 0x001fea0003800000 */
[----:B------:R-:W0:Y:S01]  /*4d70*/  LDC.64 R6, c[0x0][0x3a0] ;  /* 0x0000e800ff067b82 */ /* 0x000e220000000a00 */
[----:B-1----:R-:W-:Y:S02]  /*4d80*/  IMAD.MOV.U32 R14, RZ, RZ, RZ ;  /* 0x000000ffff0e7224 */ /* 0x002fe400078e00ff */
[----:B0-----:R-:W-:-:S03]  /*4d90*/  IMAD.WIDE R8, R8, 0xce, R6 ;  /* 0x000000ce08087825 */ /* 0x001fc600078e0206 */
[----:B------:R-:W-:-:S05]  /*4da0*/  IADD3 R6, P0, PT, R8, 0xce, RZ ;  /* 0x000000ce08067810 */ /* 0x000fca0007f1e0ff */
[----:B------:R-:W-:-:S08]  /*4db0*/  IMAD.X R7, RZ, RZ, R9, P0 ;  /* 0x000000ffff077224 */ /* 0x000fd000000e0609 */
.L_x_913:
[----:B------:R-:W-:Y:S01]  /*4dc0*/  LOP3.LUT R15, RZ, R14, RZ, 0x33, !PT ;  /* 0x0000000eff0f7212 */ /* 0x000fe200078e33ff */
[----:B--2---:R-:W-:Y:S01]  /*4dd0*/  IMAD.WIDE R10, R0, 0xce, R8 ;  /* 0x000000ce000a7825 */ /* 0x004fe200078e0208 */
[----:B------:R-:W-:Y:S01]  /*4de0*/  BSSY.RECONVERGENT B1, `(.L_x_861) ;  /* 0x0000104000017945 */ /* 0x000fe20003800200 */
[----:B------:R-:W-:Y:S02]  /*4df0*/  PRMT R17, RZ, 0x7610, R17 ;  /* 0x00007610ff117816 */ /* 0x000fe40000000011 */
[----:B------:R-:W-:Y:S01]  /*4e00*/  IMAD.IADD R16, R4, 0x1, R15 ;  /* 0x0000000104107824 */ /* 0x000fe200078e020f */
[----:B------:R0:W-:Y:S04]  /*4e10*/  STG.E.U16 desc[UR6][R10.64+0xc8], RZ ;  /* 0x0000c8ff0a007986 */ /* 0x0001e8000c101506 */
[----:B------:R0:W-:Y:S01]  /*4e20*/  STG.E.U8 desc[UR6][R10.64+0xca], R15 ;  /* 0x0000ca0f0a007986 */ /* 0x0001e2000c101106 */
[----:B------:R-:W-:-:S03]  /*4e30*/  ISETP.GE.AND P0, PT, R16, 0x2, PT ;  /* 0x000000021000780c */ /* 0x000fc60003f06270 */
[----:B------:R0:W-:Y:S10]  /*4e40*/  STG.E.U16 desc[UR6][R10.64+0xcc], R16 ;  /* 0x0000cc100a007986 */ /* 0x0001f4000c101506 */
[----:B-1----:R-:W-:Y:S05]  /*4e50*/  @!P0 BRA `(.L_x_862) ;  /* 0x0000000c00f08947 */ /* 0x002fea0003800000 */
[----:B------:R-:W-:Y:S01]  /*4e60*/  BSSY.RELIABLE B0, `(.L_x_863) ;  /* 0x00000f9000007945 */ /* 0x000fe20003800100 */
[----:B------:R-:W-:-:S07]  /*4e70*/  IMAD.MOV.U32 R19, RZ, RZ, R0 ;  /* 0x000000ffff137224 */ /* 0x000fce00078e0000 */
.L_x_912:
[----:B--2-4-:R-:W2:Y:S01]  /*4e80*/  LDG.E.U16 R17, desc[UR6][R10.64+0xc8] ;  /* 0x0000c8060a117981 */ /* 0x014ea2000c1e1500 */
[----:B------:R-:W-:Y:S01]  /*4e90*/  IMAD.MOV.U32 R0, RZ, RZ, R19 ;  /* 0x000000ffff007224 */ /* 0x000fe200078e0013 */
[----:B--2---:R-:W-:-:S13]  /*4ea0*/  ISETP.GT.U32.AND P0, PT, R17, 0xc6, PT ;  /* 0x000000c61100780c */ /* 0x004fda0003f04070 */
[----:B------:R-:W-:Y:S05]  /*4eb0*/  @P0 BREAK.RELIABLE B0 ;  /* 0x0000000000000942 */ /* 0x000fea0003800100 */
[----:B-1-3--:R-:W-:Y:S05]  /*4ec0*/  @P0 BRA `(.L_x_862) ;  /* 0x0000000c00d40947 */ /* 0x00afea0003800000 */
[----:B---3--:R-:W-:-:S05]  /*4ed0*/  IADD3 R12, P0, PT, R16, R3, RZ ;  /* 0x00000003100c7210 */ /* 0x008fca0007f1e0ff */
[----:B------:R-:W-:-:S05]  /*4ee0*/  IMAD.X R13, RZ, RZ, R2, P0 ;  /* 0x000000ffff0d7224 */ /* 0x000fca00000e0602 */
[----:B------:R-:W2:Y:S01]  /*4ef0*/  LDG.E.U8 R12, desc[UR6][R12.64] ;  /* 0x000000060c0c7981 */ /* 0x000ea2000c1e1100 */
[----:B------:R-:W-:Y:S01]  /*4f00*/  BSSY.RECONVERGENT B3, `(.L_x_864) ;  /* 0x0000021000037945 */ /* 0x000fe20003800200 */
[----:B------:R-:W-:Y:S01]  /*4f10*/  IMAD.MOV.U32 R18, RZ, RZ, 0x54 ;  /* 0x00000054ff127424 */ /* 0x000fe200078e00ff */
[----:B--2---:R-:W-:-:S13]  /*4f20*/  ISETP.GT.AND P0, PT, R12, 0x60, PT ;  /* 0x000000600c00780c */ /* 0x004fda0003f04270 */
[----:B------:R-:W-:Y:S05]  /*4f30*/  @!P0 BRA `(.L_x_865) ;  /* 0x0000000000308947 */ /* 0x000fea0003800000 */
[----:B------:R-:W-:-:S13]  /*4f40*/  ISETP.GT.AND P0, PT, R12, 0x66, PT ;  /* 0x000000660c00780c */ /* 0x000fda0003f04270 */
[----:B------:R-:W-:Y:S05]  /*4f50*/  @P0 BRA `(.L_x_866) ;  /* 0x0000000000140947 */ /* 0x000fea0003800000 */
[----:B------:R-:W-:-:S13]  /*4f60*/  ISETP.NE.AND P0, PT, R12, 0x61, PT ;  /* 0x000000610c00780c */ /* 0x000fda0003f05270 */
[----:B------:R-:W-:Y:S05]  /*4f70*/  @!P0 BRA `(.L_x_867) ;  /* 0x0000000000648947 */ /* 0x000fea0003800000 */
[----:B------:R-:W-:-:S13]  /*4f80*/  ISETP.NE.AND P0, PT, R12, 0x63, PT ;  /* 0x000000630c00780c */ /* 0x000fda0003f05270 */
[----:B------:R-:W-:Y:S05]  /*4f90*/  @!P0 BRA `(.L_x_868) ;  /* 0x0000000000308947 */ /* 0x000fea0003800000 */
[----:B------:R-:W-:Y:S05]  /*4fa0*/  BRA `(.L_x_869) ;  /* 0x0000000000447947 */ /* 0x000fea0003800000 */
.L_x_866:
[----:B------:R-:W-:-:S13]  /*4fb0*/  ISETP.NE.AND P0, PT, R12, 0x67, PT ;  /* 0x000000670c00780c */ /* 0x000fda0003f05270 */
[----:B------:R-:W-:Y:S05]  /*4fc0*/  @!P0 BRA `(.L_x_870) ;  /* 0x00000000004c8947 */ /* 0x000fea0003800000 */
[----:B------:R-:W-:-:S13]  /*4fd0*/  ISETP.NE.AND P0, PT, R12, 0x74, PT ;  /* 0x000000740c00780c */ /* 0x000fda0003f05270 */
[----:B------:R-:W-:Y:S05]  /*4fe0*/  @P0 BRA `(.L_x_869) ;  /* 0x0000000000340947 */ /* 0x000fea0003800000 */
[----:B------:R-:W-:Y:S05]  /*4ff0*/  BRA `(.L_x_871) ;  /* 0x0000000000387947 */ /* 0x000fea0003800000 */
.L_x_865:
[----:B------:R-:W-:-:S13]  /*5000*/  ISETP.GT.AND P0, PT, R12, 0x46, PT ;  /* 0x000000460c00780c */ /* 0x000fda0003f04270 */
[----:B------:R-:W-:Y:S05]  /*5010*/  @P0 BRA `(.L_x_872) ;  /* 0x0000000000180947 */ /* 0x000fea0003800000 */
[----:B------:R-:W-:-:S13]  /*5020*/  ISETP.NE.AND P0, PT, R12, 0x41, PT ;  /* 0x000000410c00780c */ /* 0x000fda0003f05270 */
[----:B------:R-:W-:Y:S05]  /*5030*/  @!P0 BRA `(.L_x_867) ;  /* 0x0000000000348947 */ /* 0x000fea0003800000 */
[----:B------:R-:W-:-:S13]  /*5040*/  ISETP.NE.AND P0, PT, R12, 0x43, PT ;  /* 0x000000430c00780c */ /* 0x000fda0003f05270 */
[----:B------:R-:W-:Y:S05]  /*5050*/  @P0 BRA `(.L_x_869) ;  /* 0x0000000000180947 */ /* 0x000fea0003800000 */
.L_x_868:
[----:B------:R-:W-:Y:S01]  /*5060*/  IMAD.MOV.U32 R18, RZ, RZ, 0x47 ;  /* 0x00000047ff127424 */ /* 0x000fe200078e00ff */
[----:B------:R-:W-:Y:S06]  /*5070*/  BRA `(.L_x_867) ;  /* 0x0000000000247947 */ /* 0x000fec0003800000 */
.L_x_872:
[----:B------:R-:W-:-:S13]  /*5080*/  ISETP.NE.AND P0, PT, R12, 0x47, PT ;  /* 0x000000470c00780c */ /* 0x000fda0003f05270 */
[----:B------:R-:W-:Y:S05]  /*5090*/  @!P0 BRA `(.L_x_870) ;  /* 0x0000000000188947 */ /* 0x000fea0003800000 */
[----:B------:R-:W-:-:S13]  /*50a0*/  ISETP.NE.AND P0, PT, R12, 0x54, PT ;  /* 0x000000540c00780c */ /* 0x000fda0003f05270 */
[----:B------:R-:W-:Y:S05]  /*50b0*/  @!P0 BRA `(.L_x_871) ;  /* 0x0000000000088947 */ /* 0x000fea0003800000 */
.L_x_869:
[----:B------:R-:W-:Y:S01]  /*50c0*/  IMAD.MOV.U32 R18, RZ, RZ, 0x4e ;  /* 0x0000004eff127424 */ /* 0x000fe200078e00ff */
[----:B------:R-:W-:Y:S06]  /*50d0*/  BRA `(.L_x_867) ;  /* 0x00000000000c7947 */ /* 0x000fec0003800000 */
.L_x_871:
[----:B------:R-:W-:Y:S01]  /*50e0*/  IMAD.MOV.U32 R18, RZ, RZ, 0x41 ;  /* 0x00000041ff127424 */ /* 0x000fe200078e00ff */
[----:B------:R-:W-:Y:S06]  /*50f0*/  BRA `(.L_x_867) ;  /* 0x0000000000047947 */ /* 0x000fec0003800000 */
.L_x_870:
[----:B------:R-:W-:-:S07]  /*5100*/  IMAD.MOV.U32 R18, RZ, RZ, 0x43 ;  /* 0x00000043ff127424 */ /* 0x000fce00078e00ff */
.L_x_867:
[----:B------:R-:W-:Y:S05]  /*5110*/  BSYNC.RECONVERGENT B3 ;  /* 0x0000000000037941 */ /* 0x000fea0003800200 */
.L_x_864:
[----:B------:R-:W-:-:S05]  /*5120*/  VIADD R12, R16, 0xffffffff ;  /* 0xffffffff100c7836 */ /* 0x000fca0000000000 */
[----:B------:R-:W-:-:S05]  /*5130*/  IADD3 R12, P0, PT, R12, R3, RZ ;  /* 0x000000030c0c7210 */ /* 0x000fca0007f1e0ff */
        /* <DEDUP_REMOVED lines=13> */
.L_x_875:
[----:B------:R-:W-:-:S13]  /*5210*/  ISETP.NE.AND P0, PT, R12, 0x74, PT ;  /* 0x000000740c00780c */ /* 0x000fda0003f05270 */
[----:B------:R-:W-:Y:S05]  /*5220*/  @!P0 BRA `(.L_x_879) ;  /* 0x0000000000508947 */ /* 0x000fea0003800000 */
[----:B------:R-:W-:-:S13]  /*5230*/  ISETP.NE.AND P0, PT, R12, 0x67, PT ;  /* 0x000000670c00780c */ /* 0x000fda0003f05270 */
[----:B------:R-:W-:Y:S05]  /*5240*/  @P0 BRA `(.L_x_878) ;  /* 0x00000000003c0947 */ /* 0x000fea0003800000 */
[----:B------:R-:W-:Y:S05]  /*5250*/  BRA `(.L_x_880) ;  /* 0x0000000000407947 */ /* 0x000fea0003800000 */
.L_x_874:
[----:B------:R-:W-:-:S13]  /*5260*/  ISETP.GT.AND P0, PT, R12, 0x46, PT ;  /* 0x000000460c00780c */ /* 0x000fda0003f04270 */
[----:B------:R-:W-:Y:S05]  /*5270*/  @P0 BRA `(.L_x_881) ;  /* 0x0000000000200947 */ /* 0x000fea0003800000 */
[----:B------:R-:W-:-:S13]  /*5280*/  ISETP.NE.AND P0, PT, R12, 0x41, PT ;  /* 0x000000410c00780c */ /* 0x000fda0003f05270 */
[----:B------:R-:W-:Y:S05]  /*5290*/  @!P0 BRA `(.L_x_876) ;  /* 0x0000000000108947 */ /* 0x000fea0003800000 */
[----:B------:R-:W-:-:S13]  /*52a0*/  ISETP.NE.AND P0, PT, R12, 0x43, PT ;  /* 0x000000430c00780c */ /* 0x000fda0003f05270 */
[----:B------:R-:W-:Y:S05]  /*52b0*/  @P0 BRA `(.L_x_878) ;  /* 0x0000000000200947 */ /* 0x000fea0003800000 */
.L_x_877:
[----:B------:R-:W-:Y:S01]  /*52c0*/  IMAD.MOV.U32 R19, RZ, RZ, 0x47 ;  /* 0x00000047ff137424 */ /* 0x000fe200078e00ff */
[----:B------:R-:W-:Y:S06]  /*52d0*/  BRA `(.L_x_879) ;  /* 0x0000000000247947 */ /* 0x000fec0003800000 */
.L_x_876:
[----:B------:R-:W-:Y:S01]  /*52e0*/  IMAD.MOV.U32 R19, RZ, RZ, 0x54 ;  /* 0x00000054ff137424 */ /* 0x000fe200078e00ff */
[----:B------:R-:W-:Y:S06]  /*52f0*/  BRA `(.L_x_879) ;  /* 0x00000000001c7947 */ /* 0x000fec0003800000 */
.L_x_881:
[----:B------:R-:W-:-:S13]  /*5300*/  ISETP.NE.AND P0, PT, R12, 0x47, PT ;  /* 0x000000470c00780c */ /* 0x000fda0003f05270 */
[----:B------:R-:W-:Y:S05]  /*5310*/  @!P0 BRA `(.L_x_880) ;  /* 0x0000000000108947 */ /* 0x000fea0003800000 */
[----:B------:R-:W-:-:S13]  /*5320*/  ISETP.NE.AND P0, PT, R12, 0x54, PT ;  /* 0x000000540c00780c */ /* 0x000fda0003f05270 */
[----:B------:R-:W-:Y:S05]  /*5330*/  @!P0 BRA `(.L_x_879) ;  /* 0x00000000000c8947 */ /* 0x000fea0003800000 */
.L_x_878:
[----:B------:R-:W-:Y:S01]  /*5340*/  IMAD.MOV.U32 R19, RZ, RZ, 0x4e ;  /* 0x0000004eff137424 */ /* 0x000fe200078e00ff */
[----:B------:R-:W-:Y:S06]  /*5350*/  BRA `(.L_x_879) ;  /* 0x0000000000047947 */ /* 0x000fec0003800000 */
.L_x_880:
[----:B------:R-:W-:-:S07]  /*5360*/  IMAD.MOV.U32 R19, RZ, RZ, 0x43 ;  /* 0x00000043ff137424 */ /* 0x000fce00078e00ff */
.L_x_879:
[----:B------:R-:W-:Y:S05]  /*5370*/  BSYNC.RECONVERGENT B3 ;  /* 0x0000000000037941 */ /* 0x000fea0003800200 */
.L_x_873:
        /* <DEDUP_REMOVED lines=15> */
.L_x_884:
[----:B------:R-:W-:-:S13]  /*5470*/  ISETP.NE.AND P0, PT, R12, 0x74, PT ;  /* 0x000000740c00780c */ /* 0x000fda0003f05270 */
[----:B------:R-:W-:Y:S05]  /*5480*/  @!P0 BRA `(.L_x_888) ;  /* 0x0000000000508947 */ /* 0x000fea0003800000 */
[----:B------:R-:W-:-:S13]  /*5490*/  ISETP.NE.AND P0, PT, R12, 0x67, PT ;  /* 0x000000670c00780c */ /* 0x000fda0003f05270 */
[----:B------:R-:W-:Y:S05]  /*54a0*/  @P0 BRA `(.L_x_887) ;  /* 0x00000000003c0947 */ /* 0x000fea0003800000 */
[----:B------:R-:W-:Y:S05]  /*54b0*/  BRA `(.L_x_889) ;  /* 0x0000000000407947 */ /* 0x000fea0003800000 */
.L_x_883:
[----:B------:R-:W-:-:S13]  /*54c0*/  ISETP.GT.AND P0, PT, R12, 0x46, PT ;  /* 0x000000460c00780c */ /* 0x000fda0003f04270 */
[----:B------:R-:W-:Y:S05]  /*54d0*/  @P0 BRA `(.L_x_890) ;  /* 0x0000000000200947 */ /* 0x000fea0003800000 */
[----:B------:R-:W-:-:S13]  /*54e0*/  ISETP.NE.AND P0, PT, R12, 0x41, PT ;  /* 0x000000410c00780c */ /* 0x000fda0003f05270 */
[----:B------:R-:W-:Y:S05]  /*54f0*/  @!P0 BRA `(.L_x_885) ;  /* 0x0000000000108947 */ /* 0x000fea0003800000 */
[----:B------:R-:W-:-:S13]  /*5500*/  ISETP.NE.AND P0, PT, R12, 0x43, PT ;  /* 0x000000430c00780c */ /* 0x000fda0003f05270 */
[----:B------:R-:W-:Y:S05]  /*5510*/  @P0 BRA `(.L_x_887) ;  /* 0x0000000000200947 */ /* 0x000fea0003800000 */
.L_x_886:
[----:B------:R-:W-:Y:S01]  /*5520*/  IMAD.MOV.U32 R20, RZ, RZ, 0x47 ;  /* 0x00000047ff147424 */ /* 0x000fe200078e00ff */
[----:B------:R-:W-:Y:S06]  /*5530*/  BRA `(.L_x_888) ;  /* 0x0000000000247947 */ /* 0x000fec0003800000 */
.L_x_885:
[----:B------:R-:W-:Y:S01]  /*5540*/  IMAD.MOV.U32 R20, RZ, RZ, 0x54 ;  /* 0x00000054ff147424 */ /* 0x000fe200078e00ff */
[----:B------:R-:W-:Y:S06]  /*5550*/  BRA `(.L_x_888) ;  /* 0x00000000001c7947 */ /* 0x000fec0003800000 */
.L_x_890:
[----:B------:R-:W-:-:S13]  /*5560*/  ISETP.NE.AND P0, PT, R12, 0x47, PT ;  /* 0x000000470c00780c */ /* 0x000fda0003f05270 */
[----:B------:R-:W-:Y:S05]  /*5570*/  @!P0 BRA `(.L_x_889) ;  /* 0x0000000000108947 */ /* 0x000fea0003800000 */
[----:B------:R-:W-:-:S13]  /*5580*/  ISETP.NE.AND P0, PT, R12, 0x54, PT ;  /* 0x000000540c00780c */ /* 0x000fda0003f05270 */
[----:B------:R-:W-:Y:S05]  /*5590*/  @!P0 BRA `(.L_x_888) ;  /* 0x00000000000c8947 */ /* 0x000fea0003800000 */
.L_x_887:
[----:B------:R-:W-:Y:S01]  /*55a0*/  IMAD.MOV.U32 R20, RZ, RZ, 0x4e ;  /* 0x0000004eff147424 */ /* 0x000fe200078e00ff */
[----:B------:R-:W-:Y:S06]  /*55b0*/  BRA `(.L_x_888) ;  /* 0x0000000000047947 */ /* 0x000fec0003800000 */
.L_x_889:
[----:B------:R-:W-:-:S07]  /*55c0*/  IMAD.MOV.U32 R20, RZ, RZ, 0x43 ;  /* 0x00000043ff147424 */ /* 0x000fce00078e00ff */
.L_x_888:
[----:B------:R-:W-:Y:S05]  /*55d0*/  BSYNC.RECONVERGENT B3 ;  /* 0x0000000000037941 */ /* 0x000fea0003800200 */
.L_x_882:
[----:B------:R-:W-:Y:S01]  /*55e0*/  PRMT R12, R18, 0x9910, RZ ;  /* 0x00009910120c7816 */ /* 0x000fe200000000ff */
[----:B------:R-:W-:Y:S01]  /*55f0*/  BSSY.RECONVERGENT B3, `(.L_x_891) ;  /* 0x0000014000037945 */ /* 0x000fe20003800200 */
[----:B------:R-:W-:Y:S02]  /*5600*/  PLOP3.LUT P0, PT, PT, PT, PT, 0x8, 0x80 ;  /* 0x000000000080781c */ /* 0x000fe40003f0e170 */
[----:B------:R-:W-:-:S13]  /*5610*/  ISETP.GT.AND P1, PT, R12, 0x46, PT ;  /* 0x000000460c00780c */ /* 0x000fda0003f24270 */
[----:B------:R-:W-:Y:S05]  /*5620*/  @P1 BRA `(.L_x_892) ;  /* 0x00000000001c1947 */ /* 0x000fea0003800000 */
[----:B------:R-:W-:Y:S01]  /*5630*/  ISETP.NE.AND P1, PT, R12, 0x41, PT ;  /* 0x000000410c00780c */ /* 0x000fe20003f25270 */
[----:B------:R-:W-:-:S12]  /*5640*/  IMAD.MOV.U32 R22, RZ, RZ, RZ ;  /* 0x000000ffff167224 */ /* 0x000fd800078e00ff */
[----:B------:R-:W-:Y:S05]  /*5650*/  @!P1 BRA `(.L_x_893) ;  /* 0x0000000000349947 */ /* 0x000fea0003800000 */
[----:B------:R-:W-:-:S13]  /*5660*/  ISETP.NE.AND P1, PT, R12, 0x43, PT ;  /* 0x000000430c00780c */ /* 0x000fda0003f25270 */
[----:B------:R-:W-:Y:S05]  /*5670*/  @P1 BRA `(.L_x_894) ;  /* 0x00000000001c1947 */ /* 0x000fea0003800000 */
[----:B------:R-:W-:Y:S01]  /*5680*/  IMAD.MOV.U32 R22, RZ, RZ, 0x10 ;  /* 0x00000010ff167424 */ /* 0x000fe200078e00ff */
[----:B------:R-:W-:Y:S06]  /*5690*/  BRA `(.L_x_893) ;  /* 0x0000000000247947 */ /* 0x000fec0003800000 */
.L_x_892:
[----:B------:R-:W-:-:S13]  /*56a0*/  ISETP.NE.AND P1, PT, R12, 0x47, PT ;  /* 0x000000470c00780c */ /* 0x000fda0003f25270 */
[----:B------:R-:W-:Y:S01]  /*56b0*/  @!P1 IMAD.MOV.U32 R22, RZ, RZ, 0x20 ;  /* 0x00000020ff169424 */ /* 0x000fe200078e00ff */
[----:B------:R-:W-:Y:S06]  /*56c0*/  @!P1 BRA `(.L_x_893) ;  /* 0x0000000000189947 */ /* 0x000fec0003800000 */
[----:B------:R-:W-:-:S13]  /*56d0*/  ISETP.NE.AND P1, PT, R12, 0x54, PT ;  /* 0x000000540c00780c */ /* 0x000fda0003f25270 */
[----:B------:R-:W-:Y:S05]  /*56e0*/  @!P1 BRA `(.L_x_895) ;  /* 0x00000000000c9947 */ /* 0x000fea0003800000 */
.L_x_894:
[----:B------:R-:W-:Y:S01]  /*56f0*/  PLOP3.LUT P0, PT, PT, PT, PT, 0x80, 0x8 ;  /* 0x000000000008781c */ /* 0x000fe20003f0f070 */
[----:B------:R-:W-:Y:S01]  /*5700*/  IMAD.MOV.U32 R22, RZ, RZ, -0x10 ;  /* 0xfffffff0ff167424 */ /* 0x000fe200078e00ff */
[----:B------:R-:W-:Y:S11]  /*5710*/  BRA `(.L_x_893) ;  /* 0x0000000000047947 */ /* 0x000ff60003800000 */
.L_x_895:
[----:B------:R-:W-:-:S07]  /*5720*/  IMAD.MOV.U32 R22, RZ, RZ, 0x30 ;  /* 0x00000030ff167424 */ /* 0x000fce00078e00ff */
.L_x_893:
[----:B------:R-:W-:Y:S05]  /*5730*/  BSYNC.RECONVERGENT B3 ;  /* 0x0000000000037941 */ /* 0x000fea0003800200 */
.L_x_891:
[----:B------:R-:W-:Y:S04]  /*5740*/  BSSY.RECONVERGENT B4, `(.L_x_896) ;  /* 0x0000067000047945 */ /* 0x000fe80003800200 */
[----:B------:R-:W-:Y:S01]  /*5750*/  BSSY.RELIABLE B3, `(.L_x_897) ;  /* 0x000005e000037945 */ /* 0x000fe20003800100 */
[----:B------:R-:W-:-:S03]  /*5760*/  IMAD.MOV.U32 R18, RZ, RZ, 0x58 ;  /* 0x00000058ff127424 */ /* 0x000fc600078e00ff */
[----:B------:R-:W-:Y:S05]  /*5770*/  @P0 BRA `(.L_x_898) ;  /* 0x00000004006c0947 */ /* 0x000fea0003800000 */
        /* <DEDUP_REMOVED lines=12> */
.L_x_900:
[----:B------:R-:W-:-:S13]  /*5840*/  ISETP.NE.AND P1, PT, R12, 0x47, PT ;  /* 0x000000470c00780c */ /* 0x000fda0003f25270 */
[----:B------:R-:W-:Y:S05]  /*5850*/  @!P1 BRA `(.L_x_903) ;  /* 0x0000000000189947 */ /* 0x000fea0003800000 */
[----:B------:R-:W-:-:S13]  /*5860*/  ISETP.NE.AND P1, PT, R12, 0x54, PT ;  /* 0x000000540c00780c */ /* 0x000fda0003f25270 */
[----:B------:R-:W-:Y:S01]  /*5870*/  @!P1 IMAD.MOV.U32 R13, RZ, RZ, 0xc ;  /* 0x0000000cff0d9424 */ /* 0x000fe200078e00ff */
[----:B------:R-:W-:Y:S06]  /*5880*/  @!P1 BRA `(.L_x_901) ;  /* 0x0000000000109947 */ /* 0x000fec0003800000 */
.L_x_902:
[----:B------:R-:W-:Y:S01]  /*5890*/  PLOP3.LUT P0, PT, PT, PT, PT, 0x80, 0x8 ;  /* 0x000000000008781c */ /* 0x000fe20003f0f070 */
[----:B------:R-:W-:Y:S01]  /*58a0*/  IMAD.MOV.U32 R13, RZ, RZ, -0x4 ;  /* 0xfffffffcff0d7424 */ /* 0x000fe200078e00ff */
[----:B------:R-:W-:Y:S11]  /*58b0*/  BRA `(.L_x_901) ;  /* 0x0000000000047947 */ /* 0x000ff60003800000 */
.L_x_903:
[----:B------:R-:W-:-:S07]  /*58c0*/  IMAD.MOV.U32 R13, RZ, RZ, 0x8 ;  /* 0x00000008ff0d7424 */ /* 0x000fce00078e00ff */
.L_x_901:
[----:B------:R-:W-:Y:S05]  /*58d0*/  BSYNC.RECONVERGENT B5 ;  /* 0x0000000000057941 */ /* 0x000fea0003800200 */
.L_x_899:
[----:B------:R-:W-:Y:S05]  /*58e0*/  @P0 BRA `(.L_x_898) ;  /* 0x0000000400100947 */ /* 0x000fea0003800000 */
[----:B------:R-:W-:Y:S01]  /*58f0*/  PRMT R12, R20, 0x9910, RZ ;  /* 0x00009910140c7816 */ /* 0x000fe200000000ff */
[----:B------:R-:W-:Y:S01]  /*5900*/  BSSY.RECONVERGENT B5, `(.L_x_904) ;  /* 0x0000015000057945 */ /* 0x000fe20003800200 */
[----:B------:R-:W-:Y:S02]  /*5910*/  PLOP3.LUT P0, PT, PT, PT, PT, 0x8, 0x80 ;  /* 0x000000000080781c */ /* 0x000fe40003f0e170 */
[----:B------:R-:W-:Y:S02]  /*5920*/  ISETP.GT.AND P1, PT, R12, 0x46, PT ;  /* 0x000000460c00780c */ /* 0x000fe40003f24270 */
[----:B------:R-:W-:-:S11]  /*5930*/  LOP3.LUT R22, R13, R22, RZ, 0xfc, !PT ;  /* 0x000000160d167212 */ /* 0x000fd600078efcff */
        /* <DEDUP_REMOVED lines=8> */
.L_x_905:
[----:B------:R-:W-:-:S13]  /*59c0*/  ISETP.NE.AND P1, PT, R12, 0x47, PT ;  /* 0x000000470c00780c */ /* 0x000fda0003f25270 */
[----:B------:R-:W-:Y:S05]  /*59d0*/  @!P1 BRA `(.L_x_908) ;  /* 0x0000000000189947 */ /* 0x000fea0003800000 */
[----:B------:R-:W-:-:S13]  /*59e0*/  ISETP.NE.AND P1, PT, R12, 0x54, PT ;  /* 0x000000540c00780c */ /* 0x000fda0003f25270 */
[----:B------:R-:W-:Y:S01]  /*59f0*/  @!P1 IMAD.MOV.U32 R13, RZ, RZ, 0x3 ;  /* 0x00000003ff0d9424 */ /* 0x000fe200078e00ff */
[----:B------:R-:W-:Y:S06]  /*5a00*/  @!P1 BRA `(.L_x_906) ;  /* 0x0000000000109947 */ /* 0x000fec0003800000 */
.L_x_907:
[----:B------:R-:W-:Y:S01]  /*5a10*/  PLOP3.LUT P0, PT, PT, PT, PT, 0x80, 0x8 ;  /* 0x000000000008781c */ /* 0x000fe20003f0f070 */
[----:B------:R-:W-:Y:S01]  /*5a20*/  IMAD.MOV.U32 R13, RZ, RZ, -0x1 ;  /* 0xffffffffff0d7424 */ /* 0x000fe200078e00ff */
[----:B------:R-:W-:Y:S11]  /*5a30*/  BRA `(.L_x_906) ;  /* 0x0000000000047947 */ /* 0x000ff60003800000 */
.L_x_908:
[----:B------:R-:W-:-:S07]  /*5a40*/  IMAD.MOV.U32 R13, RZ, RZ, 0x2 ;  /* 0x00000002ff0d7424 */ /* 0x000fce00078e00ff */
.L_x_906:
[----:B------:R-:W-:Y:S05]  /*5a50*/  BSYNC.RECONVERGENT B5 ;  /* 0x0000000000057941 */ /* 0x000fea0003800200 */
.L_x_904:
[----:B------:R-:W-:Y:S05]  /*5a60*/  @P0 BRA `(.L_x_898) ;  /* 0x0000000000b00947 */ /* 0x000fea0003800000 */
[----:B------:R-:W-:-:S04]  /*5a70*/  LOP3.LUT R12, R13, R22, RZ, 0xfc, !PT ;  /* 0x000000160d0c7212 */ /* 0x000fc800078efcff */
[----:B------:R-:W1:Y:S02]  /*5a80*/  LDC.U8 R18, c[0x3][R12] ;  /* 0x00c000000c127b82 */ /* 0x000e640000000000 */
[----:B-1----:R-:W-:-:S13]  /*5a90*/  ISETP.NE.AND P0, PT, R18, 0x2a, PT ;  /* 0x0000002a1200780c */ /* 0x002fda0003f05270 */
        /* <DEDUP_REMOVED lines=11> */
[----:B-1----:R-:W-:Y:S01]  /*5b50*/  IMAD.WIDE R12, R0, 0xce, R6 ;  /* 0x000000ce000c7825 */ /* 0x002fe200078e0206 */
[----:B------:R-:W-:-:S03]  /*5b60*/  UMOV UR4, URZ ;  /* 0x000000ff00047c82 */ /* 0x000fc60008000000 */
[----:B------:R-:W-:Y:S02]  /*5b70*/  IMAD.MOV.U32 R0, RZ, RZ, R10 ;  /* 0x000000ffff007224 */ /* 0x000fe400078e000a */
[----:B------:R-:W-:Y:S02]  /*5b80*/  IMAD.MOV.U32 R18, RZ, RZ, R12 ;  /* 0x000000ffff127224 */ /* 0x000fe400078e000c */
[----:B------:R-:W-:Y:S02]  /*5b90*/  IMAD.MOV.U32 R23, RZ, RZ, R13 ;  /* 0x000000ffff177224 */ /* 0x000fe400078e000d */
[----:B------:R-:W-:-:S07]  /*5ba0*/  IMAD.MOV.U32 R21, RZ, RZ, R11 ;  /* 0x000000ffff157224 */ /* 0x000fce00078e000b */
.L_x_911:
[----:B-1----:R-:W-:Y:S02]  /*5bb0*/  IMAD.MOV.U32 R12, RZ, RZ, R18 ;  /* 0x000000ffff0c7224 */ /* 0x002fe400078e0012 */
[----:B------:R-:W-:-:S05]  /*5bc0*/  IMAD.MOV.U32 R13, RZ, RZ, R23 ;  /* 0x000000ffff0d7224 */ /* 0x000fca00078e0017 */
[----:B------:R1:W2:Y:S01]  /*5bd0*/  LDG.E.U16 R17, desc[UR6][R12.64] ;  /* 0x000000060c117981 */ /* 0x0002a2000c1e1500 */
[----:B------:R-:W-:Y:S01]  /*5be0*/  UISETP.GE.U32.AND UP0, UPT, UR4, 0x66, UPT ;  /* 0x000000660400788c */ /* 0x000fe2000bf06070 */
[----:B------:R-:W-:Y:S01]  /*5bf0*/  IADD3 R18, P1, PT, R18, 0x2, RZ ;  /* 0x0000000212127810 */ /* 0x000fe20007f3e0ff */
[----:B------:R-:W-:-:S04]  /*5c00*/  UIADD3 UR5, UPT, UPT, UR4, 0x1, URZ ;  /* 0x0000000104057890 */ /* 0x000fc8000fffe0ff */
[----:B------:R-:W-:Y:S02]  /*5c10*/  IMAD.X R23, RZ, RZ, R23, P1 ;  /* 0x000000ffff177224 */ /* 0x000fe400008e0617 */
[----:B-1----:R-:W-:Y:S01]  /*5c20*/  IMAD.MOV.U32 R12, RZ, RZ, R0 ;  /* 0x000000ffff0c7224 */ /* 0x002fe200078e0000 */
[----:B------:R-:W-:Y:S01]  /*5c30*/  IADD3 R0, P0, PT, R0, 0x2, RZ ;  /* 0x0000000200007810 */ /* 0x000fe20007f1e0ff */
[----:B------:R-:W-:Y:S01]  /*5c40*/  IMAD.MOV.U32 R13, RZ, RZ, R21 ;  /* 0x000000ffff0d7224 */ /* 0x000fe200078e0015 */
[----:B------:R-:W-:-:S03]  /*5c50*/  UMOV UR4, UR5 ;  /* 0x0000000500047c82 */ /* 0x000fc60008000000 */
[----:B------:R-:W-:Y:S01]  /*5c60*/  IMAD.X R21, RZ, RZ, R21, P0 ;  /* 0x000000ffff157224 */ /* 0x000fe200000e0615 */
[----:B--2---:R1:W-:Y:S01]  /*5c70*/  STG.E.U16 desc[UR6][R12.64], R17 ;  /* 0x000000110c007986 */ /* 0x0043e2000c101506 */
[----:B------:R-:W-:Y:S06]  /*5c80*/  BRA.U !UP0, `(.L_x_911) ;  /* 0xfffffffd08c87547 */ /* 0x000fec000b83ffff */
[----:B-1----:R-:W-:Y:S01]  /*5c90*/  VIADD R13, R16, 0xfffffffd ;  /* 0xfffffffd100d7836 */ /* 0x002fe20000000000 */
[----:B------:R2:W-:Y:S04]  /*5ca0*/  STG.E.U8 desc[UR6][R10.64+0xca], R15 ;  /* 0x0000ca0f0a007986 */ /* 0x0005e8000c101106 */
[----:B------:R2:W-:Y:S04]  /*5cb0*/  STG.E.U16 desc[UR6][R10.64+0xc8], RZ ;  /* 0x0000c8ff0a007986 */ /* 0x0005e8000c101506 */
[----:B------:R2:W-:Y:S01]  /*5cc0*/  STG.E.U16 desc[UR6][R10.64+0xcc], R13 ;  /* 0x0000cc0d0a007986 */ /* 0x0005e2000c101506 */
[----:B------:R-:W-:Y:S05]  /*5cd0*/  BRA `(.L_x_910) ;  /* 0x0000000000347947 */ /* 0x000fea0003800000 */
.L_x_909:
[----:B------:R-:W-:Y:S01]  /*5ce0*/  VIADD R13, R16, 0xfffffffd ;  /* 0xfffffffd100d7836 */ /* 0x000fe20000000000 */
[----:B------:R3:W-:Y:S01]  /*5cf0*/  STG.E.U16 desc[UR6][R10.64+0xc8], RZ ;  /* 0x0000c8ff0a007986 */ /* 0x0007e2000c101506 */
[----:B------:R-:W-:-:S03]  /*5d00*/  IMAD.MOV.U32 R19, RZ, RZ, R0 ;  /* 0x000000ffff137224 */ /* 0x000fc600078e0000 */
[----:B------:R3:W-:Y:S01]  /*5d10*/  STG.E.U16 desc[UR6][R10.64+0xcc], R13 ;  /* 0x0000cc0d0a007986 */ /* 0x0007e2000c101506 */
[----:B------:R-:W-:Y:S05]  /*5d20*/  BRA `(.L_x_910) ;  /* 0x0000000000207947 */ /* 0x000fea0003800000 */
.L_x_898:
[----:B------:R-:W-:Y:S05]  /*5d30*/  BSYNC.RELIABLE B3 ;  /* 0x0000000000037941 */ /* 0x000fea0003800100 */
.L_x_897:
[C---:B------:R-:W-:Y:S01]  /*5d40*/  LOP3.LUT R13, R17.reuse, 0xffff, RZ, 0xc0, !PT ;  /* 0x0000ffff110d7812 */ /* 0x040fe200078ec0ff */
[----:B------:R-:W-:Y:S02]  /*5d50*/  VIADD R17, R17, 0x1 ;  /* 0x0000000111117836 */ /* 0x000fe40000000000 */
[----:B------:R-:W-:Y:S01]  /*5d60*/  IMAD.MOV.U32 R19, RZ, RZ, R0 ;  /* 0x000000ffff137224 */ /* 0x000fe200078e0000 */
[----:B------:R-:W-:Y:S02]  /*5d70*/  IADD3 R12, P0, PT, R10, R13, RZ ;  /* 0x0000000d0a0c7210 */ /* 0x000fe40007f1e0ff */
[----:B------:R4:W-:Y:S03]  /*5d80*/  STG.E.U16 desc[UR6][R10.64+0xc8], R17 ;  /* 0x0000c8110a007986 */ /* 0x0009e6000c101506 */
[----:B------:R-:W-:-:S05]  /*5d90*/  IMAD.X R13, RZ, RZ, R11, P0 ;  /* 0x000000ffff0d7224 */ /* 0x000fca00000e060b */
[----:B------:R4:W-:Y:S03]  /*5da0*/  STG.E.U8 desc[UR6][R12.64], R18 ;  /* 0x000000120c007986 */ /* 0x0009e6000c101106 */
.L_x_910:
[----:B------:R-:W-:Y:S05]  /*5db0*/  BSYNC.RECONVERGENT B4 ;  /* 0x0000000000047941 */ /* 0x000fea0003800200 */
.L_x_896:
[C---:B------:R-:W-:Y:S01]  /*5dc0*/  ISETP.GT.U32.AND P0, PT, R16.reuse, 0x4, PT ;  /* 0x000000041000780c */ /* 0x040fe20003f04070 */
[----:B0-----:R-:W-:-:S12]  /*5dd0*/  VIADD R16, R16, 0xfffffffd ;  /* 0xfffffffd10107836 */ /* 0x001fd80000000000 */
[----:B------:R-:W-:Y:S05]  /*5de0*/  @P0 BRA `(.L_x_912) ;  /* 0xfffffff000240947 */ /* 0x000fea000383ffff */
[----:B------:R-:W-:Y:S05]  /*5df0*/  BSYNC.RELIABLE B0 ;  /* 0x0000000000007941 */ /* 0x000fea0003800100 */
.L_x_863:
[----:B----4-:R4:W5:Y:S01]  /*5e00*/  LDG.E.U16 R17, desc[UR6][R10.64+0xc8] ;  /* 0x0000c8060a117981 */ /* 0x010962000c1e1500 */
[----:B------:R-:W-:-:S07]  /*5e10*/  IMAD.MOV.U32 R0, RZ, RZ, R19 ;  /* 0x000000ffff007224 */ /* 0x000fce00078e0013 */
.L_x_862:
[----:B------:R-:W-:Y:S05]  /*5e20*/  BSYNC.RECONVERGENT B1 ;  /* 0x0000000000017941 */ /* 0x000fea0003800200 */
.L_x_861:
[----:B-----5:R-:W-:-:S04]  /*5e30*/  LOP3.LUT R17, R17, 0xffff, RZ, 0xc0, !PT ;  /* 0x0000ffff11117812 */ /* 0x020fc800078ec0ff */
[----:B------:R-:W-:-:S13]  /*5e40*/  ISETP.GE.U32.AND P0, PT, R17, 0x14, PT ;  /* 0x000000141100780c */ /* 0x000fda0003f06070 */
[----:B0-234-:R-:W-:Y:S01]  /*5e50*/  @P0 IADD3 R10, P1, PT, R10, R17, RZ ;  /* 0x000000110a0a0210 */ /* 0x01dfe20007f3e0ff */
[----:B------:R-:W-:-:S04]  /*5e60*/  @P0 VIADD R0, R0, 0x1 ;  /* 0x0000000100000836 */ /* 0x000fc80000000000 */
[----:B------:R-:W-:Y:S01]  /*5e70*/  @P0 IMAD.X R11, RZ, RZ, R11, P1 ;  /* 0x000000ffff0b0224 */ /* 0x000fe200008e060b */
[C---:B------:R-:W-:Y:S01]  /*5e80*/  ISETP.LT.U32.AND P1, PT, R14.reuse, 0x2, PT ;  /* 0x000000020e00780c */ /* 0x040fe20003f21070 */
[----:B------:R-:W-:-:S03]  /*5e90*/  VIADD R14, R14, 0x1 ;  /* 0x000000010e0e7836 */ /* 0x000fc60000000000 */
[----:B------:R0:W-:Y:S01]  /*5ea0*/  @P0 STG.E.U8 desc[UR6][R10.64], RZ ;  /* 0x000000ff0a000986 */ /* 0x0001e2000c101106 */
[----:B------:R-:W-:-:S13]  /*5eb0*/  ISETP.GE.AND P0, PT, R0, 0x6, PT ;  /* 0x000000060000780c */ /* 0x000fda0003f06270 */
[----:B0-----:R-:W-:Y:S05]  /*5ec0*/  @!P0 BRA P1, `(.L_x_913) ;  /* 0xffffffec00bc8947 */ /* 0x001fea000083ffff */
.L_x_860:
[----:B------:R-:W-:Y:S05]  /*5ed0*/  BSYNC.RECONVERGENT B2 ;  /* 0x0000000000027941 */ /* 0x000fea0003800200 */
.L_x_859:
[----:B------:R-:W-:Y:S05]  /*5ee0*/  WARPSYNC.ALL ;  /* 0x0000000000007948 */ /* 0x000fea0003800000 */
[----:B------:R-:W0:Y:S02]  /*5ef0*/  LDC.64 R2, c[0x0][0x3a8] ;  /* 0x0000ea00ff027b82 */ /* 0x000e240000000a00 */
[----:B0-----:R-:W-:-:S05]  /*5f00*/  IMAD.WIDE R2, R5, 0x4, R2 ;  /* 0x0000000405027825 */ /* 0x001fca00078e0202 */
[----:B------:R-:W-:Y:S01]  /*5f10*/  STG.E desc[UR6][R2.64], R0 ;  /* 0x0000000002007986 */ /* 0x000fe2000c101906 */
[----:B------:R-:W-:Y:S05]  /*5f20*/  EXIT ;  /* 0x000000000000794d */ /* 0x000fea0003800000 */
.L_x_914:
        /* <DEDUP_REMOVED lines=13> */
.L_x_917:


//--------------------- .nv.global.init           --------------------------
	.section	.nv.global.init,"aw",@progbits
.nv.global.init:
	.type		$str$23,@object
	.size		$str$23,($str$22 - $str$23)
$str$23:
        /*0000*/ 	.byte	0x0a, 0x00
	.type		$str$22,@object
	.size		$str$22,($str$25 - $str$22)
$str$22:
        /*0002*/ 	.byte	0x25, 0x63, 0x00
	.type		$str$25,@object
	.size		$str$25,($str$24 - $str$25)
$str$25:
        /*0005*/ 	.byte	0x0a, 0x0a, 0x00
	.type		$str$24,@object
	.size		$str$24,($str$21 - $str$24)
$str$24:
        /*0008*/ 	.byte	0x20, 0x20, 0x52, 0x65, 0x66, 0x20, 0x70, 0x65, 0x70, 0x74, 0x69, 0x64, 0x65, 0x3a, 0x20, 0x20
        /*0018*/ 	.byte	0x20, 0x00
	.type		$str$21,@object
	.size		$str$21,($str$18 - $str$21)
$str$21:
        /*001a*/ 	.byte	0x20, 0x20, 0x51, 0x75, 0x65, 0x72, 0x79, 0x20, 0x70, 0x65, 0x70, 0x74, 0x69, 0x64, 0x65, 0x3a
        /*002a*/ 	.byte	0x20, 0x00
	.type		$str$18,@object
	.size		$str$18,($str$14 - $str$18)
$str$18:
        /*002c*/ 	.byte	0x20, 0x20, 0x20, 0x20, 0x2a, 0x2a, 0x2a, 0x20, 0x51, 0x52, 0x44, 0x52, 0x20, 0x4d, 0x55, 0x54
        /*003c*/ 	.byte	0x41, 0x54, 0x49, 0x4f, 0x4e, 0x3a, 0x20, 0x67, 0x72, 0x6c, 0x41, 0x20, 0x53, 0x38, 0x34, 0x25
        /*004c*/ 	.byte	0x63, 0x20, 0x2a, 0x2a, 0x2a, 0x0a, 0x00
	.type		$str$14,@object
	.size		$str$14,($str$16 - $str$14)
$str$14:
        /*0053*/ 	.byte	0x20, 0x20, 0x20, 0x20, 0x2a, 0x2a, 0x2a, 0x20, 0x51, 0x52, 0x44, 0x52, 0x20, 0x4d, 0x55, 0x54
        /*0063*/ 	.byte	0x41, 0x54, 0x49, 0x4f, 0x4e, 0x3a, 0x20, 0x67, 0x79, 0x72, 0x41, 0x20, 0x53, 0x38, 0x33, 0x25
        /*0073*/ 	.byte	0x63, 0x20, 0x2a, 0x2a, 0x2a, 0x0a, 0x00
	.type		$str$16,@object
	.size		$str$16,($str$17 - $str$16)
$str$16:
        /*007a*/ 	.byte	0x20, 0x20, 0x20, 0x20, 0x2a, 0x2a, 0x2a, 0x20, 0x51, 0x52, 0x44, 0x52, 0x20, 0x4d, 0x55, 0x54
        /*008a*/ 	.byte	0x41, 0x54, 0x49, 0x4f, 0x4e, 0x3a, 0x20, 0x70, 0x61, 0x72, 0x43, 0x20, 0x53, 0x38, 0x30, 0x25
        /*009a*/ 	.byte	0x63, 0x20, 0x2a, 0x2a, 0x2a, 0x0a, 0x00
	.type		$str$17,@object
	.size		$str$17,($str$19 - $str$17)
$str$17:
        /*00a1*/ 	.byte	0x20, 0x20, 0x20, 0x20, 0x2a, 0x2a, 0x2a, 0x20, 0x51, 0x52, 0x44, 0x52, 0x20, 0x4d, 0x55, 0x54
        /*00b1*/ 	.byte	0x41, 0x54, 0x49, 0x4f, 0x4e, 0x3a, 0x20, 0x70, 0x61, 0x72, 0x43, 0x20, 0x45, 0x38, 0x34, 0x25
        /*00c1*/ 	.byte	0x63, 0x20, 0x2a, 0x2a, 0x2a, 0x0a, 0x00
	.type		$str$19,@object
	.size		$str$19,($str$15 - $str$19)
$str$19:
        /*00c8*/ 	.byte	0x20, 0x20, 0x20, 0x20, 0x2a, 0x2a, 0x2a, 0x20, 0x51, 0x52, 0x44, 0x52, 0x20, 0x4d, 0x55, 0x54
        /*00d8*/ 	.byte	0x41, 0x54, 0x49, 0x4f, 0x4e, 0x3a, 0x20, 0x67, 0x72, 0x6c, 0x41, 0x20, 0x45, 0x38, 0x38, 0x25
        /*00e8*/ 	.byte	0x63, 0x20, 0x2a, 0x2a, 0x2a, 0x0a, 0x00
	.type		$str$15,@object
	.size		$str$15,($str$12 - $str$15)
$str$15:
        /*00ef*/ 	.byte	0x20, 0x20, 0x20, 0x20, 0x2a, 0x2a, 0x2a, 0x20, 0x51, 0x52, 0x44, 0x52, 0x20, 0x4d, 0x55, 0x54
        /*00ff*/ 	.byte	0x41, 0x54, 0x49, 0x4f, 0x4e, 0x3a, 0x20, 0x67, 0x79, 0x72, 0x41, 0x20, 0x44, 0x38, 0x37, 0x25
        /*010f*/ 	.byte	0x63, 0x20, 0x2a, 0x2a, 0x2a, 0x0a, 0x00
	.type		$str$12,@object
	.size		$str$12,($str$10 - $str$12)
$str$12:
        /*0116*/ 	.byte	0x20, 0x20, 0x49, 0x64, 0x65, 0x6e, 0x74, 0x69, 0x74, 0x79, 0x3a, 0x20, 0x25, 0x2e, 0x31, 0x66
        /*0126*/ 	.byte	0x25, 0x25, 0x20, 0x28, 0x25, 0x64, 0x20, 0x6d, 0x75, 0x74, 0x61, 0x74, 0x69, 0x6f, 0x6e, 0x73
        /*0136*/ 	.byte	0x20, 0x69, 0x6e, 0x20, 0x25, 0x64, 0x20, 0x41, 0x41, 0x29, 0x0a, 0x00
	.type		$str$10,@object
	.size		$str$10,($str$11 - $str$10)
$str$10:
        /*0142*/ 	.byte	0x0a, 0x5b, 0x4d, 0x55, 0x54, 0x41, 0x54, 0x49, 0x4f, 0x4e, 0x20, 0x44, 0x45, 0x42, 0x55, 0x47
        /*0152*/ 	.byte	0x5d, 0x20, 0x52, 0x65, 0x61, 0x64, 0x20, 0x25, 0x64, 0x2c, 0x20, 0x46, 0x72, 0x61, 0x6d, 0x65
        /*0162*/ 	.byte	0x20, 0x25, 0x64, 0x2c, 0x20, 0x47, 0x65, 0x6e, 0x65, 0x20, 0x25, 0x64, 0x3a, 0x0a, 0x00
	.type		$str$11,@object
	.size		$str$11,($str$20 - $str$11)
$str$11:
        /*0171*/ 	.byte	0x20, 0x20, 0x41, 0x6c, 0x69, 0x67, 0x6e, 0x6d, 0x65, 0x6e, 0x74, 0x3a, 0x20, 0x51, 0x75, 0x65
        /*0181*/ 	.byte	0x72, 0x79, 0x20, 0x70, 0x6f, 0x73, 0x20, 0x25, 0x64, 0x2d, 0x25, 0x64, 0x20, 0xe2, 0x86, 0x92
        /*0191*/ 	.byte	0x20, 0x52, 0x65, 0x66, 0x20, 0x70, 0x6f, 0x73, 0x20, 0x25, 0x64, 0x2d, 0x25, 0x64, 0x0a, 0x00
	.type		$str$20,@object
	.size		$str$20,($str$13 - $str$20)
$str$20:
        /*01a1*/ 	.byte	0x20, 0x20, 0x4e, 0x6f, 0x74, 0x65, 0x3a, 0x20, 0x4d, 0x75, 0x74, 0x61, 0x74, 0x69, 0x6f, 0x6e
        /*01b1*/ 	.byte	0x73, 0x20, 0x66, 0x6f, 0x75, 0x6e, 0x64, 0x20, 0x62, 0x75, 0x74, 0x20, 0x4e, 0x4f, 0x54, 0x20
        /*01c1*/ 	.byte	0x69, 0x6e, 0x20, 0x51, 0x52, 0x44, 0x52, 0x20, 0x70, 0x6f, 0x73, 0x69, 0x74, 0x69, 0x6f, 0x6e
        /*01d1*/ 	.byte	0x73, 0x0a, 0x00
	.type		$str$13,@object
	.size		$str$13,($str$27 - $str$13)
$str$13:
        /*01d4*/ 	.byte	0x20, 0x20, 0x4d, 0x75, 0x74, 0x61, 0x74, 0x69, 0x6f, 0x6e, 0x20, 0x25, 0x64, 0x3a, 0x20, 0x50
        /*01e4*/ 	.byte	0x6f, 0x73, 0x69, 0x74, 0x69, 0x6f, 0x6e, 0x20, 0x25, 0x64, 0x2c, 0x20, 0x25, 0x63, 0x20, 0xe2
        /*01f4*/ 	.byte	0x86, 0x92, 0x20, 0x25, 0x63, 0x20, 0x28, 0x42, 0x4c, 0x4f, 0x53, 0x55, 0x4d, 0x3a, 0x20, 0x25
        /*0204*/ 	.byte	0x2e, 0x31, 0x66, 0x29, 0x0a, 0x00
	.type		$str$27,@object
	.size		$str$27,(.L_18 - $str$27)
$str$27:
        /*020a*/ 	.byte	0x5b, 0x53, 0x55, 0x4d, 0x4d, 0x41, 0x52, 0x59, 0x5d, 0x20, 0x51, 0x52, 0x44, 0x52, 0x20, 0x63
        /*021a*/ 	.byte	0x6f, 0x76, 0x65, 0x72, 0x61, 0x67, 0x65, 0x3a, 0x20, 0x25, 0x64, 0x20, 0x61, 0x6c, 0x69, 0x67
        /*022a*/ 	.byte	0x6e, 0x6d, 0x65, 0x6e, 0x74, 0x73, 0x2c, 0x20, 0x51, 0x52, 0x44, 0x52, 0x20, 0x6d, 0x75, 0x74
        /*023a*/ 	.byte	0x61, 0x74, 0x69, 0x6f, 0x6e, 0x73, 0x3a, 0x20, 0x25, 0x64, 0x0a, 0x00
.L_18:


//--------------------- .nv.shared._Z34enhanced_protein_kmer_match_kernelPK15TranslatedFramePKjiPK15ProteinDatabaseP12ProteinMatchPjjb --------------------------
	.section	.nv.shared._Z34enhanced_protein_kmer_match_kernelPK15TranslatedFramePKjiPK15ProteinDatabaseP12ProteinMatchPjjb,"aw",@nobits
	.sectionflags	@""
	.align	4
.nv.shared._Z34enhanced_protein_kmer_match_kernelPK15TranslatedFramePKjiPK15ProteinDatabaseP12ProteinMatchPjjb:
	.zero		1032


//--------------------- .nv.shared.reserved.0     --------------------------
	.section	.nv.shared.reserved.0,"aw",@nobits
	.weak		__nv_reservedSMEM_offset_0_alias
	.size		__nv_reservedSMEM_offset_0_alias, 0, 64
	.other		__nv_reservedSMEM_offset_0_alias,@"STO_CUDA_RESERVED_SHARED STV_DEFAULT"
__nv_reservedSMEM_offset_0_alias:
	.zero		0
	.zero		64


//--------------------- .nv.constant0._Z34enhanced_protein_kmer_match_kernelPK15TranslatedFramePKjiPK15ProteinDatabaseP12ProteinMatchPjjb --------------------------
	.section	.nv.constant0._Z34enhanced_protein_kmer_match_kernelPK15TranslatedFramePKjiPK15ProteinDatabaseP12ProteinMatchPjjb,"a",@progbits
	.sectionflags	@""
	.align	4
.nv.constant0._Z34enhanced_protein_kmer_match_kernelPK15TranslatedFramePKjiPK15ProteinDatabaseP12ProteinMatchPjjb:
	.zero		949


//--------------------- .nv.constant0._Z26six_frame_translate_kernelPKcPKiS2_iP15TranslatedFramePj --------------------------
	.section	.nv.constant0._Z26six_frame_translate_kernelPKcPKiS2_iP15TranslatedFramePj,"a",@progbits
	.sectionflags	@""
	.align	4
.nv.constant0._Z26six_frame_translate_kernelPKcPKiS2_iP15TranslatedFramePj:
	.zero		944


//--------------------- SYMBOLS --------------------------

	.type		.nv.reservedSmem.offset0,@object
	.size		.nv.reservedSmem.offset0,0x4
	.type		.nv.reservedSmem.cap,@object
	.size		.nv.reservedSmem.cap,0x4
	.type		vprintf,@function
